//
// Generated by NVIDIA NVVM Compiler
//
// Compiler Build ID: CL-36424714
// Cuda compilation tools, release 13.0, V13.0.88
// Based on NVVM 20.0.0
//

.version 9.0
.target sm_100
.address_size 64

	// .globl	_ZN3cub18CUB_300001_SM_10006detail11EmptyKernelIvEEvv
// _ZZN3cub18CUB_300001_SM_10006detail6reduce28DeviceReduceSingleTileKernelINS2_10policy_hubIfjN4cuda3std3__44plusIfEEE10Policy1000EN6thrust24THRUST_300001_SM_1000_NS6detail15normal_iteratorINSD_10device_ptrIKfEEEEPfjS9_ff6SquareEEvT0_T1_T2_T3_T4_T6_E12temp_storage has been demoted
// _ZZN3cub18CUB_300001_SM_10006detail6reduce18DeviceReduceKernelINS2_10policy_hubIfjN4cuda3std3__44plusIfEEE10Policy1000EN6thrust24THRUST_300001_SM_1000_NS6detail15normal_iteratorINSD_10device_ptrIKfEEEEjS9_f6SquareEEvT0_PT3_T1_NS0_13GridEvenShareISO_EET2_T4_E12temp_storage has been demoted
// _ZZN3cub18CUB_300001_SM_10006detail6reduce28DeviceReduceSingleTileKernelINS2_10policy_hubIfjN4cuda3std3__44plusIfEEE10Policy1000EPfSC_iS9_ffNS7_10__identityEEEvT0_T1_T2_T3_T4_T6_E12temp_storage has been demoted
// _ZZN3cub18CUB_300001_SM_10006detail6reduce28DeviceReduceSingleTileKernelINS2_10policy_hubIfyN4cuda3std3__44plusIfEEE10Policy1000EN6thrust24THRUST_300001_SM_1000_NS6detail15normal_iteratorINSD_10device_ptrIKfEEEEPfyS9_ff6SquareEEvT0_T1_T2_T3_T4_T6_E12temp_storage has been demoted
// _ZZN3cub18CUB_300001_SM_10006detail6reduce18DeviceReduceKernelINS2_10policy_hubIfyN4cuda3std3__44plusIfEEE10Policy1000EN6thrust24THRUST_300001_SM_1000_NS6detail15normal_iteratorINSD_10device_ptrIKfEEEEyS9_f6SquareEEvT0_PT3_T1_NS0_13GridEvenShareISO_EET2_T4_E12temp_storage has been demoted
// _ZZN3cub18CUB_300001_SM_10006detail6reduce28DeviceReduceSingleTileKernelINS2_10policy_hubIfyN4cuda3std3__44plusIfEEE10Policy1000EPfSC_iS9_ffNS7_10__identityEEEvT0_T1_T2_T3_T4_T6_E12temp_storage has been demoted
.global .align 1 .b8 _ZN34_INTERNAL_4234e3c8_4_k_cu_596b96574cuda3std3__45__cpo5beginE[1];
.global .align 1 .b8 _ZN34_INTERNAL_4234e3c8_4_k_cu_596b96574cuda3std3__45__cpo3endE[1];
.global .align 1 .b8 _ZN34_INTERNAL_4234e3c8_4_k_cu_596b96574cuda3std3__45__cpo6cbeginE[1];
.global .align 1 .b8 _ZN34_INTERNAL_4234e3c8_4_k_cu_596b96574cuda3std3__45__cpo4cendE[1];
.global .align 1 .b8 _ZN34_INTERNAL_4234e3c8_4_k_cu_596b96574cuda3std3__45__cpo6rbeginE[1];
.global .align 1 .b8 _ZN34_INTERNAL_4234e3c8_4_k_cu_596b96574cuda3std3__45__cpo4rendE[1];
.global .align 1 .b8 _ZN34_INTERNAL_4234e3c8_4_k_cu_596b96574cuda3std3__45__cpo7crbeginE[1];
.global .align 1 .b8 _ZN34_INTERNAL_4234e3c8_4_k_cu_596b96574cuda3std3__45__cpo5crendE[1];
.global .align 1 .b8 _ZN34_INTERNAL_4234e3c8_4_k_cu_596b96574cuda3std3__436_GLOBAL__N__4234e3c8_4_k_cu_596b96576ignoreE[1];
.global .align 1 .b8 _ZN34_INTERNAL_4234e3c8_4_k_cu_596b96574cuda3std3__419piecewise_constructE[1];
.global .align 1 .b8 _ZN34_INTERNAL_4234e3c8_4_k_cu_596b96574cuda3std3__48in_placeE[1];
.global .align 1 .b8 _ZN34_INTERNAL_4234e3c8_4_k_cu_596b96574cuda3std3__420unreachable_sentinelE[1];
.global .align 1 .b8 _ZN34_INTERNAL_4234e3c8_4_k_cu_596b96574cuda3std3__47nulloptE[1];
.global .align 1 .b8 _ZN34_INTERNAL_4234e3c8_4_k_cu_596b96574cuda3std3__48unexpectE[1];
.global .align 1 .b8 _ZN34_INTERNAL_4234e3c8_4_k_cu_596b96574cuda3std6ranges3__45__cpo4swapE[1];
.global .align 1 .b8 _ZN34_INTERNAL_4234e3c8_4_k_cu_596b96574cuda3std6ranges3__45__cpo9iter_moveE[1];
.global .align 1 .b8 _ZN34_INTERNAL_4234e3c8_4_k_cu_596b96574cuda3std6ranges3__45__cpo5beginE[1];
.global .align 1 .b8 _ZN34_INTERNAL_4234e3c8_4_k_cu_596b96574cuda3std6ranges3__45__cpo3endE[1];
.global .align 1 .b8 _ZN34_INTERNAL_4234e3c8_4_k_cu_596b96574cuda3std6ranges3__45__cpo6cbeginE[1];
.global .align 1 .b8 _ZN34_INTERNAL_4234e3c8_4_k_cu_596b96574cuda3std6ranges3__45__cpo4cendE[1];
.global .align 1 .b8 _ZN34_INTERNAL_4234e3c8_4_k_cu_596b96574cuda3std6ranges3__45__cpo7advanceE[1];
.global .align 1 .b8 _ZN34_INTERNAL_4234e3c8_4_k_cu_596b96574cuda3std6ranges3__45__cpo9iter_swapE[1];
.global .align 1 .b8 _ZN34_INTERNAL_4234e3c8_4_k_cu_596b96574cuda3std6ranges3__45__cpo4nextE[1];
.global .align 1 .b8 _ZN34_INTERNAL_4234e3c8_4_k_cu_596b96574cuda3std6ranges3__45__cpo4prevE[1];
.global .align 1 .b8 _ZN34_INTERNAL_4234e3c8_4_k_cu_596b96574cuda3std6ranges3__45__cpo4dataE[1];
.global .align 1 .b8 _ZN34_INTERNAL_4234e3c8_4_k_cu_596b96574cuda3std6ranges3__45__cpo5cdataE[1];
.global .align 1 .b8 _ZN34_INTERNAL_4234e3c8_4_k_cu_596b96574cuda3std6ranges3__45__cpo4sizeE[1];
.global .align 1 .b8 _ZN34_INTERNAL_4234e3c8_4_k_cu_596b96574cuda3std6ranges3__45__cpo5ssizeE[1];
.global .align 1 .b8 _ZN34_INTERNAL_4234e3c8_4_k_cu_596b96574cuda3std6ranges3__45__cpo8distanceE[1];
.global .align 1 .b8 _ZN34_INTERNAL_4234e3c8_4_k_cu_596b96576thrust24THRUST_300001_SM_1000_NS8cuda_cub3parE[1];
.global .align 1 .b8 _ZN34_INTERNAL_4234e3c8_4_k_cu_596b96576thrust24THRUST_300001_SM_1000_NS8cuda_cub10par_nosyncE[1];
.global .align 1 .b8 _ZN34_INTERNAL_4234e3c8_4_k_cu_596b96576thrust24THRUST_300001_SM_1000_NS6system6detail10sequential3seqE[1];
.global .align 1 .b8 _ZN34_INTERNAL_4234e3c8_4_k_cu_596b96576thrust24THRUST_300001_SM_1000_NS12placeholders2_1E[1];
.global .align 1 .b8 _ZN34_INTERNAL_4234e3c8_4_k_cu_596b96576thrust24THRUST_300001_SM_1000_NS12placeholders2_2E[1];
.global .align 1 .b8 _ZN34_INTERNAL_4234e3c8_4_k_cu_596b96576thrust24THRUST_300001_SM_1000_NS12placeholders2_3E[1];
.global .align 1 .b8 _ZN34_INTERNAL_4234e3c8_4_k_cu_596b96576thrust24THRUST_300001_SM_1000_NS12placeholders2_4E[1];
.global .align 1 .b8 _ZN34_INTERNAL_4234e3c8_4_k_cu_596b96576thrust24THRUST_300001_SM_1000_NS12placeholders2_5E[1];
.global .align 1 .b8 _ZN34_INTERNAL_4234e3c8_4_k_cu_596b96576thrust24THRUST_300001_SM_1000_NS12placeholders2_6E[1];
.global .align 1 .b8 _ZN34_INTERNAL_4234e3c8_4_k_cu_596b96576thrust24THRUST_300001_SM_1000_NS12placeholders2_7E[1];
.global .align 1 .b8 _ZN34_INTERNAL_4234e3c8_4_k_cu_596b96576thrust24THRUST_300001_SM_1000_NS12placeholders2_8E[1];
.global .align 1 .b8 _ZN34_INTERNAL_4234e3c8_4_k_cu_596b96576thrust24THRUST_300001_SM_1000_NS12placeholders2_9E[1];
.global .align 1 .b8 _ZN34_INTERNAL_4234e3c8_4_k_cu_596b96576thrust24THRUST_300001_SM_1000_NS12placeholders3_10E[1];
.global .align 1 .b8 _ZN34_INTERNAL_4234e3c8_4_k_cu_596b96576thrust24THRUST_300001_SM_1000_NS3seqE[1];

.visible .entry _ZN3cub18CUB_300001_SM_10006detail11EmptyKernelIvEEvv()
{


	ret;

}
	// .globl	_ZN3cub18CUB_300001_SM_10006detail8for_each13static_kernelINS2_12policy_hub_t12policy_500_tEmN6thrust24THRUST_300001_SM_1000_NS8cuda_cub20__uninitialized_fill7functorINS7_10device_ptrIfEEfEEEEvT0_T1_
.visible .entry _ZN3cub18CUB_300001_SM_10006detail8for_each13static_kernelINS2_12policy_hub_t12policy_500_tEmN6thrust24THRUST_300001_SM_1000_NS8cuda_cub20__uninitialized_fill7functorINS7_10device_ptrIfEEfEEEEvT0_T1_(
	.param .u64 _ZN3cub18CUB_300001_SM_10006detail8for_each13static_kernelINS2_12policy_hub_t12policy_500_tEmN6thrust24THRUST_300001_SM_1000_NS8cuda_cub20__uninitialized_fill7functorINS7_10device_ptrIfEEfEEEEvT0_T1__param_0,
	.param .align 8 .b8 _ZN3cub18CUB_300001_SM_10006detail8for_each13static_kernelINS2_12policy_hub_t12policy_500_tEmN6thrust24THRUST_300001_SM_1000_NS8cuda_cub20__uninitialized_fill7functorINS7_10device_ptrIfEEfEEEEvT0_T1__param_1[16]
)
.maxntid 256
{
	.reg .pred 	%p<4>;
	.reg .b16 	%rs<5>;
	.reg .b32 	%r<10>;
	.reg .b32 	%f<3>;
	.reg .b64 	%rd<16>;

	ld.param.f32 	%f2, [_ZN3cub18CUB_300001_SM_10006detail8for_each13static_kernelINS2_12policy_hub_t12policy_500_tEmN6thrust24THRUST_300001_SM_1000_NS8cuda_cub20__uninitialized_fill7functorINS7_10device_ptrIfEEfEEEEvT0_T1__param_1+8];
	ld.param.u64 	%rd4, [_ZN3cub18CUB_300001_SM_10006detail8for_each13static_kernelINS2_12policy_hub_t12policy_500_tEmN6thrust24THRUST_300001_SM_1000_NS8cuda_cub20__uninitialized_fill7functorINS7_10device_ptrIfEEfEEEEvT0_T1__param_1];
	ld.param.u64 	%rd5, [_ZN3cub18CUB_300001_SM_10006detail8for_each13static_kernelINS2_12policy_hub_t12policy_500_tEmN6thrust24THRUST_300001_SM_1000_NS8cuda_cub20__uninitialized_fill7functorINS7_10device_ptrIfEEfEEEEvT0_T1__param_0];
	mov.u32 	%r7, %ctaid.x;
	mul.wide.u32 	%rd1, %r7, 512;
	sub.s64 	%rd2, %rd5, %rd1;
	setp.lt.u64 	%p1, %rd2, 512;
	@%p1 bra 	$L__BB1_2;
	mov.u32 	%r9, %tid.x;
	cvta.to.global.u64 	%rd11, %rd4;
	cvt.u64.u32 	%rd12, %r9;
	add.s64 	%rd13, %rd1, %rd12;
	shl.b64 	%rd14, %rd13, 2;
	add.s64 	%rd15, %rd11, %rd14;
	st.global.f32 	[%rd15], %f2;
	st.global.f32 	[%rd15+1024], %f2;
	bra.uni 	$L__BB1_6;
$L__BB1_2:
	cvta.to.global.u64 	%rd6, %rd4;
	mov.u32 	%r1, %tid.x;
	cvt.u64.u32 	%rd7, %r1;
	setp.le.u64 	%p2, %rd2, %rd7;
	add.s64 	%rd8, %rd1, %rd7;
	shl.b64 	%rd9, %rd8, 2;
	add.s64 	%rd3, %rd6, %rd9;
	@%p2 bra 	$L__BB1_4;
	st.global.f32 	[%rd3], %f2;
$L__BB1_4:
	add.s32 	%r8, %r1, 256;
	cvt.u64.u32 	%rd10, %r8;
	setp.le.u64 	%p3, %rd2, %rd10;
	@%p3 bra 	$L__BB1_6;
	st.global.f32 	[%rd3+1024], %f2;
$L__BB1_6:
	ret;

}
	// .globl	_ZN3cub18CUB_300001_SM_10006detail6reduce28DeviceReduceSingleTileKernelINS2_10policy_hubIfjN4cuda3std3__44plusIfEEE10Policy1000EN6thrust24THRUST_300001_SM_1000_NS6detail15normal_iteratorINSD_10device_ptrIKfEEEEPfjS9_ff6SquareEEvT0_T1_T2_T3_T4_T6_
.visible .entry _ZN3cub18CUB_300001_SM_10006detail6reduce28DeviceReduceSingleTileKernelINS2_10policy_hubIfjN4cuda3std3__44plusIfEEE10Policy1000EN6thrust24THRUST_300001_SM_1000_NS6detail15normal_iteratorINSD_10device_ptrIKfEEEEPfjS9_ff6SquareEEvT0_T1_T2_T3_T4_T6_(
	.param .align 8 .b8 _ZN3cub18CUB_300001_SM_10006detail6reduce28DeviceReduceSingleTileKernelINS2_10policy_hubIfjN4cuda3std3__44plusIfEEE10Policy1000EN6thrust24THRUST_300001_SM_1000_NS6detail15normal_iteratorINSD_10device_ptrIKfEEEEPfjS9_ff6SquareEEvT0_T1_T2_T3_T4_T6__param_0[8],
	.param .u64 .ptr .align 1 _ZN3cub18CUB_300001_SM_10006detail6reduce28DeviceReduceSingleTileKernelINS2_10policy_hubIfjN4cuda3std3__44plusIfEEE10Policy1000EN6thrust24THRUST_300001_SM_1000_NS6detail15normal_iteratorINSD_10device_ptrIKfEEEEPfjS9_ff6SquareEEvT0_T1_T2_T3_T4_T6__param_1,
	.param .u32 _ZN3cub18CUB_300001_SM_10006detail6reduce28DeviceReduceSingleTileKernelINS2_10policy_hubIfjN4cuda3std3__44plusIfEEE10Policy1000EN6thrust24THRUST_300001_SM_1000_NS6detail15normal_iteratorINSD_10device_ptrIKfEEEEPfjS9_ff6SquareEEvT0_T1_T2_T3_T4_T6__param_2,
	.param .align 1 .b8 _ZN3cub18CUB_300001_SM_10006detail6reduce28DeviceReduceSingleTileKernelINS2_10policy_hubIfjN4cuda3std3__44plusIfEEE10Policy1000EN6thrust24THRUST_300001_SM_1000_NS6detail15normal_iteratorINSD_10device_ptrIKfEEEEPfjS9_ff6SquareEEvT0_T1_T2_T3_T4_T6__param_3[1],
	.param .f32 _ZN3cub18CUB_300001_SM_10006detail6reduce28DeviceReduceSingleTileKernelINS2_10policy_hubIfjN4cuda3std3__44plusIfEEE10Policy1000EN6thrust24THRUST_300001_SM_1000_NS6detail15normal_iteratorINSD_10device_ptrIKfEEEEPfjS9_ff6SquareEEvT0_T1_T2_T3_T4_T6__param_4,
	.param .align 1 .b8 _ZN3cub18CUB_300001_SM_10006detail6reduce28DeviceReduceSingleTileKernelINS2_10policy_hubIfjN4cuda3std3__44plusIfEEE10Policy1000EN6thrust24THRUST_300001_SM_1000_NS6detail15normal_iteratorINSD_10device_ptrIKfEEEEPfjS9_ff6SquareEEvT0_T1_T2_T3_T4_T6__param_5[1]
)
.maxntid 512
.minnctapersm 1
{
	.reg .pred 	%p<67>;
	.reg .b32 	%r<211>;
	.reg .b32 	%f<400>;
	.reg .b64 	%rd<84>;
	// demoted variable
	.shared .align 4 .b8 _ZZN3cub18CUB_300001_SM_10006detail6reduce28DeviceReduceSingleTileKernelINS2_10policy_hubIfjN4cuda3std3__44plusIfEEE10Policy1000EN6thrust24THRUST_300001_SM_1000_NS6detail15normal_iteratorINSD_10device_ptrIKfEEEEPfjS9_ff6SquareEEvT0_T1_T2_T3_T4_T6_E12temp_storage[84];
	ld.param.u64 	%rd9, [_ZN3cub18CUB_300001_SM_10006detail6reduce28DeviceReduceSingleTileKernelINS2_10policy_hubIfjN4cuda3std3__44plusIfEEE10Policy1000EN6thrust24THRUST_300001_SM_1000_NS6detail15normal_iteratorINSD_10device_ptrIKfEEEEPfjS9_ff6SquareEEvT0_T1_T2_T3_T4_T6__param_0];
	ld.param.u64 	%rd10, [_ZN3cub18CUB_300001_SM_10006detail6reduce28DeviceReduceSingleTileKernelINS2_10policy_hubIfjN4cuda3std3__44plusIfEEE10Policy1000EN6thrust24THRUST_300001_SM_1000_NS6detail15normal_iteratorINSD_10device_ptrIKfEEEEPfjS9_ff6SquareEEvT0_T1_T2_T3_T4_T6__param_1];
	ld.param.u32 	%r51, [_ZN3cub18CUB_300001_SM_10006detail6reduce28DeviceReduceSingleTileKernelINS2_10policy_hubIfjN4cuda3std3__44plusIfEEE10Policy1000EN6thrust24THRUST_300001_SM_1000_NS6detail15normal_iteratorINSD_10device_ptrIKfEEEEPfjS9_ff6SquareEEvT0_T1_T2_T3_T4_T6__param_2];
	ld.param.f32 	%f42, [_ZN3cub18CUB_300001_SM_10006detail6reduce28DeviceReduceSingleTileKernelINS2_10policy_hubIfjN4cuda3std3__44plusIfEEE10Policy1000EN6thrust24THRUST_300001_SM_1000_NS6detail15normal_iteratorINSD_10device_ptrIKfEEEEPfjS9_ff6SquareEEvT0_T1_T2_T3_T4_T6__param_4];
	cvta.to.global.u64 	%rd1, %rd10;
	setp.ne.s32 	%p1, %r51, 0;
	@%p1 bra 	$L__BB2_3;
	mov.u32 	%r193, %tid.x;
	setp.ne.s32 	%p66, %r193, 0;
	@%p66 bra 	$L__BB2_52;
	st.global.f32 	[%rd1], %f42;
	bra.uni 	$L__BB2_52;
$L__BB2_3:
	cvta.to.global.u64 	%rd2, %rd9;
	setp.gt.u32 	%p2, %r51, 8191;
	@%p2 bra 	$L__BB2_28;
	mov.u32 	%r1, %tid.x;
	setp.ge.u32 	%p24, %r1, %r51;
	mov.f32 	%f387, 0f00000000;
	mov.u32 	%r197, %r1;
	@%p24 bra 	$L__BB2_6;
	mul.wide.u32 	%rd73, %r1, 4;
	add.s64 	%rd74, %rd2, %rd73;
	ld.global.f32 	%f219, [%rd74];
	mul.f32 	%f387, %f219, %f219;
	add.s32 	%r197, %r1, 512;
$L__BB2_6:
	setp.ge.u32 	%p25, %r197, %r51;
	@%p25 bra 	$L__BB2_19;
	not.b32 	%r120, %r197;
	add.s32 	%r121, %r51, %r120;
	shr.u32 	%r122, %r121, 9;
	add.s32 	%r4, %r122, 1;
	and.b32  	%r5, %r4, 15;
	setp.lt.u32 	%p26, %r121, 7680;
	@%p26 bra 	$L__BB2_10;
	and.b32  	%r123, %r4, 16777200;
	neg.s32 	%r195, %r123;
	mul.wide.u32 	%rd75, %r197, 4;
	add.s64 	%rd76, %rd75, %rd2;
	add.s64 	%rd82, %rd76, 16384;
$L__BB2_9:
	.pragma "nounroll";
	ld.global.f32 	%f221, [%rd82+-16384];
	fma.rn.f32 	%f222, %f221, %f221, %f387;
	ld.global.f32 	%f223, [%rd82+-14336];
	fma.rn.f32 	%f224, %f223, %f223, %f222;
	ld.global.f32 	%f225, [%rd82+-12288];
	fma.rn.f32 	%f226, %f225, %f225, %f224;
	ld.global.f32 	%f227, [%rd82+-10240];
	fma.rn.f32 	%f228, %f227, %f227, %f226;
	ld.global.f32 	%f229, [%rd82+-8192];
	fma.rn.f32 	%f230, %f229, %f229, %f228;
	ld.global.f32 	%f231, [%rd82+-6144];
	fma.rn.f32 	%f232, %f231, %f231, %f230;
	ld.global.f32 	%f233, [%rd82+-4096];
	fma.rn.f32 	%f234, %f233, %f233, %f232;
	ld.global.f32 	%f235, [%rd82+-2048];
	fma.rn.f32 	%f236, %f235, %f235, %f234;
	ld.global.f32 	%f237, [%rd82];
	fma.rn.f32 	%f238, %f237, %f237, %f236;
	ld.global.f32 	%f239, [%rd82+2048];
	fma.rn.f32 	%f240, %f239, %f239, %f238;
	ld.global.f32 	%f241, [%rd82+4096];
	fma.rn.f32 	%f242, %f241, %f241, %f240;
	ld.global.f32 	%f243, [%rd82+6144];
	fma.rn.f32 	%f244, %f243, %f243, %f242;
	ld.global.f32 	%f245, [%rd82+8192];
	fma.rn.f32 	%f246, %f245, %f245, %f244;
	ld.global.f32 	%f247, [%rd82+10240];
	fma.rn.f32 	%f248, %f247, %f247, %f246;
	ld.global.f32 	%f249, [%rd82+12288];
	fma.rn.f32 	%f250, %f249, %f249, %f248;
	ld.global.f32 	%f251, [%rd82+14336];
	fma.rn.f32 	%f387, %f251, %f251, %f250;
	add.s32 	%r197, %r197, 8192;
	add.s32 	%r195, %r195, 16;
	add.s64 	%rd82, %rd82, 32768;
	setp.ne.s32 	%p27, %r195, 0;
	@%p27 bra 	$L__BB2_9;
$L__BB2_10:
	setp.eq.s32 	%p28, %r5, 0;
	@%p28 bra 	$L__BB2_19;
	and.b32  	%r12, %r4, 7;
	setp.lt.u32 	%p29, %r5, 8;
	@%p29 bra 	$L__BB2_13;
	mul.wide.u32 	%rd77, %r197, 4;
	add.s64 	%rd78, %rd2, %rd77;
	ld.global.f32 	%f253, [%rd78];
	fma.rn.f32 	%f254, %f253, %f253, %f387;
	ld.global.f32 	%f255, [%rd78+2048];
	fma.rn.f32 	%f256, %f255, %f255, %f254;
	ld.global.f32 	%f257, [%rd78+4096];
	fma.rn.f32 	%f258, %f257, %f257, %f256;
	ld.global.f32 	%f259, [%rd78+6144];
	fma.rn.f32 	%f260, %f259, %f259, %f258;
	ld.global.f32 	%f261, [%rd78+8192];
	fma.rn.f32 	%f262, %f261, %f261, %f260;
	ld.global.f32 	%f263, [%rd78+10240];
	fma.rn.f32 	%f264, %f263, %f263, %f262;
	ld.global.f32 	%f265, [%rd78+12288];
	fma.rn.f32 	%f266, %f265, %f265, %f264;
	ld.global.f32 	%f267, [%rd78+14336];
	fma.rn.f32 	%f387, %f267, %f267, %f266;
	add.s32 	%r197, %r197, 4096;
$L__BB2_13:
	setp.eq.s32 	%p30, %r12, 0;
	@%p30 bra 	$L__BB2_19;
	and.b32  	%r15, %r4, 3;
	setp.lt.u32 	%p31, %r12, 4;
	@%p31 bra 	$L__BB2_16;
	mul.wide.u32 	%rd79, %r197, 4;
	add.s64 	%rd80, %rd2, %rd79;
	ld.global.f32 	%f269, [%rd80];
	fma.rn.f32 	%f270, %f269, %f269, %f387;
	ld.global.f32 	%f271, [%rd80+2048];
	fma.rn.f32 	%f272, %f271, %f271, %f270;
	ld.global.f32 	%f273, [%rd80+4096];
	fma.rn.f32 	%f274, %f273, %f273, %f272;
	ld.global.f32 	%f275, [%rd80+6144];
	fma.rn.f32 	%f387, %f275, %f275, %f274;
	add.s32 	%r197, %r197, 2048;
$L__BB2_16:
	setp.eq.s32 	%p32, %r15, 0;
	@%p32 bra 	$L__BB2_19;
	mul.wide.u32 	%rd81, %r197, 4;
	add.s64 	%rd83, %rd2, %rd81;
	neg.s32 	%r200, %r15;
$L__BB2_18:
	.pragma "nounroll";
	ld.global.f32 	%f276, [%rd83];
	fma.rn.f32 	%f387, %f276, %f276, %f387;
	add.s64 	%rd83, %rd83, 2048;
	add.s32 	%r200, %r200, 1;
	setp.ne.s32 	%p33, %r200, 0;
	@%p33 bra 	$L__BB2_18;
$L__BB2_19:
	setp.lt.u32 	%p34, %r51, 512;
	@%p34 bra 	$L__BB2_24;
	// begin inline asm
	mov.u32 %r162, %laneid;
	// end inline asm
	mov.b32 	%r164, %f387;
	mov.b32 	%r165, 1;
	mov.b32 	%r186, 31;
	mov.b32 	%r187, -1;
	// begin inline asm
	shfl.sync.down.b32 %r163, %r164, %r165, %r186, %r187;
	// end inline asm
	setp.gt.s32 	%p58, %r162, 30;
	mov.b32 	%f335, %r163;
	add.f32 	%f336, %f387, %f335;
	selp.f32 	%f337, %f387, %f336, %p58;
	mov.b32 	%r169, %f337;
	mov.b32 	%r170, 2;
	// begin inline asm
	shfl.sync.down.b32 %r168, %r169, %r170, %r186, %r187;
	// end inline asm
	setp.gt.s32 	%p59, %r162, 29;
	mov.b32 	%f338, %r168;
	add.f32 	%f339, %f337, %f338;
	selp.f32 	%f340, %f337, %f339, %p59;
	mov.b32 	%r174, %f340;
	mov.b32 	%r175, 4;
	// begin inline asm
	shfl.sync.down.b32 %r173, %r174, %r175, %r186, %r187;
	// end inline asm
	setp.gt.s32 	%p60, %r162, 27;
	mov.b32 	%f341, %r173;
	add.f32 	%f342, %f340, %f341;
	selp.f32 	%f343, %f340, %f342, %p60;
	mov.b32 	%r179, %f343;
	mov.b32 	%r180, 8;
	// begin inline asm
	shfl.sync.down.b32 %r178, %r179, %r180, %r186, %r187;
	// end inline asm
	setp.gt.s32 	%p61, %r162, 23;
	mov.b32 	%f344, %r178;
	add.f32 	%f345, %f343, %f344;
	selp.f32 	%f346, %f343, %f345, %p61;
	mov.b32 	%r184, %f346;
	mov.b32 	%r185, 16;
	// begin inline asm
	shfl.sync.down.b32 %r183, %r184, %r185, %r186, %r187;
	// end inline asm
	setp.gt.s32 	%p62, %r162, 15;
	mov.b32 	%f347, %r183;
	add.f32 	%f16, %f346, %f347;
	selp.f32 	%f399, %f346, %f16, %p62;
	setp.ne.s32 	%p63, %r162, 0;
	@%p63 bra 	$L__BB2_22;
	shr.u32 	%r188, %r1, 3;
	and.b32  	%r189, %r188, 124;
	mov.u32 	%r190, _ZZN3cub18CUB_300001_SM_10006detail6reduce28DeviceReduceSingleTileKernelINS2_10policy_hubIfjN4cuda3std3__44plusIfEEE10Policy1000EN6thrust24THRUST_300001_SM_1000_NS6detail15normal_iteratorINSD_10device_ptrIKfEEEEPfjS9_ff6SquareEEvT0_T1_T2_T3_T4_T6_E12temp_storage;
	add.s32 	%r191, %r190, %r189;
	st.shared.f32 	[%r191+16], %f16;
$L__BB2_22:
	bar.sync 	0;
	setp.ne.s32 	%p64, %r1, 0;
	@%p64 bra 	$L__BB2_50;
	ld.shared.f32 	%f348, [_ZZN3cub18CUB_300001_SM_10006detail6reduce28DeviceReduceSingleTileKernelINS2_10policy_hubIfjN4cuda3std3__44plusIfEEE10Policy1000EN6thrust24THRUST_300001_SM_1000_NS6detail15normal_iteratorINSD_10device_ptrIKfEEEEPfjS9_ff6SquareEEvT0_T1_T2_T3_T4_T6_E12temp_storage+20];
	add.f32 	%f349, %f399, %f348;
	ld.shared.f32 	%f350, [_ZZN3cub18CUB_300001_SM_10006detail6reduce28DeviceReduceSingleTileKernelINS2_10policy_hubIfjN4cuda3std3__44plusIfEEE10Policy1000EN6thrust24THRUST_300001_SM_1000_NS6detail15normal_iteratorINSD_10device_ptrIKfEEEEPfjS9_ff6SquareEEvT0_T1_T2_T3_T4_T6_E12temp_storage+24];
	add.f32 	%f351, %f349, %f350;
	ld.shared.f32 	%f352, [_ZZN3cub18CUB_300001_SM_10006detail6reduce28DeviceReduceSingleTileKernelINS2_10policy_hubIfjN4cuda3std3__44plusIfEEE10Policy1000EN6thrust24THRUST_300001_SM_1000_NS6detail15normal_iteratorINSD_10device_ptrIKfEEEEPfjS9_ff6SquareEEvT0_T1_T2_T3_T4_T6_E12temp_storage+28];
	add.f32 	%f353, %f351, %f352;
	ld.shared.f32 	%f354, [_ZZN3cub18CUB_300001_SM_10006detail6reduce28DeviceReduceSingleTileKernelINS2_10policy_hubIfjN4cuda3std3__44plusIfEEE10Policy1000EN6thrust24THRUST_300001_SM_1000_NS6detail15normal_iteratorINSD_10device_ptrIKfEEEEPfjS9_ff6SquareEEvT0_T1_T2_T3_T4_T6_E12temp_storage+32];
	add.f32 	%f355, %f353, %f354;
	ld.shared.f32 	%f356, [_ZZN3cub18CUB_300001_SM_10006detail6reduce28DeviceReduceSingleTileKernelINS2_10policy_hubIfjN4cuda3std3__44plusIfEEE10Policy1000EN6thrust24THRUST_300001_SM_1000_NS6detail15normal_iteratorINSD_10device_ptrIKfEEEEPfjS9_ff6SquareEEvT0_T1_T2_T3_T4_T6_E12temp_storage+36];
	add.f32 	%f357, %f355, %f356;
	ld.shared.f32 	%f358, [_ZZN3cub18CUB_300001_SM_10006detail6reduce28DeviceReduceSingleTileKernelINS2_10policy_hubIfjN4cuda3std3__44plusIfEEE10Policy1000EN6thrust24THRUST_300001_SM_1000_NS6detail15normal_iteratorINSD_10device_ptrIKfEEEEPfjS9_ff6SquareEEvT0_T1_T2_T3_T4_T6_E12temp_storage+40];
	add.f32 	%f359, %f357, %f358;
	ld.shared.f32 	%f360, [_ZZN3cub18CUB_300001_SM_10006detail6reduce28DeviceReduceSingleTileKernelINS2_10policy_hubIfjN4cuda3std3__44plusIfEEE10Policy1000EN6thrust24THRUST_300001_SM_1000_NS6detail15normal_iteratorINSD_10device_ptrIKfEEEEPfjS9_ff6SquareEEvT0_T1_T2_T3_T4_T6_E12temp_storage+44];
	add.f32 	%f361, %f359, %f360;
	ld.shared.f32 	%f362, [_ZZN3cub18CUB_300001_SM_10006detail6reduce28DeviceReduceSingleTileKernelINS2_10policy_hubIfjN4cuda3std3__44plusIfEEE10Policy1000EN6thrust24THRUST_300001_SM_1000_NS6detail15normal_iteratorINSD_10device_ptrIKfEEEEPfjS9_ff6SquareEEvT0_T1_T2_T3_T4_T6_E12temp_storage+48];
	add.f32 	%f363, %f361, %f362;
	ld.shared.f32 	%f364, [_ZZN3cub18CUB_300001_SM_10006detail6reduce28DeviceReduceSingleTileKernelINS2_10policy_hubIfjN4cuda3std3__44plusIfEEE10Policy1000EN6thrust24THRUST_300001_SM_1000_NS6detail15normal_iteratorINSD_10device_ptrIKfEEEEPfjS9_ff6SquareEEvT0_T1_T2_T3_T4_T6_E12temp_storage+52];
	add.f32 	%f365, %f363, %f364;
	ld.shared.f32 	%f366, [_ZZN3cub18CUB_300001_SM_10006detail6reduce28DeviceReduceSingleTileKernelINS2_10policy_hubIfjN4cuda3std3__44plusIfEEE10Policy1000EN6thrust24THRUST_300001_SM_1000_NS6detail15normal_iteratorINSD_10device_ptrIKfEEEEPfjS9_ff6SquareEEvT0_T1_T2_T3_T4_T6_E12temp_storage+56];
	add.f32 	%f367, %f365, %f366;
	ld.shared.f32 	%f368, [_ZZN3cub18CUB_300001_SM_10006detail6reduce28DeviceReduceSingleTileKernelINS2_10policy_hubIfjN4cuda3std3__44plusIfEEE10Policy1000EN6thrust24THRUST_300001_SM_1000_NS6detail15normal_iteratorINSD_10device_ptrIKfEEEEPfjS9_ff6SquareEEvT0_T1_T2_T3_T4_T6_E12temp_storage+60];
	add.f32 	%f369, %f367, %f368;
	ld.shared.f32 	%f370, [_ZZN3cub18CUB_300001_SM_10006detail6reduce28DeviceReduceSingleTileKernelINS2_10policy_hubIfjN4cuda3std3__44plusIfEEE10Policy1000EN6thrust24THRUST_300001_SM_1000_NS6detail15normal_iteratorINSD_10device_ptrIKfEEEEPfjS9_ff6SquareEEvT0_T1_T2_T3_T4_T6_E12temp_storage+64];
	add.f32 	%f371, %f369, %f370;
	ld.shared.f32 	%f372, [_ZZN3cub18CUB_300001_SM_10006detail6reduce28DeviceReduceSingleTileKernelINS2_10policy_hubIfjN4cuda3std3__44plusIfEEE10Policy1000EN6thrust24THRUST_300001_SM_1000_NS6detail15normal_iteratorINSD_10device_ptrIKfEEEEPfjS9_ff6SquareEEvT0_T1_T2_T3_T4_T6_E12temp_storage+68];
	add.f32 	%f373, %f371, %f372;
	ld.shared.f32 	%f374, [_ZZN3cub18CUB_300001_SM_10006detail6reduce28DeviceReduceSingleTileKernelINS2_10policy_hubIfjN4cuda3std3__44plusIfEEE10Policy1000EN6thrust24THRUST_300001_SM_1000_NS6detail15normal_iteratorINSD_10device_ptrIKfEEEEPfjS9_ff6SquareEEvT0_T1_T2_T3_T4_T6_E12temp_storage+72];
	add.f32 	%f375, %f373, %f374;
	ld.shared.f32 	%f376, [_ZZN3cub18CUB_300001_SM_10006detail6reduce28DeviceReduceSingleTileKernelINS2_10policy_hubIfjN4cuda3std3__44plusIfEEE10Policy1000EN6thrust24THRUST_300001_SM_1000_NS6detail15normal_iteratorINSD_10device_ptrIKfEEEEPfjS9_ff6SquareEEvT0_T1_T2_T3_T4_T6_E12temp_storage+76];
	add.f32 	%f399, %f375, %f376;
	bra.uni 	$L__BB2_50;
$L__BB2_24:
	// begin inline asm
	mov.u32 %r124, %laneid;
	// end inline asm
	and.b32  	%r150, %r1, 992;
	add.s32 	%r151, %r150, 32;
	setp.gt.u32 	%p35, %r151, %r51;
	not.b32 	%r152, %r150;
	add.s32 	%r153, %r51, %r152;
	selp.b32 	%r148, %r153, 31, %p35;
	mov.b32 	%r126, %f387;
	mov.b32 	%r127, 1;
	mov.b32 	%r149, -1;
	// begin inline asm
	shfl.sync.down.b32 %r125, %r126, %r127, %r148, %r149;
	// end inline asm
	setp.lt.s32 	%p36, %r124, %r148;
	mov.b32 	%f277, %r125;
	add.f32 	%f278, %f387, %f277;
	selp.f32 	%f279, %f278, %f387, %p36;
	mov.b32 	%r131, %f279;
	mov.b32 	%r132, 2;
	// begin inline asm
	shfl.sync.down.b32 %r130, %r131, %r132, %r148, %r149;
	// end inline asm
	add.s32 	%r154, %r124, 2;
	setp.gt.s32 	%p37, %r154, %r148;
	mov.b32 	%f280, %r130;
	add.f32 	%f281, %f279, %f280;
	selp.f32 	%f282, %f279, %f281, %p37;
	mov.b32 	%r136, %f282;
	mov.b32 	%r137, 4;
	// begin inline asm
	shfl.sync.down.b32 %r135, %r136, %r137, %r148, %r149;
	// end inline asm
	add.s32 	%r155, %r124, 4;
	setp.gt.s32 	%p38, %r155, %r148;
	mov.b32 	%f283, %r135;
	add.f32 	%f284, %f282, %f283;
	selp.f32 	%f285, %f282, %f284, %p38;
	mov.b32 	%r141, %f285;
	mov.b32 	%r142, 8;
	// begin inline asm
	shfl.sync.down.b32 %r140, %r141, %r142, %r148, %r149;
	// end inline asm
	add.s32 	%r156, %r124, 8;
	setp.gt.s32 	%p39, %r156, %r148;
	mov.b32 	%f286, %r140;
	add.f32 	%f287, %f285, %f286;
	selp.f32 	%f288, %f285, %f287, %p39;
	mov.b32 	%r146, %f288;
	mov.b32 	%r147, 16;
	// begin inline asm
	shfl.sync.down.b32 %r145, %r146, %r147, %r148, %r149;
	// end inline asm
	add.s32 	%r157, %r124, 16;
	setp.gt.s32 	%p40, %r157, %r148;
	mov.b32 	%f289, %r145;
	add.f32 	%f290, %f288, %f289;
	selp.f32 	%f399, %f288, %f290, %p40;
	setp.ne.s32 	%p41, %r124, 0;
	@%p41 bra 	$L__BB2_26;
	shr.u32 	%r158, %r1, 3;
	and.b32  	%r159, %r158, 124;
	mov.u32 	%r160, _ZZN3cub18CUB_300001_SM_10006detail6reduce28DeviceReduceSingleTileKernelINS2_10policy_hubIfjN4cuda3std3__44plusIfEEE10Policy1000EN6thrust24THRUST_300001_SM_1000_NS6detail15normal_iteratorINSD_10device_ptrIKfEEEEPfjS9_ff6SquareEEvT0_T1_T2_T3_T4_T6_E12temp_storage;
	add.s32 	%r161, %r160, %r159;
	st.shared.f32 	[%r161+16], %f399;
$L__BB2_26:
	bar.sync 	0;
	setp.ne.s32 	%p42, %r1, 0;
	@%p42 bra 	$L__BB2_50;
	setp.gt.u32 	%p43, %r51, 32;
	ld.shared.f32 	%f291, [_ZZN3cub18CUB_300001_SM_10006detail6reduce28DeviceReduceSingleTileKernelINS2_10policy_hubIfjN4cuda3std3__44plusIfEEE10Policy1000EN6thrust24THRUST_300001_SM_1000_NS6detail15normal_iteratorINSD_10device_ptrIKfEEEEPfjS9_ff6SquareEEvT0_T1_T2_T3_T4_T6_E12temp_storage+20];
	add.f32 	%f292, %f399, %f291;
	selp.f32 	%f293, %f292, %f399, %p43;
	setp.gt.u32 	%p44, %r51, 64;
	ld.shared.f32 	%f294, [_ZZN3cub18CUB_300001_SM_10006detail6reduce28DeviceReduceSingleTileKernelINS2_10policy_hubIfjN4cuda3std3__44plusIfEEE10Policy1000EN6thrust24THRUST_300001_SM_1000_NS6detail15normal_iteratorINSD_10device_ptrIKfEEEEPfjS9_ff6SquareEEvT0_T1_T2_T3_T4_T6_E12temp_storage+24];
	add.f32 	%f295, %f294, %f293;
	selp.f32 	%f296, %f295, %f293, %p44;
	setp.gt.u32 	%p45, %r51, 96;
	ld.shared.f32 	%f297, [_ZZN3cub18CUB_300001_SM_10006detail6reduce28DeviceReduceSingleTileKernelINS2_10policy_hubIfjN4cuda3std3__44plusIfEEE10Policy1000EN6thrust24THRUST_300001_SM_1000_NS6detail15normal_iteratorINSD_10device_ptrIKfEEEEPfjS9_ff6SquareEEvT0_T1_T2_T3_T4_T6_E12temp_storage+28];
	add.f32 	%f298, %f297, %f296;
	selp.f32 	%f299, %f298, %f296, %p45;
	setp.gt.u32 	%p46, %r51, 128;
	ld.shared.f32 	%f300, [_ZZN3cub18CUB_300001_SM_10006detail6reduce28DeviceReduceSingleTileKernelINS2_10policy_hubIfjN4cuda3std3__44plusIfEEE10Policy1000EN6thrust24THRUST_300001_SM_1000_NS6detail15normal_iteratorINSD_10device_ptrIKfEEEEPfjS9_ff6SquareEEvT0_T1_T2_T3_T4_T6_E12temp_storage+32];
	add.f32 	%f301, %f300, %f299;
	selp.f32 	%f302, %f301, %f299, %p46;
	setp.gt.u32 	%p47, %r51, 160;
	ld.shared.f32 	%f303, [_ZZN3cub18CUB_300001_SM_10006detail6reduce28DeviceReduceSingleTileKernelINS2_10policy_hubIfjN4cuda3std3__44plusIfEEE10Policy1000EN6thrust24THRUST_300001_SM_1000_NS6detail15normal_iteratorINSD_10device_ptrIKfEEEEPfjS9_ff6SquareEEvT0_T1_T2_T3_T4_T6_E12temp_storage+36];
	add.f32 	%f304, %f303, %f302;
	selp.f32 	%f305, %f304, %f302, %p47;
	setp.gt.u32 	%p48, %r51, 192;
	ld.shared.f32 	%f306, [_ZZN3cub18CUB_300001_SM_10006detail6reduce28DeviceReduceSingleTileKernelINS2_10policy_hubIfjN4cuda3std3__44plusIfEEE10Policy1000EN6thrust24THRUST_300001_SM_1000_NS6detail15normal_iteratorINSD_10device_ptrIKfEEEEPfjS9_ff6SquareEEvT0_T1_T2_T3_T4_T6_E12temp_storage+40];
	add.f32 	%f307, %f306, %f305;
	selp.f32 	%f308, %f307, %f305, %p48;
	setp.gt.u32 	%p49, %r51, 224;
	ld.shared.f32 	%f309, [_ZZN3cub18CUB_300001_SM_10006detail6reduce28DeviceReduceSingleTileKernelINS2_10policy_hubIfjN4cuda3std3__44plusIfEEE10Policy1000EN6thrust24THRUST_300001_SM_1000_NS6detail15normal_iteratorINSD_10device_ptrIKfEEEEPfjS9_ff6SquareEEvT0_T1_T2_T3_T4_T6_E12temp_storage+44];
	add.f32 	%f310, %f309, %f308;
	selp.f32 	%f311, %f310, %f308, %p49;
	setp.gt.u32 	%p50, %r51, 256;
	ld.shared.f32 	%f312, [_ZZN3cub18CUB_300001_SM_10006detail6reduce28DeviceReduceSingleTileKernelINS2_10policy_hubIfjN4cuda3std3__44plusIfEEE10Policy1000EN6thrust24THRUST_300001_SM_1000_NS6detail15normal_iteratorINSD_10device_ptrIKfEEEEPfjS9_ff6SquareEEvT0_T1_T2_T3_T4_T6_E12temp_storage+48];
	add.f32 	%f313, %f312, %f311;
	selp.f32 	%f314, %f313, %f311, %p50;
	setp.gt.u32 	%p51, %r51, 288;
	ld.shared.f32 	%f315, [_ZZN3cub18CUB_300001_SM_10006detail6reduce28DeviceReduceSingleTileKernelINS2_10policy_hubIfjN4cuda3std3__44plusIfEEE10Policy1000EN6thrust24THRUST_300001_SM_1000_NS6detail15normal_iteratorINSD_10device_ptrIKfEEEEPfjS9_ff6SquareEEvT0_T1_T2_T3_T4_T6_E12temp_storage+52];
	add.f32 	%f316, %f315, %f314;
	selp.f32 	%f317, %f316, %f314, %p51;
	setp.gt.u32 	%p52, %r51, 320;
	ld.shared.f32 	%f318, [_ZZN3cub18CUB_300001_SM_10006detail6reduce28DeviceReduceSingleTileKernelINS2_10policy_hubIfjN4cuda3std3__44plusIfEEE10Policy1000EN6thrust24THRUST_300001_SM_1000_NS6detail15normal_iteratorINSD_10device_ptrIKfEEEEPfjS9_ff6SquareEEvT0_T1_T2_T3_T4_T6_E12temp_storage+56];
	add.f32 	%f319, %f318, %f317;
	selp.f32 	%f320, %f319, %f317, %p52;
	setp.gt.u32 	%p53, %r51, 352;
	ld.shared.f32 	%f321, [_ZZN3cub18CUB_300001_SM_10006detail6reduce28DeviceReduceSingleTileKernelINS2_10policy_hubIfjN4cuda3std3__44plusIfEEE10Policy1000EN6thrust24THRUST_300001_SM_1000_NS6detail15normal_iteratorINSD_10device_ptrIKfEEEEPfjS9_ff6SquareEEvT0_T1_T2_T3_T4_T6_E12temp_storage+60];
	add.f32 	%f322, %f321, %f320;
	selp.f32 	%f323, %f322, %f320, %p53;
	setp.gt.u32 	%p54, %r51, 384;
	ld.shared.f32 	%f324, [_ZZN3cub18CUB_300001_SM_10006detail6reduce28DeviceReduceSingleTileKernelINS2_10policy_hubIfjN4cuda3std3__44plusIfEEE10Policy1000EN6thrust24THRUST_300001_SM_1000_NS6detail15normal_iteratorINSD_10device_ptrIKfEEEEPfjS9_ff6SquareEEvT0_T1_T2_T3_T4_T6_E12temp_storage+64];
	add.f32 	%f325, %f324, %f323;
	selp.f32 	%f326, %f325, %f323, %p54;
	setp.gt.u32 	%p55, %r51, 416;
	ld.shared.f32 	%f327, [_ZZN3cub18CUB_300001_SM_10006detail6reduce28DeviceReduceSingleTileKernelINS2_10policy_hubIfjN4cuda3std3__44plusIfEEE10Policy1000EN6thrust24THRUST_300001_SM_1000_NS6detail15normal_iteratorINSD_10device_ptrIKfEEEEPfjS9_ff6SquareEEvT0_T1_T2_T3_T4_T6_E12temp_storage+68];
	add.f32 	%f328, %f327, %f326;
	selp.f32 	%f329, %f328, %f326, %p55;
	setp.gt.u32 	%p56, %r51, 448;
	ld.shared.f32 	%f330, [_ZZN3cub18CUB_300001_SM_10006detail6reduce28DeviceReduceSingleTileKernelINS2_10policy_hubIfjN4cuda3std3__44plusIfEEE10Policy1000EN6thrust24THRUST_300001_SM_1000_NS6detail15normal_iteratorINSD_10device_ptrIKfEEEEPfjS9_ff6SquareEEvT0_T1_T2_T3_T4_T6_E12temp_storage+72];
	add.f32 	%f331, %f330, %f329;
	selp.f32 	%f332, %f331, %f329, %p56;
	setp.gt.u32 	%p57, %r51, 480;
	ld.shared.f32 	%f333, [_ZZN3cub18CUB_300001_SM_10006detail6reduce28DeviceReduceSingleTileKernelINS2_10policy_hubIfjN4cuda3std3__44plusIfEEE10Policy1000EN6thrust24THRUST_300001_SM_1000_NS6detail15normal_iteratorINSD_10device_ptrIKfEEEEPfjS9_ff6SquareEEvT0_T1_T2_T3_T4_T6_E12temp_storage+76];
	add.f32 	%f334, %f333, %f332;
	selp.f32 	%f399, %f334, %f332, %p57;
	bra.uni 	$L__BB2_50;
$L__BB2_28:
	mov.u32 	%r21, %tid.x;
	mul.wide.u32 	%rd11, %r21, 4;
	add.s64 	%rd12, %rd2, %rd11;
	ld.global.f32 	%f43, [%rd12];
	ld.global.f32 	%f44, [%rd12+2048];
	mul.f32 	%f45, %f44, %f44;
	ld.global.f32 	%f46, [%rd12+4096];
	ld.global.f32 	%f47, [%rd12+6144];
	mul.f32 	%f48, %f47, %f47;
	ld.global.f32 	%f49, [%rd12+8192];
	ld.global.f32 	%f50, [%rd12+10240];
	mul.f32 	%f51, %f50, %f50;
	ld.global.f32 	%f52, [%rd12+12288];
	ld.global.f32 	%f53, [%rd12+14336];
	mul.f32 	%f54, %f53, %f53;
	ld.global.f32 	%f55, [%rd12+16384];
	ld.global.f32 	%f56, [%rd12+18432];
	mul.f32 	%f57, %f56, %f56;
	ld.global.f32 	%f58, [%rd12+20480];
	ld.global.f32 	%f59, [%rd12+22528];
	mul.f32 	%f60, %f59, %f59;
	ld.global.f32 	%f61, [%rd12+24576];
	ld.global.f32 	%f62, [%rd12+26624];
	mul.f32 	%f63, %f62, %f62;
	ld.global.f32 	%f64, [%rd12+28672];
	ld.global.f32 	%f65, [%rd12+30720];
	mul.f32 	%f66, %f65, %f65;
	fma.rn.f32 	%f67, %f43, %f43, %f45;
	fma.rn.f32 	%f68, %f46, %f46, %f48;
	fma.rn.f32 	%f69, %f49, %f49, %f51;
	fma.rn.f32 	%f70, %f52, %f52, %f54;
	fma.rn.f32 	%f71, %f55, %f55, %f57;
	fma.rn.f32 	%f72, %f58, %f58, %f60;
	fma.rn.f32 	%f73, %f61, %f61, %f63;
	fma.rn.f32 	%f74, %f64, %f64, %f66;
	add.f32 	%f75, %f67, %f68;
	add.f32 	%f76, %f69, %f70;
	add.f32 	%f77, %f71, %f72;
	add.f32 	%f78, %f73, %f74;
	add.f32 	%f79, %f75, %f76;
	add.f32 	%f80, %f77, %f78;
	add.f32 	%f398, %f79, %f80;
	add.s32 	%r22, %r51, -8192;
	setp.lt.u32 	%p3, %r22, 8192;
	mov.b32 	%r202, 8192;
	@%p3 bra 	$L__BB2_32;
	mov.b32 	%r202, 8192;
$L__BB2_30:
	add.s32 	%r54, %r21, %r202;
	mul.wide.u32 	%rd13, %r54, 4;
	add.s64 	%rd14, %rd2, %rd13;
	ld.global.f32 	%f81, [%rd14];
	ld.global.f32 	%f82, [%rd14+2048];
	ld.global.f32 	%f83, [%rd14+4096];
	mul.f32 	%f84, %f83, %f83;
	ld.global.f32 	%f85, [%rd14+6144];
	ld.global.f32 	%f86, [%rd14+8192];
	mul.f32 	%f87, %f86, %f86;
	ld.global.f32 	%f88, [%rd14+10240];
	ld.global.f32 	%f89, [%rd14+12288];
	mul.f32 	%f90, %f89, %f89;
	ld.global.f32 	%f91, [%rd14+14336];
	ld.global.f32 	%f92, [%rd14+16384];
	mul.f32 	%f93, %f92, %f92;
	ld.global.f32 	%f94, [%rd14+18432];
	ld.global.f32 	%f95, [%rd14+20480];
	mul.f32 	%f96, %f95, %f95;
	ld.global.f32 	%f97, [%rd14+22528];
	ld.global.f32 	%f98, [%rd14+24576];
	mul.f32 	%f99, %f98, %f98;
	ld.global.f32 	%f100, [%rd14+26624];
	ld.global.f32 	%f101, [%rd14+28672];
	mul.f32 	%f102, %f101, %f101;
	ld.global.f32 	%f103, [%rd14+30720];
	fma.rn.f32 	%f104, %f81, %f81, %f398;
	fma.rn.f32 	%f105, %f82, %f82, %f84;
	fma.rn.f32 	%f106, %f85, %f85, %f87;
	fma.rn.f32 	%f107, %f88, %f88, %f90;
	fma.rn.f32 	%f108, %f91, %f91, %f93;
	fma.rn.f32 	%f109, %f94, %f94, %f96;
	fma.rn.f32 	%f110, %f97, %f97, %f99;
	fma.rn.f32 	%f111, %f100, %f100, %f102;
	add.f32 	%f112, %f104, %f105;
	add.f32 	%f113, %f106, %f107;
	add.f32 	%f114, %f108, %f109;
	add.f32 	%f115, %f110, %f111;
	add.f32 	%f116, %f112, %f113;
	add.f32 	%f117, %f114, %f115;
	add.f32 	%f118, %f116, %f117;
	fma.rn.f32 	%f398, %f103, %f103, %f118;
	sub.s32 	%r55, %r51, %r202;
	setp.lt.u32 	%p4, %r55, 8192;
	@%p4 bra 	$L__BB2_46;
	add.s32 	%r202, %r202, 8192;
	setp.le.u32 	%p5, %r202, %r22;
	@%p5 bra 	$L__BB2_30;
$L__BB2_32:
	setp.le.u32 	%p6, %r51, %r202;
	sub.s32 	%r56, %r51, %r202;
	setp.ge.s32 	%p7, %r21, %r56;
	or.pred  	%p8, %p6, %p7;
	@%p8 bra 	$L__BB2_46;
	not.b32 	%r58, %r21;
	add.s32 	%r59, %r51, %r58;
	sub.s32 	%r60, %r59, %r202;
	shr.u32 	%r61, %r60, 9;
	add.s32 	%r26, %r61, 1;
	and.b32  	%r27, %r26, 15;
	setp.lt.u32 	%p9, %r60, 7680;
	mov.u32 	%r207, %r21;
	@%p9 bra 	$L__BB2_37;
	or.b32  	%r205, %r21, 4096;
	add.s32 	%r204, %r21, %r202;
	and.b32  	%r62, %r26, 16777200;
	neg.s32 	%r203, %r62;
$L__BB2_35:
	.pragma "nounroll";
	mul.wide.u32 	%rd15, %r204, 4;
	add.s64 	%rd16, %rd2, %rd15;
	ld.global.f32 	%f120, [%rd16];
	fma.rn.f32 	%f121, %f120, %f120, %f398;
	add.s32 	%r63, %r204, 512;
	mul.wide.u32 	%rd17, %r63, 4;
	add.s64 	%rd18, %rd2, %rd17;
	ld.global.f32 	%f122, [%rd18];
	fma.rn.f32 	%f123, %f122, %f122, %f121;
	add.s32 	%r64, %r204, 1024;
	mul.wide.u32 	%rd19, %r64, 4;
	add.s64 	%rd20, %rd2, %rd19;
	ld.global.f32 	%f124, [%rd20];
	fma.rn.f32 	%f125, %f124, %f124, %f123;
	add.s32 	%r65, %r204, 1536;
	mul.wide.u32 	%rd21, %r65, 4;
	add.s64 	%rd22, %rd2, %rd21;
	ld.global.f32 	%f126, [%rd22];
	fma.rn.f32 	%f127, %f126, %f126, %f125;
	add.s32 	%r66, %r204, 2048;
	mul.wide.u32 	%rd23, %r66, 4;
	add.s64 	%rd24, %rd2, %rd23;
	ld.global.f32 	%f128, [%rd24];
	fma.rn.f32 	%f129, %f128, %f128, %f127;
	add.s32 	%r67, %r204, 2560;
	mul.wide.u32 	%rd25, %r67, 4;
	add.s64 	%rd26, %rd2, %rd25;
	ld.global.f32 	%f130, [%rd26];
	fma.rn.f32 	%f131, %f130, %f130, %f129;
	add.s32 	%r68, %r204, 3072;
	mul.wide.u32 	%rd27, %r68, 4;
	add.s64 	%rd28, %rd2, %rd27;
	ld.global.f32 	%f132, [%rd28];
	fma.rn.f32 	%f133, %f132, %f132, %f131;
	add.s32 	%r69, %r204, 3584;
	mul.wide.u32 	%rd29, %r69, 4;
	add.s64 	%rd30, %rd2, %rd29;
	ld.global.f32 	%f134, [%rd30];
	fma.rn.f32 	%f135, %f134, %f134, %f133;
	add.s32 	%r70, %r204, 4096;
	mul.wide.u32 	%rd31, %r70, 4;
	add.s64 	%rd32, %rd2, %rd31;
	ld.global.f32 	%f136, [%rd32];
	fma.rn.f32 	%f137, %f136, %f136, %f135;
	add.s32 	%r71, %r204, 4608;
	mul.wide.u32 	%rd33, %r71, 4;
	add.s64 	%rd34, %rd2, %rd33;
	ld.global.f32 	%f138, [%rd34];
	fma.rn.f32 	%f139, %f138, %f138, %f137;
	add.s32 	%r72, %r204, 5120;
	mul.wide.u32 	%rd35, %r72, 4;
	add.s64 	%rd36, %rd2, %rd35;
	ld.global.f32 	%f140, [%rd36];
	fma.rn.f32 	%f141, %f140, %f140, %f139;
	add.s32 	%r73, %r204, 5632;
	mul.wide.u32 	%rd37, %r73, 4;
	add.s64 	%rd38, %rd2, %rd37;
	ld.global.f32 	%f142, [%rd38];
	fma.rn.f32 	%f143, %f142, %f142, %f141;
	add.s32 	%r74, %r204, 6144;
	mul.wide.u32 	%rd39, %r74, 4;
	add.s64 	%rd40, %rd2, %rd39;
	ld.global.f32 	%f144, [%rd40];
	fma.rn.f32 	%f145, %f144, %f144, %f143;
	add.s32 	%r75, %r204, 6656;
	mul.wide.u32 	%rd41, %r75, 4;
	add.s64 	%rd42, %rd2, %rd41;
	ld.global.f32 	%f146, [%rd42];
	fma.rn.f32 	%f147, %f146, %f146, %f145;
	add.s32 	%r76, %r204, 7168;
	mul.wide.u32 	%rd43, %r76, 4;
	add.s64 	%rd44, %rd2, %rd43;
	ld.global.f32 	%f148, [%rd44];
	fma.rn.f32 	%f149, %f148, %f148, %f147;
	add.s32 	%r77, %r204, 7680;
	mul.wide.u32 	%rd45, %r77, 4;
	add.s64 	%rd46, %rd2, %rd45;
	ld.global.f32 	%f150, [%rd46];
	fma.rn.f32 	%f398, %f150, %f150, %f149;
	add.s32 	%r205, %r205, 8192;
	add.s32 	%r204, %r204, 8192;
	add.s32 	%r203, %r203, 16;
	setp.ne.s32 	%p10, %r203, 0;
	@%p10 bra 	$L__BB2_35;
	add.s32 	%r207, %r205, -4096;
$L__BB2_37:
	setp.eq.s32 	%p11, %r27, 0;
	@%p11 bra 	$L__BB2_46;
	and.b32  	%r39, %r26, 7;
	setp.lt.u32 	%p12, %r27, 8;
	@%p12 bra 	$L__BB2_40;
	add.s32 	%r78, %r207, %r202;
	mul.wide.u32 	%rd47, %r78, 4;
	add.s64 	%rd48, %rd2, %rd47;
	ld.global.f32 	%f152, [%rd48];
	fma.rn.f32 	%f153, %f152, %f152, %f398;
	add.s32 	%r79, %r78, 512;
	mul.wide.u32 	%rd49, %r79, 4;
	add.s64 	%rd50, %rd2, %rd49;
	ld.global.f32 	%f154, [%rd50];
	fma.rn.f32 	%f155, %f154, %f154, %f153;
	add.s32 	%r80, %r78, 1024;
	mul.wide.u32 	%rd51, %r80, 4;
	add.s64 	%rd52, %rd2, %rd51;
	ld.global.f32 	%f156, [%rd52];
	fma.rn.f32 	%f157, %f156, %f156, %f155;
	add.s32 	%r81, %r78, 1536;
	mul.wide.u32 	%rd53, %r81, 4;
	add.s64 	%rd54, %rd2, %rd53;
	ld.global.f32 	%f158, [%rd54];
	fma.rn.f32 	%f159, %f158, %f158, %f157;
	add.s32 	%r82, %r78, 2048;
	mul.wide.u32 	%rd55, %r82, 4;
	add.s64 	%rd56, %rd2, %rd55;
	ld.global.f32 	%f160, [%rd56];
	fma.rn.f32 	%f161, %f160, %f160, %f159;
	add.s32 	%r83, %r78, 2560;
	mul.wide.u32 	%rd57, %r83, 4;
	add.s64 	%rd58, %rd2, %rd57;
	ld.global.f32 	%f162, [%rd58];
	fma.rn.f32 	%f163, %f162, %f162, %f161;
	add.s32 	%r84, %r78, 3072;
	mul.wide.u32 	%rd59, %r84, 4;
	add.s64 	%rd60, %rd2, %rd59;
	ld.global.f32 	%f164, [%rd60];
	fma.rn.f32 	%f165, %f164, %f164, %f163;
	add.s32 	%r85, %r78, 3584;
	mul.wide.u32 	%rd61, %r85, 4;
	add.s64 	%rd62, %rd2, %rd61;
	ld.global.f32 	%f166, [%rd62];
	fma.rn.f32 	%f398, %f166, %f166, %f165;
	add.s32 	%r207, %r207, 4096;
$L__BB2_40:
	setp.eq.s32 	%p13, %r39, 0;
	@%p13 bra 	$L__BB2_46;
	and.b32  	%r42, %r26, 3;
	setp.lt.u32 	%p14, %r39, 4;
	@%p14 bra 	$L__BB2_43;
	add.s32 	%r86, %r207, %r202;
	mul.wide.u32 	%rd63, %r86, 4;
	add.s64 	%rd64, %rd2, %rd63;
	ld.global.f32 	%f168, [%rd64];
	fma.rn.f32 	%f169, %f168, %f168, %f398;
	add.s32 	%r87, %r86, 512;
	mul.wide.u32 	%rd65, %r87, 4;
	add.s64 	%rd66, %rd2, %rd65;
	ld.global.f32 	%f170, [%rd66];
	fma.rn.f32 	%f171, %f170, %f170, %f169;
	add.s32 	%r88, %r86, 1024;
	mul.wide.u32 	%rd67, %r88, 4;
	add.s64 	%rd68, %rd2, %rd67;
	ld.global.f32 	%f172, [%rd68];
	fma.rn.f32 	%f173, %f172, %f172, %f171;
	add.s32 	%r89, %r86, 1536;
	mul.wide.u32 	%rd69, %r89, 4;
	add.s64 	%rd70, %rd2, %rd69;
	ld.global.f32 	%f174, [%rd70];
	fma.rn.f32 	%f398, %f174, %f174, %f173;
	add.s32 	%r207, %r207, 2048;
$L__BB2_43:
	setp.eq.s32 	%p15, %r42, 0;
	@%p15 bra 	$L__BB2_46;
	add.s32 	%r210, %r207, %r202;
	neg.s32 	%r209, %r42;
$L__BB2_45:
	.pragma "nounroll";
	mul.wide.u32 	%rd71, %r210, 4;
	add.s64 	%rd72, %rd2, %rd71;
	ld.global.f32 	%f175, [%rd72];
	fma.rn.f32 	%f398, %f175, %f175, %f398;
	add.s32 	%r210, %r210, 512;
	add.s32 	%r209, %r209, 1;
	setp.ne.s32 	%p16, %r209, 0;
	@%p16 bra 	$L__BB2_45;
$L__BB2_46:
	// begin inline asm
	mov.u32 %r90, %laneid;
	// end inline asm
	mov.b32 	%r92, %f398;
	mov.b32 	%r93, 1;
	mov.b32 	%r114, 31;
	mov.b32 	%r115, -1;
	// begin inline asm
	shfl.sync.down.b32 %r91, %r92, %r93, %r114, %r115;
	// end inline asm
	setp.gt.s32 	%p17, %r90, 30;
	mov.b32 	%f176, %r91;
	add.f32 	%f177, %f398, %f176;
	selp.f32 	%f178, %f398, %f177, %p17;
	mov.b32 	%r97, %f178;
	mov.b32 	%r98, 2;
	// begin inline asm
	shfl.sync.down.b32 %r96, %r97, %r98, %r114, %r115;
	// end inline asm
	setp.gt.s32 	%p18, %r90, 29;
	mov.b32 	%f179, %r96;
	add.f32 	%f180, %f178, %f179;
	selp.f32 	%f181, %f178, %f180, %p18;
	mov.b32 	%r102, %f181;
	mov.b32 	%r103, 4;
	// begin inline asm
	shfl.sync.down.b32 %r101, %r102, %r103, %r114, %r115;
	// end inline asm
	setp.gt.s32 	%p19, %r90, 27;
	mov.b32 	%f182, %r101;
	add.f32 	%f183, %f181, %f182;
	selp.f32 	%f184, %f181, %f183, %p19;
	mov.b32 	%r107, %f184;
	mov.b32 	%r108, 8;
	// begin inline asm
	shfl.sync.down.b32 %r106, %r107, %r108, %r114, %r115;
	// end inline asm
	setp.gt.s32 	%p20, %r90, 23;
	mov.b32 	%f185, %r106;
	add.f32 	%f186, %f184, %f185;
	selp.f32 	%f187, %f184, %f186, %p20;
	mov.b32 	%r112, %f187;
	mov.b32 	%r113, 16;
	// begin inline asm
	shfl.sync.down.b32 %r111, %r112, %r113, %r114, %r115;
	// end inline asm
	setp.gt.s32 	%p21, %r90, 15;
	mov.b32 	%f188, %r111;
	add.f32 	%f38, %f187, %f188;
	selp.f32 	%f399, %f187, %f38, %p21;
	setp.ne.s32 	%p22, %r90, 0;
	@%p22 bra 	$L__BB2_48;
	shr.u32 	%r116, %r21, 3;
	and.b32  	%r117, %r116, 124;
	mov.u32 	%r118, _ZZN3cub18CUB_300001_SM_10006detail6reduce28DeviceReduceSingleTileKernelINS2_10policy_hubIfjN4cuda3std3__44plusIfEEE10Policy1000EN6thrust24THRUST_300001_SM_1000_NS6detail15normal_iteratorINSD_10device_ptrIKfEEEEPfjS9_ff6SquareEEvT0_T1_T2_T3_T4_T6_E12temp_storage;
	add.s32 	%r119, %r118, %r117;
	st.shared.f32 	[%r119+16], %f38;
$L__BB2_48:
	bar.sync 	0;
	setp.ne.s32 	%p23, %r21, 0;
	@%p23 bra 	$L__BB2_50;
	ld.shared.f32 	%f189, [_ZZN3cub18CUB_300001_SM_10006detail6reduce28DeviceReduceSingleTileKernelINS2_10policy_hubIfjN4cuda3std3__44plusIfEEE10Policy1000EN6thrust24THRUST_300001_SM_1000_NS6detail15normal_iteratorINSD_10device_ptrIKfEEEEPfjS9_ff6SquareEEvT0_T1_T2_T3_T4_T6_E12temp_storage+20];
	add.f32 	%f190, %f399, %f189;
	ld.shared.f32 	%f191, [_ZZN3cub18CUB_300001_SM_10006detail6reduce28DeviceReduceSingleTileKernelINS2_10policy_hubIfjN4cuda3std3__44plusIfEEE10Policy1000EN6thrust24THRUST_300001_SM_1000_NS6detail15normal_iteratorINSD_10device_ptrIKfEEEEPfjS9_ff6SquareEEvT0_T1_T2_T3_T4_T6_E12temp_storage+24];
	add.f32 	%f192, %f190, %f191;
	ld.shared.f32 	%f193, [_ZZN3cub18CUB_300001_SM_10006detail6reduce28DeviceReduceSingleTileKernelINS2_10policy_hubIfjN4cuda3std3__44plusIfEEE10Policy1000EN6thrust24THRUST_300001_SM_1000_NS6detail15normal_iteratorINSD_10device_ptrIKfEEEEPfjS9_ff6SquareEEvT0_T1_T2_T3_T4_T6_E12temp_storage+28];
	add.f32 	%f194, %f192, %f193;
	ld.shared.f32 	%f195, [_ZZN3cub18CUB_300001_SM_10006detail6reduce28DeviceReduceSingleTileKernelINS2_10policy_hubIfjN4cuda3std3__44plusIfEEE10Policy1000EN6thrust24THRUST_300001_SM_1000_NS6detail15normal_iteratorINSD_10device_ptrIKfEEEEPfjS9_ff6SquareEEvT0_T1_T2_T3_T4_T6_E12temp_storage+32];
	add.f32 	%f196, %f194, %f195;
	ld.shared.f32 	%f197, [_ZZN3cub18CUB_300001_SM_10006detail6reduce28DeviceReduceSingleTileKernelINS2_10policy_hubIfjN4cuda3std3__44plusIfEEE10Policy1000EN6thrust24THRUST_300001_SM_1000_NS6detail15normal_iteratorINSD_10device_ptrIKfEEEEPfjS9_ff6SquareEEvT0_T1_T2_T3_T4_T6_E12temp_storage+36];
	add.f32 	%f198, %f196, %f197;
	ld.shared.f32 	%f199, [_ZZN3cub18CUB_300001_SM_10006detail6reduce28DeviceReduceSingleTileKernelINS2_10policy_hubIfjN4cuda3std3__44plusIfEEE10Policy1000EN6thrust24THRUST_300001_SM_1000_NS6detail15normal_iteratorINSD_10device_ptrIKfEEEEPfjS9_ff6SquareEEvT0_T1_T2_T3_T4_T6_E12temp_storage+40];
	add.f32 	%f200, %f198, %f199;
	ld.shared.f32 	%f201, [_ZZN3cub18CUB_300001_SM_10006detail6reduce28DeviceReduceSingleTileKernelINS2_10policy_hubIfjN4cuda3std3__44plusIfEEE10Policy1000EN6thrust24THRUST_300001_SM_1000_NS6detail15normal_iteratorINSD_10device_ptrIKfEEEEPfjS9_ff6SquareEEvT0_T1_T2_T3_T4_T6_E12temp_storage+44];
	add.f32 	%f202, %f200, %f201;
	ld.shared.f32 	%f203, [_ZZN3cub18CUB_300001_SM_10006detail6reduce28DeviceReduceSingleTileKernelINS2_10policy_hubIfjN4cuda3std3__44plusIfEEE10Policy1000EN6thrust24THRUST_300001_SM_1000_NS6detail15normal_iteratorINSD_10device_ptrIKfEEEEPfjS9_ff6SquareEEvT0_T1_T2_T3_T4_T6_E12temp_storage+48];
	add.f32 	%f204, %f202, %f203;
	ld.shared.f32 	%f205, [_ZZN3cub18CUB_300001_SM_10006detail6reduce28DeviceReduceSingleTileKernelINS2_10policy_hubIfjN4cuda3std3__44plusIfEEE10Policy1000EN6thrust24THRUST_300001_SM_1000_NS6detail15normal_iteratorINSD_10device_ptrIKfEEEEPfjS9_ff6SquareEEvT0_T1_T2_T3_T4_T6_E12temp_storage+52];
	add.f32 	%f206, %f204, %f205;
	ld.shared.f32 	%f207, [_ZZN3cub18CUB_300001_SM_10006detail6reduce28DeviceReduceSingleTileKernelINS2_10policy_hubIfjN4cuda3std3__44plusIfEEE10Policy1000EN6thrust24THRUST_300001_SM_1000_NS6detail15normal_iteratorINSD_10device_ptrIKfEEEEPfjS9_ff6SquareEEvT0_T1_T2_T3_T4_T6_E12temp_storage+56];
	add.f32 	%f208, %f206, %f207;
	ld.shared.f32 	%f209, [_ZZN3cub18CUB_300001_SM_10006detail6reduce28DeviceReduceSingleTileKernelINS2_10policy_hubIfjN4cuda3std3__44plusIfEEE10Policy1000EN6thrust24THRUST_300001_SM_1000_NS6detail15normal_iteratorINSD_10device_ptrIKfEEEEPfjS9_ff6SquareEEvT0_T1_T2_T3_T4_T6_E12temp_storage+60];
	add.f32 	%f210, %f208, %f209;
	ld.shared.f32 	%f211, [_ZZN3cub18CUB_300001_SM_10006detail6reduce28DeviceReduceSingleTileKernelINS2_10policy_hubIfjN4cuda3std3__44plusIfEEE10Policy1000EN6thrust24THRUST_300001_SM_1000_NS6detail15normal_iteratorINSD_10device_ptrIKfEEEEPfjS9_ff6SquareEEvT0_T1_T2_T3_T4_T6_E12temp_storage+64];
	add.f32 	%f212, %f210, %f211;
	ld.shared.f32 	%f213, [_ZZN3cub18CUB_300001_SM_10006detail6reduce28DeviceReduceSingleTileKernelINS2_10policy_hubIfjN4cuda3std3__44plusIfEEE10Policy1000EN6thrust24THRUST_300001_SM_1000_NS6detail15normal_iteratorINSD_10device_ptrIKfEEEEPfjS9_ff6SquareEEvT0_T1_T2_T3_T4_T6_E12temp_storage+68];
	add.f32 	%f214, %f212, %f213;
	ld.shared.f32 	%f215, [_ZZN3cub18CUB_300001_SM_10006detail6reduce28DeviceReduceSingleTileKernelINS2_10policy_hubIfjN4cuda3std3__44plusIfEEE10Policy1000EN6thrust24THRUST_300001_SM_1000_NS6detail15normal_iteratorINSD_10device_ptrIKfEEEEPfjS9_ff6SquareEEvT0_T1_T2_T3_T4_T6_E12temp_storage+72];
	add.f32 	%f216, %f214, %f215;
	ld.shared.f32 	%f217, [_ZZN3cub18CUB_300001_SM_10006detail6reduce28DeviceReduceSingleTileKernelINS2_10policy_hubIfjN4cuda3std3__44plusIfEEE10Policy1000EN6thrust24THRUST_300001_SM_1000_NS6detail15normal_iteratorINSD_10device_ptrIKfEEEEPfjS9_ff6SquareEEvT0_T1_T2_T3_T4_T6_E12temp_storage+76];
	add.f32 	%f399, %f216, %f217;
$L__BB2_50:
	mov.u32 	%r192, %tid.x;
	setp.ne.s32 	%p65, %r192, 0;
	@%p65 bra 	$L__BB2_52;
	add.f32 	%f377, %f42, %f399;
	st.global.f32 	[%rd1], %f377;
$L__BB2_52:
	ret;

}
	// .globl	_ZN3cub18CUB_300001_SM_10006detail6reduce18DeviceReduceKernelINS2_10policy_hubIfjN4cuda3std3__44plusIfEEE10Policy1000EN6thrust24THRUST_300001_SM_1000_NS6detail15normal_iteratorINSD_10device_ptrIKfEEEEjS9_f6SquareEEvT0_PT3_T1_NS0_13GridEvenShareISO_EET2_T4_
.visible .entry _ZN3cub18CUB_300001_SM_10006detail6reduce18DeviceReduceKernelINS2_10policy_hubIfjN4cuda3std3__44plusIfEEE10Policy1000EN6thrust24THRUST_300001_SM_1000_NS6detail15normal_iteratorINSD_10device_ptrIKfEEEEjS9_f6SquareEEvT0_PT3_T1_NS0_13GridEvenShareISO_EET2_T4_(
	.param .align 8 .b8 _ZN3cub18CUB_300001_SM_10006detail6reduce18DeviceReduceKernelINS2_10policy_hubIfjN4cuda3std3__44plusIfEEE10Policy1000EN6thrust24THRUST_300001_SM_1000_NS6detail15normal_iteratorINSD_10device_ptrIKfEEEEjS9_f6SquareEEvT0_PT3_T1_NS0_13GridEvenShareISO_EET2_T4__param_0[8],
	.param .u64 .ptr .align 1 _ZN3cub18CUB_300001_SM_10006detail6reduce18DeviceReduceKernelINS2_10policy_hubIfjN4cuda3std3__44plusIfEEE10Policy1000EN6thrust24THRUST_300001_SM_1000_NS6detail15normal_iteratorINSD_10device_ptrIKfEEEEjS9_f6SquareEEvT0_PT3_T1_NS0_13GridEvenShareISO_EET2_T4__param_1,
	.param .u32 _ZN3cub18CUB_300001_SM_10006detail6reduce18DeviceReduceKernelINS2_10policy_hubIfjN4cuda3std3__44plusIfEEE10Policy1000EN6thrust24THRUST_300001_SM_1000_NS6detail15normal_iteratorINSD_10device_ptrIKfEEEEjS9_f6SquareEEvT0_PT3_T1_NS0_13GridEvenShareISO_EET2_T4__param_2,
	.param .align 4 .b8 _ZN3cub18CUB_300001_SM_10006detail6reduce18DeviceReduceKernelINS2_10policy_hubIfjN4cuda3std3__44plusIfEEE10Policy1000EN6thrust24THRUST_300001_SM_1000_NS6detail15normal_iteratorINSD_10device_ptrIKfEEEEjS9_f6SquareEEvT0_PT3_T1_NS0_13GridEvenShareISO_EET2_T4__param_3[40],
	.param .align 1 .b8 _ZN3cub18CUB_300001_SM_10006detail6reduce18DeviceReduceKernelINS2_10policy_hubIfjN4cuda3std3__44plusIfEEE10Policy1000EN6thrust24THRUST_300001_SM_1000_NS6detail15normal_iteratorINSD_10device_ptrIKfEEEEjS9_f6SquareEEvT0_PT3_T1_NS0_13GridEvenShareISO_EET2_T4__param_4[1],
	.param .align 1 .b8 _ZN3cub18CUB_300001_SM_10006detail6reduce18DeviceReduceKernelINS2_10policy_hubIfjN4cuda3std3__44plusIfEEE10Policy1000EN6thrust24THRUST_300001_SM_1000_NS6detail15normal_iteratorINSD_10device_ptrIKfEEEEjS9_f6SquareEEvT0_PT3_T1_NS0_13GridEvenShareISO_EET2_T4__param_5[1]
)
.maxntid 512
{
	.reg .pred 	%p<65>;
	.reg .b16 	%rs<4>;
	.reg .b32 	%r<277>;
	.reg .b32 	%f<396>;
	.reg .b64 	%rd<129>;
	// demoted variable
	.shared .align 4 .b8 _ZZN3cub18CUB_300001_SM_10006detail6reduce18DeviceReduceKernelINS2_10policy_hubIfjN4cuda3std3__44plusIfEEE10Policy1000EN6thrust24THRUST_300001_SM_1000_NS6detail15normal_iteratorINSD_10device_ptrIKfEEEEjS9_f6SquareEEvT0_PT3_T1_NS0_13GridEvenShareISO_EET2_T4_E12temp_storage[84];
	ld.param.u32 	%r1, [_ZN3cub18CUB_300001_SM_10006detail6reduce18DeviceReduceKernelINS2_10policy_hubIfjN4cuda3std3__44plusIfEEE10Policy1000EN6thrust24THRUST_300001_SM_1000_NS6detail15normal_iteratorINSD_10device_ptrIKfEEEEjS9_f6SquareEEvT0_PT3_T1_NS0_13GridEvenShareISO_EET2_T4__param_3+20];
	ld.param.u32 	%r2, [_ZN3cub18CUB_300001_SM_10006detail6reduce18DeviceReduceKernelINS2_10policy_hubIfjN4cuda3std3__44plusIfEEE10Policy1000EN6thrust24THRUST_300001_SM_1000_NS6detail15normal_iteratorINSD_10device_ptrIKfEEEEjS9_f6SquareEEvT0_PT3_T1_NS0_13GridEvenShareISO_EET2_T4__param_3+24];
	ld.param.u64 	%rd3, [_ZN3cub18CUB_300001_SM_10006detail6reduce18DeviceReduceKernelINS2_10policy_hubIfjN4cuda3std3__44plusIfEEE10Policy1000EN6thrust24THRUST_300001_SM_1000_NS6detail15normal_iteratorINSD_10device_ptrIKfEEEEjS9_f6SquareEEvT0_PT3_T1_NS0_13GridEvenShareISO_EET2_T4__param_0];
	ld.param.u64 	%rd2, [_ZN3cub18CUB_300001_SM_10006detail6reduce18DeviceReduceKernelINS2_10policy_hubIfjN4cuda3std3__44plusIfEEE10Policy1000EN6thrust24THRUST_300001_SM_1000_NS6detail15normal_iteratorINSD_10device_ptrIKfEEEEjS9_f6SquareEEvT0_PT3_T1_NS0_13GridEvenShareISO_EET2_T4__param_1];
	cvta.to.global.u64 	%rd1, %rd3;
	mov.u32 	%r3, %ctaid.x;
	shl.b32 	%r4, %r2, 13;
	shl.b32 	%r268, %r3, 13;
	sub.s32 	%r6, %r1, %r268;
	setp.gt.u32 	%p1, %r6, 8191;
	@%p1 bra 	$L__BB3_26;
	mov.u32 	%r7, %tid.x;
	setp.ge.u32 	%p23, %r7, %r6;
	mov.f32 	%f384, 0f00000000;
	mov.u32 	%r259, %r7;
	@%p23 bra 	$L__BB3_3;
	add.s32 	%r153, %r268, %r7;
	mul.wide.u32 	%rd66, %r153, 4;
	add.s64 	%rd67, %rd1, %rd66;
	ld.global.f32 	%f217, [%rd67];
	mul.f32 	%f384, %f217, %f217;
	add.s32 	%r259, %r7, 512;
$L__BB3_3:
	setp.ge.u32 	%p24, %r259, %r6;
	@%p24 bra 	$L__BB3_17;
	not.b32 	%r154, %r259;
	add.s32 	%r155, %r1, %r154;
	sub.s32 	%r156, %r155, %r268;
	shr.u32 	%r157, %r156, 9;
	add.s32 	%r10, %r157, 1;
	and.b32  	%r11, %r10, 15;
	setp.lt.u32 	%p25, %r156, 7680;
	@%p25 bra 	$L__BB3_8;
	or.b32  	%r258, %r259, 4096;
	add.s32 	%r257, %r259, %r268;
	and.b32  	%r158, %r10, 16777200;
	neg.s32 	%r256, %r158;
$L__BB3_6:
	.pragma "nounroll";
	mul.wide.u32 	%rd68, %r257, 4;
	add.s64 	%rd69, %rd1, %rd68;
	ld.global.f32 	%f219, [%rd69];
	fma.rn.f32 	%f220, %f219, %f219, %f384;
	add.s32 	%r159, %r257, 512;
	mul.wide.u32 	%rd70, %r159, 4;
	add.s64 	%rd71, %rd1, %rd70;
	ld.global.f32 	%f221, [%rd71];
	fma.rn.f32 	%f222, %f221, %f221, %f220;
	add.s32 	%r160, %r257, 1024;
	mul.wide.u32 	%rd72, %r160, 4;
	add.s64 	%rd73, %rd1, %rd72;
	ld.global.f32 	%f223, [%rd73];
	fma.rn.f32 	%f224, %f223, %f223, %f222;
	add.s32 	%r161, %r257, 1536;
	mul.wide.u32 	%rd74, %r161, 4;
	add.s64 	%rd75, %rd1, %rd74;
	ld.global.f32 	%f225, [%rd75];
	fma.rn.f32 	%f226, %f225, %f225, %f224;
	add.s32 	%r162, %r257, 2048;
	mul.wide.u32 	%rd76, %r162, 4;
	add.s64 	%rd77, %rd1, %rd76;
	ld.global.f32 	%f227, [%rd77];
	fma.rn.f32 	%f228, %f227, %f227, %f226;
	add.s32 	%r163, %r257, 2560;
	mul.wide.u32 	%rd78, %r163, 4;
	add.s64 	%rd79, %rd1, %rd78;
	ld.global.f32 	%f229, [%rd79];
	fma.rn.f32 	%f230, %f229, %f229, %f228;
	add.s32 	%r164, %r257, 3072;
	mul.wide.u32 	%rd80, %r164, 4;
	add.s64 	%rd81, %rd1, %rd80;
	ld.global.f32 	%f231, [%rd81];
	fma.rn.f32 	%f232, %f231, %f231, %f230;
	add.s32 	%r165, %r257, 3584;
	mul.wide.u32 	%rd82, %r165, 4;
	add.s64 	%rd83, %rd1, %rd82;
	ld.global.f32 	%f233, [%rd83];
	fma.rn.f32 	%f234, %f233, %f233, %f232;
	add.s32 	%r166, %r257, 4096;
	mul.wide.u32 	%rd84, %r166, 4;
	add.s64 	%rd85, %rd1, %rd84;
	ld.global.f32 	%f235, [%rd85];
	fma.rn.f32 	%f236, %f235, %f235, %f234;
	add.s32 	%r167, %r257, 4608;
	mul.wide.u32 	%rd86, %r167, 4;
	add.s64 	%rd87, %rd1, %rd86;
	ld.global.f32 	%f237, [%rd87];
	fma.rn.f32 	%f238, %f237, %f237, %f236;
	add.s32 	%r168, %r257, 5120;
	mul.wide.u32 	%rd88, %r168, 4;
	add.s64 	%rd89, %rd1, %rd88;
	ld.global.f32 	%f239, [%rd89];
	fma.rn.f32 	%f240, %f239, %f239, %f238;
	add.s32 	%r169, %r257, 5632;
	mul.wide.u32 	%rd90, %r169, 4;
	add.s64 	%rd91, %rd1, %rd90;
	ld.global.f32 	%f241, [%rd91];
	fma.rn.f32 	%f242, %f241, %f241, %f240;
	add.s32 	%r170, %r257, 6144;
	mul.wide.u32 	%rd92, %r170, 4;
	add.s64 	%rd93, %rd1, %rd92;
	ld.global.f32 	%f243, [%rd93];
	fma.rn.f32 	%f244, %f243, %f243, %f242;
	add.s32 	%r171, %r257, 6656;
	mul.wide.u32 	%rd94, %r171, 4;
	add.s64 	%rd95, %rd1, %rd94;
	ld.global.f32 	%f245, [%rd95];
	fma.rn.f32 	%f246, %f245, %f245, %f244;
	add.s32 	%r172, %r257, 7168;
	mul.wide.u32 	%rd96, %r172, 4;
	add.s64 	%rd97, %rd1, %rd96;
	ld.global.f32 	%f247, [%rd97];
	fma.rn.f32 	%f248, %f247, %f247, %f246;
	add.s32 	%r173, %r257, 7680;
	mul.wide.u32 	%rd98, %r173, 4;
	add.s64 	%rd99, %rd1, %rd98;
	ld.global.f32 	%f249, [%rd99];
	fma.rn.f32 	%f384, %f249, %f249, %f248;
	add.s32 	%r258, %r258, 8192;
	add.s32 	%r257, %r257, 8192;
	add.s32 	%r256, %r256, 16;
	setp.ne.s32 	%p26, %r256, 0;
	@%p26 bra 	$L__BB3_6;
	add.s32 	%r259, %r258, -4096;
$L__BB3_8:
	setp.eq.s32 	%p27, %r11, 0;
	@%p27 bra 	$L__BB3_17;
	and.b32  	%r23, %r10, 7;
	setp.lt.u32 	%p28, %r11, 8;
	@%p28 bra 	$L__BB3_11;
	add.s32 	%r174, %r268, %r259;
	mul.wide.u32 	%rd100, %r174, 4;
	add.s64 	%rd101, %rd1, %rd100;
	ld.global.f32 	%f251, [%rd101];
	fma.rn.f32 	%f252, %f251, %f251, %f384;
	add.s32 	%r175, %r174, 512;
	mul.wide.u32 	%rd102, %r175, 4;
	add.s64 	%rd103, %rd1, %rd102;
	ld.global.f32 	%f253, [%rd103];
	fma.rn.f32 	%f254, %f253, %f253, %f252;
	add.s32 	%r176, %r174, 1024;
	mul.wide.u32 	%rd104, %r176, 4;
	add.s64 	%rd105, %rd1, %rd104;
	ld.global.f32 	%f255, [%rd105];
	fma.rn.f32 	%f256, %f255, %f255, %f254;
	add.s32 	%r177, %r174, 1536;
	mul.wide.u32 	%rd106, %r177, 4;
	add.s64 	%rd107, %rd1, %rd106;
	ld.global.f32 	%f257, [%rd107];
	fma.rn.f32 	%f258, %f257, %f257, %f256;
	add.s32 	%r178, %r174, 2048;
	mul.wide.u32 	%rd108, %r178, 4;
	add.s64 	%rd109, %rd1, %rd108;
	ld.global.f32 	%f259, [%rd109];
	fma.rn.f32 	%f260, %f259, %f259, %f258;
	add.s32 	%r179, %r174, 2560;
	mul.wide.u32 	%rd110, %r179, 4;
	add.s64 	%rd111, %rd1, %rd110;
	ld.global.f32 	%f261, [%rd111];
	fma.rn.f32 	%f262, %f261, %f261, %f260;
	add.s32 	%r180, %r174, 3072;
	mul.wide.u32 	%rd112, %r180, 4;
	add.s64 	%rd113, %rd1, %rd112;
	ld.global.f32 	%f263, [%rd113];
	fma.rn.f32 	%f264, %f263, %f263, %f262;
	add.s32 	%r181, %r174, 3584;
	mul.wide.u32 	%rd114, %r181, 4;
	add.s64 	%rd115, %rd1, %rd114;
	ld.global.f32 	%f265, [%rd115];
	fma.rn.f32 	%f384, %f265, %f265, %f264;
	add.s32 	%r259, %r259, 4096;
$L__BB3_11:
	setp.eq.s32 	%p29, %r23, 0;
	@%p29 bra 	$L__BB3_17;
	and.b32  	%r26, %r10, 3;
	setp.lt.u32 	%p30, %r23, 4;
	@%p30 bra 	$L__BB3_14;
	add.s32 	%r182, %r268, %r259;
	mul.wide.u32 	%rd116, %r182, 4;
	add.s64 	%rd117, %rd1, %rd116;
	ld.global.f32 	%f267, [%rd117];
	fma.rn.f32 	%f268, %f267, %f267, %f384;
	add.s32 	%r183, %r182, 512;
	mul.wide.u32 	%rd118, %r183, 4;
	add.s64 	%rd119, %rd1, %rd118;
	ld.global.f32 	%f269, [%rd119];
	fma.rn.f32 	%f270, %f269, %f269, %f268;
	add.s32 	%r184, %r182, 1024;
	mul.wide.u32 	%rd120, %r184, 4;
	add.s64 	%rd121, %rd1, %rd120;
	ld.global.f32 	%f271, [%rd121];
	fma.rn.f32 	%f272, %f271, %f271, %f270;
	add.s32 	%r185, %r182, 1536;
	mul.wide.u32 	%rd122, %r185, 4;
	add.s64 	%rd123, %rd1, %rd122;
	ld.global.f32 	%f273, [%rd123];
	fma.rn.f32 	%f384, %f273, %f273, %f272;
	add.s32 	%r259, %r259, 2048;
$L__BB3_14:
	setp.eq.s32 	%p31, %r26, 0;
	@%p31 bra 	$L__BB3_17;
	add.s32 	%r263, %r259, %r268;
	neg.s32 	%r262, %r26;
$L__BB3_16:
	.pragma "nounroll";
	mul.wide.u32 	%rd124, %r263, 4;
	add.s64 	%rd125, %rd1, %rd124;
	ld.global.f32 	%f274, [%rd125];
	fma.rn.f32 	%f384, %f274, %f274, %f384;
	add.s32 	%r263, %r263, 512;
	add.s32 	%r262, %r262, 1;
	setp.ne.s32 	%p32, %r262, 0;
	@%p32 bra 	$L__BB3_16;
$L__BB3_17:
	setp.lt.u32 	%p33, %r6, 512;
	@%p33 bra 	$L__BB3_22;
	// begin inline asm
	mov.u32 %r224, %laneid;
	// end inline asm
	mov.b32 	%r226, %f384;
	mov.b32 	%r227, 1;
	mov.b32 	%r248, 31;
	mov.b32 	%r249, -1;
	// begin inline asm
	shfl.sync.down.b32 %r225, %r226, %r227, %r248, %r249;
	// end inline asm
	setp.gt.s32 	%p57, %r224, 30;
	mov.b32 	%f333, %r225;
	add.f32 	%f334, %f384, %f333;
	selp.f32 	%f335, %f384, %f334, %p57;
	mov.b32 	%r231, %f335;
	mov.b32 	%r232, 2;
	// begin inline asm
	shfl.sync.down.b32 %r230, %r231, %r232, %r248, %r249;
	// end inline asm
	setp.gt.s32 	%p58, %r224, 29;
	mov.b32 	%f336, %r230;
	add.f32 	%f337, %f335, %f336;
	selp.f32 	%f338, %f335, %f337, %p58;
	mov.b32 	%r236, %f338;
	mov.b32 	%r237, 4;
	// begin inline asm
	shfl.sync.down.b32 %r235, %r236, %r237, %r248, %r249;
	// end inline asm
	setp.gt.s32 	%p59, %r224, 27;
	mov.b32 	%f339, %r235;
	add.f32 	%f340, %f338, %f339;
	selp.f32 	%f341, %f338, %f340, %p59;
	mov.b32 	%r241, %f341;
	mov.b32 	%r242, 8;
	// begin inline asm
	shfl.sync.down.b32 %r240, %r241, %r242, %r248, %r249;
	// end inline asm
	setp.gt.s32 	%p60, %r224, 23;
	mov.b32 	%f342, %r240;
	add.f32 	%f343, %f341, %f342;
	selp.f32 	%f344, %f341, %f343, %p60;
	mov.b32 	%r246, %f344;
	mov.b32 	%r247, 16;
	// begin inline asm
	shfl.sync.down.b32 %r245, %r246, %r247, %r248, %r249;
	// end inline asm
	setp.gt.s32 	%p61, %r224, 15;
	mov.b32 	%f345, %r245;
	add.f32 	%f16, %f344, %f345;
	selp.f32 	%f395, %f344, %f16, %p61;
	setp.ne.s32 	%p62, %r224, 0;
	@%p62 bra 	$L__BB3_20;
	shr.u32 	%r250, %r7, 3;
	and.b32  	%r251, %r250, 124;
	mov.u32 	%r252, _ZZN3cub18CUB_300001_SM_10006detail6reduce18DeviceReduceKernelINS2_10policy_hubIfjN4cuda3std3__44plusIfEEE10Policy1000EN6thrust24THRUST_300001_SM_1000_NS6detail15normal_iteratorINSD_10device_ptrIKfEEEEjS9_f6SquareEEvT0_PT3_T1_NS0_13GridEvenShareISO_EET2_T4_E12temp_storage;
	add.s32 	%r253, %r252, %r251;
	st.shared.f32 	[%r253+16], %f16;
$L__BB3_20:
	bar.sync 	0;
	setp.ne.s32 	%p63, %r7, 0;
	@%p63 bra 	$L__BB3_48;
	ld.shared.f32 	%f346, [_ZZN3cub18CUB_300001_SM_10006detail6reduce18DeviceReduceKernelINS2_10policy_hubIfjN4cuda3std3__44plusIfEEE10Policy1000EN6thrust24THRUST_300001_SM_1000_NS6detail15normal_iteratorINSD_10device_ptrIKfEEEEjS9_f6SquareEEvT0_PT3_T1_NS0_13GridEvenShareISO_EET2_T4_E12temp_storage+20];
	add.f32 	%f347, %f395, %f346;
	ld.shared.f32 	%f348, [_ZZN3cub18CUB_300001_SM_10006detail6reduce18DeviceReduceKernelINS2_10policy_hubIfjN4cuda3std3__44plusIfEEE10Policy1000EN6thrust24THRUST_300001_SM_1000_NS6detail15normal_iteratorINSD_10device_ptrIKfEEEEjS9_f6SquareEEvT0_PT3_T1_NS0_13GridEvenShareISO_EET2_T4_E12temp_storage+24];
	add.f32 	%f349, %f347, %f348;
	ld.shared.f32 	%f350, [_ZZN3cub18CUB_300001_SM_10006detail6reduce18DeviceReduceKernelINS2_10policy_hubIfjN4cuda3std3__44plusIfEEE10Policy1000EN6thrust24THRUST_300001_SM_1000_NS6detail15normal_iteratorINSD_10device_ptrIKfEEEEjS9_f6SquareEEvT0_PT3_T1_NS0_13GridEvenShareISO_EET2_T4_E12temp_storage+28];
	add.f32 	%f351, %f349, %f350;
	ld.shared.f32 	%f352, [_ZZN3cub18CUB_300001_SM_10006detail6reduce18DeviceReduceKernelINS2_10policy_hubIfjN4cuda3std3__44plusIfEEE10Policy1000EN6thrust24THRUST_300001_SM_1000_NS6detail15normal_iteratorINSD_10device_ptrIKfEEEEjS9_f6SquareEEvT0_PT3_T1_NS0_13GridEvenShareISO_EET2_T4_E12temp_storage+32];
	add.f32 	%f353, %f351, %f352;
	ld.shared.f32 	%f354, [_ZZN3cub18CUB_300001_SM_10006detail6reduce18DeviceReduceKernelINS2_10policy_hubIfjN4cuda3std3__44plusIfEEE10Policy1000EN6thrust24THRUST_300001_SM_1000_NS6detail15normal_iteratorINSD_10device_ptrIKfEEEEjS9_f6SquareEEvT0_PT3_T1_NS0_13GridEvenShareISO_EET2_T4_E12temp_storage+36];
	add.f32 	%f355, %f353, %f354;
	ld.shared.f32 	%f356, [_ZZN3cub18CUB_300001_SM_10006detail6reduce18DeviceReduceKernelINS2_10policy_hubIfjN4cuda3std3__44plusIfEEE10Policy1000EN6thrust24THRUST_300001_SM_1000_NS6detail15normal_iteratorINSD_10device_ptrIKfEEEEjS9_f6SquareEEvT0_PT3_T1_NS0_13GridEvenShareISO_EET2_T4_E12temp_storage+40];
	add.f32 	%f357, %f355, %f356;
	ld.shared.f32 	%f358, [_ZZN3cub18CUB_300001_SM_10006detail6reduce18DeviceReduceKernelINS2_10policy_hubIfjN4cuda3std3__44plusIfEEE10Policy1000EN6thrust24THRUST_300001_SM_1000_NS6detail15normal_iteratorINSD_10device_ptrIKfEEEEjS9_f6SquareEEvT0_PT3_T1_NS0_13GridEvenShareISO_EET2_T4_E12temp_storage+44];
	add.f32 	%f359, %f357, %f358;
	ld.shared.f32 	%f360, [_ZZN3cub18CUB_300001_SM_10006detail6reduce18DeviceReduceKernelINS2_10policy_hubIfjN4cuda3std3__44plusIfEEE10Policy1000EN6thrust24THRUST_300001_SM_1000_NS6detail15normal_iteratorINSD_10device_ptrIKfEEEEjS9_f6SquareEEvT0_PT3_T1_NS0_13GridEvenShareISO_EET2_T4_E12temp_storage+48];
	add.f32 	%f361, %f359, %f360;
	ld.shared.f32 	%f362, [_ZZN3cub18CUB_300001_SM_10006detail6reduce18DeviceReduceKernelINS2_10policy_hubIfjN4cuda3std3__44plusIfEEE10Policy1000EN6thrust24THRUST_300001_SM_1000_NS6detail15normal_iteratorINSD_10device_ptrIKfEEEEjS9_f6SquareEEvT0_PT3_T1_NS0_13GridEvenShareISO_EET2_T4_E12temp_storage+52];
	add.f32 	%f363, %f361, %f362;
	ld.shared.f32 	%f364, [_ZZN3cub18CUB_300001_SM_10006detail6reduce18DeviceReduceKernelINS2_10policy_hubIfjN4cuda3std3__44plusIfEEE10Policy1000EN6thrust24THRUST_300001_SM_1000_NS6detail15normal_iteratorINSD_10device_ptrIKfEEEEjS9_f6SquareEEvT0_PT3_T1_NS0_13GridEvenShareISO_EET2_T4_E12temp_storage+56];
	add.f32 	%f365, %f363, %f364;
	ld.shared.f32 	%f366, [_ZZN3cub18CUB_300001_SM_10006detail6reduce18DeviceReduceKernelINS2_10policy_hubIfjN4cuda3std3__44plusIfEEE10Policy1000EN6thrust24THRUST_300001_SM_1000_NS6detail15normal_iteratorINSD_10device_ptrIKfEEEEjS9_f6SquareEEvT0_PT3_T1_NS0_13GridEvenShareISO_EET2_T4_E12temp_storage+60];
	add.f32 	%f367, %f365, %f366;
	ld.shared.f32 	%f368, [_ZZN3cub18CUB_300001_SM_10006detail6reduce18DeviceReduceKernelINS2_10policy_hubIfjN4cuda3std3__44plusIfEEE10Policy1000EN6thrust24THRUST_300001_SM_1000_NS6detail15normal_iteratorINSD_10device_ptrIKfEEEEjS9_f6SquareEEvT0_PT3_T1_NS0_13GridEvenShareISO_EET2_T4_E12temp_storage+64];
	add.f32 	%f369, %f367, %f368;
	ld.shared.f32 	%f370, [_ZZN3cub18CUB_300001_SM_10006detail6reduce18DeviceReduceKernelINS2_10policy_hubIfjN4cuda3std3__44plusIfEEE10Policy1000EN6thrust24THRUST_300001_SM_1000_NS6detail15normal_iteratorINSD_10device_ptrIKfEEEEjS9_f6SquareEEvT0_PT3_T1_NS0_13GridEvenShareISO_EET2_T4_E12temp_storage+68];
	add.f32 	%f371, %f369, %f370;
	ld.shared.f32 	%f372, [_ZZN3cub18CUB_300001_SM_10006detail6reduce18DeviceReduceKernelINS2_10policy_hubIfjN4cuda3std3__44plusIfEEE10Policy1000EN6thrust24THRUST_300001_SM_1000_NS6detail15normal_iteratorINSD_10device_ptrIKfEEEEjS9_f6SquareEEvT0_PT3_T1_NS0_13GridEvenShareISO_EET2_T4_E12temp_storage+72];
	add.f32 	%f373, %f371, %f372;
	ld.shared.f32 	%f374, [_ZZN3cub18CUB_300001_SM_10006detail6reduce18DeviceReduceKernelINS2_10policy_hubIfjN4cuda3std3__44plusIfEEE10Policy1000EN6thrust24THRUST_300001_SM_1000_NS6detail15normal_iteratorINSD_10device_ptrIKfEEEEjS9_f6SquareEEvT0_PT3_T1_NS0_13GridEvenShareISO_EET2_T4_E12temp_storage+76];
	add.f32 	%f395, %f373, %f374;
	bra.uni 	$L__BB3_48;
$L__BB3_22:
	// begin inline asm
	mov.u32 %r186, %laneid;
	// end inline asm
	and.b32  	%r212, %r7, 992;
	add.s32 	%r213, %r212, 32;
	setp.gt.u32 	%p34, %r213, %r6;
	not.b32 	%r214, %r212;
	add.s32 	%r215, %r6, %r214;
	selp.b32 	%r210, %r215, 31, %p34;
	mov.b32 	%r188, %f384;
	mov.b32 	%r189, 1;
	mov.b32 	%r211, -1;
	// begin inline asm
	shfl.sync.down.b32 %r187, %r188, %r189, %r210, %r211;
	// end inline asm
	setp.lt.s32 	%p35, %r186, %r210;
	mov.b32 	%f275, %r187;
	add.f32 	%f276, %f384, %f275;
	selp.f32 	%f277, %f276, %f384, %p35;
	mov.b32 	%r193, %f277;
	mov.b32 	%r194, 2;
	// begin inline asm
	shfl.sync.down.b32 %r192, %r193, %r194, %r210, %r211;
	// end inline asm
	add.s32 	%r216, %r186, 2;
	setp.gt.s32 	%p36, %r216, %r210;
	mov.b32 	%f278, %r192;
	add.f32 	%f279, %f277, %f278;
	selp.f32 	%f280, %f277, %f279, %p36;
	mov.b32 	%r198, %f280;
	mov.b32 	%r199, 4;
	// begin inline asm
	shfl.sync.down.b32 %r197, %r198, %r199, %r210, %r211;
	// end inline asm
	add.s32 	%r217, %r186, 4;
	setp.gt.s32 	%p37, %r217, %r210;
	mov.b32 	%f281, %r197;
	add.f32 	%f282, %f280, %f281;
	selp.f32 	%f283, %f280, %f282, %p37;
	mov.b32 	%r203, %f283;
	mov.b32 	%r204, 8;
	// begin inline asm
	shfl.sync.down.b32 %r202, %r203, %r204, %r210, %r211;
	// end inline asm
	add.s32 	%r218, %r186, 8;
	setp.gt.s32 	%p38, %r218, %r210;
	mov.b32 	%f284, %r202;
	add.f32 	%f285, %f283, %f284;
	selp.f32 	%f286, %f283, %f285, %p38;
	mov.b32 	%r208, %f286;
	mov.b32 	%r209, 16;
	// begin inline asm
	shfl.sync.down.b32 %r207, %r208, %r209, %r210, %r211;
	// end inline asm
	add.s32 	%r219, %r186, 16;
	setp.gt.s32 	%p39, %r219, %r210;
	mov.b32 	%f287, %r207;
	add.f32 	%f288, %f286, %f287;
	selp.f32 	%f395, %f286, %f288, %p39;
	setp.ne.s32 	%p40, %r186, 0;
	@%p40 bra 	$L__BB3_24;
	shr.u32 	%r220, %r7, 3;
	and.b32  	%r221, %r220, 124;
	mov.u32 	%r222, _ZZN3cub18CUB_300001_SM_10006detail6reduce18DeviceReduceKernelINS2_10policy_hubIfjN4cuda3std3__44plusIfEEE10Policy1000EN6thrust24THRUST_300001_SM_1000_NS6detail15normal_iteratorINSD_10device_ptrIKfEEEEjS9_f6SquareEEvT0_PT3_T1_NS0_13GridEvenShareISO_EET2_T4_E12temp_storage;
	add.s32 	%r223, %r222, %r221;
	st.shared.f32 	[%r223+16], %f395;
$L__BB3_24:
	bar.sync 	0;
	setp.ne.s32 	%p41, %r7, 0;
	@%p41 bra 	$L__BB3_48;
	setp.gt.u32 	%p42, %r6, 32;
	ld.shared.f32 	%f289, [_ZZN3cub18CUB_300001_SM_10006detail6reduce18DeviceReduceKernelINS2_10policy_hubIfjN4cuda3std3__44plusIfEEE10Policy1000EN6thrust24THRUST_300001_SM_1000_NS6detail15normal_iteratorINSD_10device_ptrIKfEEEEjS9_f6SquareEEvT0_PT3_T1_NS0_13GridEvenShareISO_EET2_T4_E12temp_storage+20];
	add.f32 	%f290, %f395, %f289;
	selp.f32 	%f291, %f290, %f395, %p42;
	setp.gt.u32 	%p43, %r6, 64;
	ld.shared.f32 	%f292, [_ZZN3cub18CUB_300001_SM_10006detail6reduce18DeviceReduceKernelINS2_10policy_hubIfjN4cuda3std3__44plusIfEEE10Policy1000EN6thrust24THRUST_300001_SM_1000_NS6detail15normal_iteratorINSD_10device_ptrIKfEEEEjS9_f6SquareEEvT0_PT3_T1_NS0_13GridEvenShareISO_EET2_T4_E12temp_storage+24];
	add.f32 	%f293, %f292, %f291;
	selp.f32 	%f294, %f293, %f291, %p43;
	setp.gt.u32 	%p44, %r6, 96;
	ld.shared.f32 	%f295, [_ZZN3cub18CUB_300001_SM_10006detail6reduce18DeviceReduceKernelINS2_10policy_hubIfjN4cuda3std3__44plusIfEEE10Policy1000EN6thrust24THRUST_300001_SM_1000_NS6detail15normal_iteratorINSD_10device_ptrIKfEEEEjS9_f6SquareEEvT0_PT3_T1_NS0_13GridEvenShareISO_EET2_T4_E12temp_storage+28];
	add.f32 	%f296, %f295, %f294;
	selp.f32 	%f297, %f296, %f294, %p44;
	setp.gt.u32 	%p45, %r6, 128;
	ld.shared.f32 	%f298, [_ZZN3cub18CUB_300001_SM_10006detail6reduce18DeviceReduceKernelINS2_10policy_hubIfjN4cuda3std3__44plusIfEEE10Policy1000EN6thrust24THRUST_300001_SM_1000_NS6detail15normal_iteratorINSD_10device_ptrIKfEEEEjS9_f6SquareEEvT0_PT3_T1_NS0_13GridEvenShareISO_EET2_T4_E12temp_storage+32];
	add.f32 	%f299, %f298, %f297;
	selp.f32 	%f300, %f299, %f297, %p45;
	setp.gt.u32 	%p46, %r6, 160;
	ld.shared.f32 	%f301, [_ZZN3cub18CUB_300001_SM_10006detail6reduce18DeviceReduceKernelINS2_10policy_hubIfjN4cuda3std3__44plusIfEEE10Policy1000EN6thrust24THRUST_300001_SM_1000_NS6detail15normal_iteratorINSD_10device_ptrIKfEEEEjS9_f6SquareEEvT0_PT3_T1_NS0_13GridEvenShareISO_EET2_T4_E12temp_storage+36];
	add.f32 	%f302, %f301, %f300;
	selp.f32 	%f303, %f302, %f300, %p46;
	setp.gt.u32 	%p47, %r6, 192;
	ld.shared.f32 	%f304, [_ZZN3cub18CUB_300001_SM_10006detail6reduce18DeviceReduceKernelINS2_10policy_hubIfjN4cuda3std3__44plusIfEEE10Policy1000EN6thrust24THRUST_300001_SM_1000_NS6detail15normal_iteratorINSD_10device_ptrIKfEEEEjS9_f6SquareEEvT0_PT3_T1_NS0_13GridEvenShareISO_EET2_T4_E12temp_storage+40];
	add.f32 	%f305, %f304, %f303;
	selp.f32 	%f306, %f305, %f303, %p47;
	setp.gt.u32 	%p48, %r6, 224;
	ld.shared.f32 	%f307, [_ZZN3cub18CUB_300001_SM_10006detail6reduce18DeviceReduceKernelINS2_10policy_hubIfjN4cuda3std3__44plusIfEEE10Policy1000EN6thrust24THRUST_300001_SM_1000_NS6detail15normal_iteratorINSD_10device_ptrIKfEEEEjS9_f6SquareEEvT0_PT3_T1_NS0_13GridEvenShareISO_EET2_T4_E12temp_storage+44];
	add.f32 	%f308, %f307, %f306;
	selp.f32 	%f309, %f308, %f306, %p48;
	setp.gt.u32 	%p49, %r6, 256;
	ld.shared.f32 	%f310, [_ZZN3cub18CUB_300001_SM_10006detail6reduce18DeviceReduceKernelINS2_10policy_hubIfjN4cuda3std3__44plusIfEEE10Policy1000EN6thrust24THRUST_300001_SM_1000_NS6detail15normal_iteratorINSD_10device_ptrIKfEEEEjS9_f6SquareEEvT0_PT3_T1_NS0_13GridEvenShareISO_EET2_T4_E12temp_storage+48];
	add.f32 	%f311, %f310, %f309;
	selp.f32 	%f312, %f311, %f309, %p49;
	setp.gt.u32 	%p50, %r6, 288;
	ld.shared.f32 	%f313, [_ZZN3cub18CUB_300001_SM_10006detail6reduce18DeviceReduceKernelINS2_10policy_hubIfjN4cuda3std3__44plusIfEEE10Policy1000EN6thrust24THRUST_300001_SM_1000_NS6detail15normal_iteratorINSD_10device_ptrIKfEEEEjS9_f6SquareEEvT0_PT3_T1_NS0_13GridEvenShareISO_EET2_T4_E12temp_storage+52];
	add.f32 	%f314, %f313, %f312;
	selp.f32 	%f315, %f314, %f312, %p50;
	setp.gt.u32 	%p51, %r6, 320;
	ld.shared.f32 	%f316, [_ZZN3cub18CUB_300001_SM_10006detail6reduce18DeviceReduceKernelINS2_10policy_hubIfjN4cuda3std3__44plusIfEEE10Policy1000EN6thrust24THRUST_300001_SM_1000_NS6detail15normal_iteratorINSD_10device_ptrIKfEEEEjS9_f6SquareEEvT0_PT3_T1_NS0_13GridEvenShareISO_EET2_T4_E12temp_storage+56];
	add.f32 	%f317, %f316, %f315;
	selp.f32 	%f318, %f317, %f315, %p51;
	setp.gt.u32 	%p52, %r6, 352;
	ld.shared.f32 	%f319, [_ZZN3cub18CUB_300001_SM_10006detail6reduce18DeviceReduceKernelINS2_10policy_hubIfjN4cuda3std3__44plusIfEEE10Policy1000EN6thrust24THRUST_300001_SM_1000_NS6detail15normal_iteratorINSD_10device_ptrIKfEEEEjS9_f6SquareEEvT0_PT3_T1_NS0_13GridEvenShareISO_EET2_T4_E12temp_storage+60];
	add.f32 	%f320, %f319, %f318;
	selp.f32 	%f321, %f320, %f318, %p52;
	setp.gt.u32 	%p53, %r6, 384;
	ld.shared.f32 	%f322, [_ZZN3cub18CUB_300001_SM_10006detail6reduce18DeviceReduceKernelINS2_10policy_hubIfjN4cuda3std3__44plusIfEEE10Policy1000EN6thrust24THRUST_300001_SM_1000_NS6detail15normal_iteratorINSD_10device_ptrIKfEEEEjS9_f6SquareEEvT0_PT3_T1_NS0_13GridEvenShareISO_EET2_T4_E12temp_storage+64];
	add.f32 	%f323, %f322, %f321;
	selp.f32 	%f324, %f323, %f321, %p53;
	setp.gt.u32 	%p54, %r6, 416;
	ld.shared.f32 	%f325, [_ZZN3cub18CUB_300001_SM_10006detail6reduce18DeviceReduceKernelINS2_10policy_hubIfjN4cuda3std3__44plusIfEEE10Policy1000EN6thrust24THRUST_300001_SM_1000_NS6detail15normal_iteratorINSD_10device_ptrIKfEEEEjS9_f6SquareEEvT0_PT3_T1_NS0_13GridEvenShareISO_EET2_T4_E12temp_storage+68];
	add.f32 	%f326, %f325, %f324;
	selp.f32 	%f327, %f326, %f324, %p54;
	setp.gt.u32 	%p55, %r6, 448;
	ld.shared.f32 	%f328, [_ZZN3cub18CUB_300001_SM_10006detail6reduce18DeviceReduceKernelINS2_10policy_hubIfjN4cuda3std3__44plusIfEEE10Policy1000EN6thrust24THRUST_300001_SM_1000_NS6detail15normal_iteratorINSD_10device_ptrIKfEEEEjS9_f6SquareEEvT0_PT3_T1_NS0_13GridEvenShareISO_EET2_T4_E12temp_storage+72];
	add.f32 	%f329, %f328, %f327;
	selp.f32 	%f330, %f329, %f327, %p55;
	setp.gt.u32 	%p56, %r6, 480;
	ld.shared.f32 	%f331, [_ZZN3cub18CUB_300001_SM_10006detail6reduce18DeviceReduceKernelINS2_10policy_hubIfjN4cuda3std3__44plusIfEEE10Policy1000EN6thrust24THRUST_300001_SM_1000_NS6detail15normal_iteratorINSD_10device_ptrIKfEEEEjS9_f6SquareEEvT0_PT3_T1_NS0_13GridEvenShareISO_EET2_T4_E12temp_storage+76];
	add.f32 	%f332, %f331, %f330;
	selp.f32 	%f395, %f332, %f330, %p56;
	bra.uni 	$L__BB3_48;
$L__BB3_26:
	mov.u32 	%r35, %tid.x;
	add.s32 	%r73, %r35, %r268;
	mul.wide.u32 	%rd4, %r73, 4;
	add.s64 	%rd5, %rd1, %rd4;
	ld.global.f32 	%f41, [%rd5];
	ld.global.f32 	%f42, [%rd5+2048];
	mul.f32 	%f43, %f42, %f42;
	ld.global.f32 	%f44, [%rd5+4096];
	ld.global.f32 	%f45, [%rd5+6144];
	mul.f32 	%f46, %f45, %f45;
	ld.global.f32 	%f47, [%rd5+8192];
	ld.global.f32 	%f48, [%rd5+10240];
	mul.f32 	%f49, %f48, %f48;
	ld.global.f32 	%f50, [%rd5+12288];
	ld.global.f32 	%f51, [%rd5+14336];
	mul.f32 	%f52, %f51, %f51;
	ld.global.f32 	%f53, [%rd5+16384];
	ld.global.f32 	%f54, [%rd5+18432];
	mul.f32 	%f55, %f54, %f54;
	ld.global.f32 	%f56, [%rd5+20480];
	ld.global.f32 	%f57, [%rd5+22528];
	mul.f32 	%f58, %f57, %f57;
	ld.global.f32 	%f59, [%rd5+24576];
	ld.global.f32 	%f60, [%rd5+26624];
	mul.f32 	%f61, %f60, %f60;
	ld.global.f32 	%f62, [%rd5+28672];
	ld.global.f32 	%f63, [%rd5+30720];
	mul.f32 	%f64, %f63, %f63;
	fma.rn.f32 	%f65, %f41, %f41, %f43;
	fma.rn.f32 	%f66, %f44, %f44, %f46;
	fma.rn.f32 	%f67, %f47, %f47, %f49;
	fma.rn.f32 	%f68, %f50, %f50, %f52;
	fma.rn.f32 	%f69, %f53, %f53, %f55;
	fma.rn.f32 	%f70, %f56, %f56, %f58;
	fma.rn.f32 	%f71, %f59, %f59, %f61;
	fma.rn.f32 	%f72, %f62, %f62, %f64;
	add.f32 	%f73, %f65, %f66;
	add.f32 	%f74, %f67, %f68;
	add.f32 	%f75, %f69, %f70;
	add.f32 	%f76, %f71, %f72;
	add.f32 	%f77, %f73, %f74;
	add.f32 	%f78, %f75, %f76;
	add.f32 	%f394, %f77, %f78;
	setp.lt.u32 	%p2, %r6, %r4;
	@%p2 bra 	$L__BB3_44;
	add.s32 	%r36, %r1, -8192;
	add.s32 	%r37, %r4, %r268;
	not.b32 	%r75, %r35;
	add.s32 	%r76, %r75, %r1;
	sub.s32 	%r77, %r76, %r4;
	sub.s32 	%r265, %r77, %r268;
	add.s32 	%r78, %r37, %r35;
	add.s32 	%r264, %r78, 4096;
	mov.b32 	%r267, 0;
	mov.u32 	%r266, %r37;
$L__BB3_28:
	add.s32 	%r268, %r268, %r4;
	setp.gt.u32 	%p3, %r268, %r36;
	@%p3 bra 	$L__BB3_30;
	add.s32 	%r79, %r35, %r268;
	mul.wide.u32 	%rd6, %r79, 4;
	add.s64 	%rd7, %rd1, %rd6;
	ld.global.f32 	%f79, [%rd7];
	ld.global.f32 	%f80, [%rd7+2048];
	ld.global.f32 	%f81, [%rd7+4096];
	mul.f32 	%f82, %f81, %f81;
	ld.global.f32 	%f83, [%rd7+6144];
	ld.global.f32 	%f84, [%rd7+8192];
	mul.f32 	%f85, %f84, %f84;
	ld.global.f32 	%f86, [%rd7+10240];
	ld.global.f32 	%f87, [%rd7+12288];
	mul.f32 	%f88, %f87, %f87;
	ld.global.f32 	%f89, [%rd7+14336];
	ld.global.f32 	%f90, [%rd7+16384];
	mul.f32 	%f91, %f90, %f90;
	ld.global.f32 	%f92, [%rd7+18432];
	ld.global.f32 	%f93, [%rd7+20480];
	mul.f32 	%f94, %f93, %f93;
	ld.global.f32 	%f95, [%rd7+22528];
	ld.global.f32 	%f96, [%rd7+24576];
	mul.f32 	%f97, %f96, %f96;
	ld.global.f32 	%f98, [%rd7+26624];
	ld.global.f32 	%f99, [%rd7+28672];
	mul.f32 	%f100, %f99, %f99;
	ld.global.f32 	%f101, [%rd7+30720];
	fma.rn.f32 	%f102, %f79, %f79, %f394;
	fma.rn.f32 	%f103, %f80, %f80, %f82;
	fma.rn.f32 	%f104, %f83, %f83, %f85;
	fma.rn.f32 	%f105, %f86, %f86, %f88;
	fma.rn.f32 	%f106, %f89, %f89, %f91;
	fma.rn.f32 	%f107, %f92, %f92, %f94;
	fma.rn.f32 	%f108, %f95, %f95, %f97;
	fma.rn.f32 	%f109, %f98, %f98, %f100;
	add.f32 	%f110, %f102, %f103;
	add.f32 	%f111, %f104, %f105;
	add.f32 	%f112, %f106, %f107;
	add.f32 	%f113, %f108, %f109;
	add.f32 	%f114, %f110, %f111;
	add.f32 	%f115, %f112, %f113;
	add.f32 	%f116, %f114, %f115;
	fma.rn.f32 	%f394, %f101, %f101, %f116;
	sub.s32 	%r80, %r1, %r268;
	setp.lt.u32 	%p4, %r80, %r4;
	add.s32 	%r267, %r267, 1;
	add.s32 	%r266, %r266, %r4;
	sub.s32 	%r265, %r265, %r4;
	add.s32 	%r264, %r264, %r4;
	@%p4 bra 	$L__BB3_44;
	bra.uni 	$L__BB3_28;
$L__BB3_30:
	setp.le.u32 	%p5, %r1, %r268;
	sub.s32 	%r81, %r1, %r268;
	setp.ge.s32 	%p6, %r35, %r81;
	or.pred  	%p7, %p5, %p6;
	@%p7 bra 	$L__BB3_44;
	add.s32 	%r84, %r1, %r75;
	sub.s32 	%r85, %r84, %r37;
	mul.lo.s32 	%r86, %r2, %r267;
	shl.b32 	%r87, %r86, 13;
	sub.s32 	%r88, %r85, %r87;
	shr.u32 	%r89, %r88, 9;
	add.s32 	%r50, %r89, 1;
	and.b32  	%r51, %r50, 15;
	setp.lt.u32 	%p8, %r88, 7680;
	mov.u32 	%r273, %r35;
	@%p8 bra 	$L__BB3_35;
	or.b32  	%r271, %r35, 4096;
	shr.u32 	%r90, %r265, 9;
	add.s32 	%r91, %r90, 1;
	and.b32  	%r92, %r91, 16777200;
	neg.s32 	%r269, %r92;
$L__BB3_33:
	.pragma "nounroll";
	add.s32 	%r93, %r264, -4096;
	mul.wide.u32 	%rd8, %r93, 4;
	add.s64 	%rd9, %rd1, %rd8;
	ld.global.f32 	%f118, [%rd9];
	fma.rn.f32 	%f119, %f118, %f118, %f394;
	add.s32 	%r94, %r264, -3584;
	mul.wide.u32 	%rd10, %r94, 4;
	add.s64 	%rd11, %rd1, %rd10;
	ld.global.f32 	%f120, [%rd11];
	fma.rn.f32 	%f121, %f120, %f120, %f119;
	add.s32 	%r95, %r264, -3072;
	mul.wide.u32 	%rd12, %r95, 4;
	add.s64 	%rd13, %rd1, %rd12;
	ld.global.f32 	%f122, [%rd13];
	fma.rn.f32 	%f123, %f122, %f122, %f121;
	add.s32 	%r96, %r264, -2560;
	mul.wide.u32 	%rd14, %r96, 4;
	add.s64 	%rd15, %rd1, %rd14;
	ld.global.f32 	%f124, [%rd15];
	fma.rn.f32 	%f125, %f124, %f124, %f123;
	add.s32 	%r97, %r264, -2048;
	mul.wide.u32 	%rd16, %r97, 4;
	add.s64 	%rd17, %rd1, %rd16;
	ld.global.f32 	%f126, [%rd17];
	fma.rn.f32 	%f127, %f126, %f126, %f125;
	add.s32 	%r98, %r264, -1536;
	mul.wide.u32 	%rd18, %r98, 4;
	add.s64 	%rd19, %rd1, %rd18;
	ld.global.f32 	%f128, [%rd19];
	fma.rn.f32 	%f129, %f128, %f128, %f127;
	add.s32 	%r99, %r264, -1024;
	mul.wide.u32 	%rd20, %r99, 4;
	add.s64 	%rd21, %rd1, %rd20;
	ld.global.f32 	%f130, [%rd21];
	fma.rn.f32 	%f131, %f130, %f130, %f129;
	add.s32 	%r100, %r264, 3584;
	add.s32 	%r101, %r264, -512;
	mul.wide.u32 	%rd22, %r101, 4;
	add.s64 	%rd23, %rd1, %rd22;
	ld.global.f32 	%f132, [%rd23];
	fma.rn.f32 	%f133, %f132, %f132, %f131;
	mul.wide.u32 	%rd24, %r264, 4;
	add.s64 	%rd25, %rd1, %rd24;
	ld.global.f32 	%f134, [%rd25];
	fma.rn.f32 	%f135, %f134, %f134, %f133;
	add.s32 	%r102, %r264, 512;
	mul.wide.u32 	%rd26, %r102, 4;
	add.s64 	%rd27, %rd1, %rd26;
	ld.global.f32 	%f136, [%rd27];
	fma.rn.f32 	%f137, %f136, %f136, %f135;
	add.s32 	%r103, %r264, 1024;
	mul.wide.u32 	%rd28, %r103, 4;
	add.s64 	%rd29, %rd1, %rd28;
	ld.global.f32 	%f138, [%rd29];
	fma.rn.f32 	%f139, %f138, %f138, %f137;
	add.s32 	%r104, %r264, 1536;
	mul.wide.u32 	%rd30, %r104, 4;
	add.s64 	%rd31, %rd1, %rd30;
	ld.global.f32 	%f140, [%rd31];
	fma.rn.f32 	%f141, %f140, %f140, %f139;
	add.s32 	%r105, %r264, 2048;
	mul.wide.u32 	%rd32, %r105, 4;
	add.s64 	%rd33, %rd1, %rd32;
	ld.global.f32 	%f142, [%rd33];
	fma.rn.f32 	%f143, %f142, %f142, %f141;
	add.s32 	%r106, %r264, 2560;
	mul.wide.u32 	%rd34, %r106, 4;
	add.s64 	%rd35, %rd1, %rd34;
	ld.global.f32 	%f144, [%rd35];
	fma.rn.f32 	%f145, %f144, %f144, %f143;
	add.s32 	%r107, %r264, 3072;
	mul.wide.u32 	%rd36, %r107, 4;
	add.s64 	%rd37, %rd1, %rd36;
	ld.global.f32 	%f146, [%rd37];
	fma.rn.f32 	%f147, %f146, %f146, %f145;
	mul.wide.u32 	%rd38, %r100, 4;
	add.s64 	%rd39, %rd1, %rd38;
	ld.global.f32 	%f148, [%rd39];
	fma.rn.f32 	%f394, %f148, %f148, %f147;
	add.s32 	%r271, %r271, 8192;
	add.s32 	%r264, %r264, 8192;
	add.s32 	%r269, %r269, 16;
	setp.ne.s32 	%p9, %r269, 0;
	@%p9 bra 	$L__BB3_33;
	add.s32 	%r273, %r271, -4096;
$L__BB3_35:
	setp.eq.s32 	%p10, %r51, 0;
	@%p10 bra 	$L__BB3_44;
	and.b32  	%r62, %r50, 7;
	setp.lt.u32 	%p11, %r51, 8;
	@%p11 bra 	$L__BB3_38;
	add.s32 	%r108, %r273, %r268;
	mul.wide.u32 	%rd40, %r108, 4;
	add.s64 	%rd41, %rd1, %rd40;
	ld.global.f32 	%f150, [%rd41];
	fma.rn.f32 	%f151, %f150, %f150, %f394;
	add.s32 	%r109, %r108, 512;
	mul.wide.u32 	%rd42, %r109, 4;
	add.s64 	%rd43, %rd1, %rd42;
	ld.global.f32 	%f152, [%rd43];
	fma.rn.f32 	%f153, %f152, %f152, %f151;
	add.s32 	%r110, %r108, 1024;
	mul.wide.u32 	%rd44, %r110, 4;
	add.s64 	%rd45, %rd1, %rd44;
	ld.global.f32 	%f154, [%rd45];
	fma.rn.f32 	%f155, %f154, %f154, %f153;
	add.s32 	%r111, %r108, 1536;
	mul.wide.u32 	%rd46, %r111, 4;
	add.s64 	%rd47, %rd1, %rd46;
	ld.global.f32 	%f156, [%rd47];
	fma.rn.f32 	%f157, %f156, %f156, %f155;
	add.s32 	%r112, %r108, 2048;
	mul.wide.u32 	%rd48, %r112, 4;
	add.s64 	%rd49, %rd1, %rd48;
	ld.global.f32 	%f158, [%rd49];
	fma.rn.f32 	%f159, %f158, %f158, %f157;
	add.s32 	%r113, %r108, 2560;
	mul.wide.u32 	%rd50, %r113, 4;
	add.s64 	%rd51, %rd1, %rd50;
	ld.global.f32 	%f160, [%rd51];
	fma.rn.f32 	%f161, %f160, %f160, %f159;
	add.s32 	%r114, %r108, 3072;
	mul.wide.u32 	%rd52, %r114, 4;
	add.s64 	%rd53, %rd1, %rd52;
	ld.global.f32 	%f162, [%rd53];
	fma.rn.f32 	%f163, %f162, %f162, %f161;
	add.s32 	%r115, %r108, 3584;
	mul.wide.u32 	%rd54, %r115, 4;
	add.s64 	%rd55, %rd1, %rd54;
	ld.global.f32 	%f164, [%rd55];
	fma.rn.f32 	%f394, %f164, %f164, %f163;
	add.s32 	%r273, %r273, 4096;
$L__BB3_38:
	setp.eq.s32 	%p12, %r62, 0;
	@%p12 bra 	$L__BB3_44;
	setp.lt.u32 	%p13, %r62, 4;
	@%p13 bra 	$L__BB3_41;
	add.s32 	%r116, %r273, %r268;
	mul.wide.u32 	%rd56, %r116, 4;
	add.s64 	%rd57, %rd1, %rd56;
	ld.global.f32 	%f166, [%rd57];
	fma.rn.f32 	%f167, %f166, %f166, %f394;
	add.s32 	%r117, %r116, 512;
	mul.wide.u32 	%rd58, %r117, 4;
	add.s64 	%rd59, %rd1, %rd58;
	ld.global.f32 	%f168, [%rd59];
	fma.rn.f32 	%f169, %f168, %f168, %f167;
	add.s32 	%r118, %r116, 1024;
	mul.wide.u32 	%rd60, %r118, 4;
	add.s64 	%rd61, %rd1, %rd60;
	ld.global.f32 	%f170, [%rd61];
	fma.rn.f32 	%f171, %f170, %f170, %f169;
	add.s32 	%r119, %r116, 1536;
	mul.wide.u32 	%rd62, %r119, 4;
	add.s64 	%rd63, %rd1, %rd62;
	ld.global.f32 	%f172, [%rd63];
	fma.rn.f32 	%f394, %f172, %f172, %f171;
	add.s32 	%r273, %r273, 2048;
$L__BB3_41:
	and.b32  	%r120, %r50, 3;
	setp.eq.s32 	%p14, %r120, 0;
	@%p14 bra 	$L__BB3_44;
	add.s32 	%r276, %r273, %r266;
	cvt.u16.u32 	%rs1, %r265;
	shr.u16 	%rs2, %rs1, 9;
	add.s16 	%rs3, %rs2, 1;
	cvt.u32.u16 	%r121, %rs3;
	and.b32  	%r122, %r121, 3;
	neg.s32 	%r275, %r122;
$L__BB3_43:
	.pragma "nounroll";
	mul.wide.u32 	%rd64, %r276, 4;
	add.s64 	%rd65, %rd1, %rd64;
	ld.global.f32 	%f173, [%rd65];
	fma.rn.f32 	%f394, %f173, %f173, %f394;
	add.s32 	%r276, %r276, 512;
	add.s32 	%r275, %r275, 1;
	setp.ne.s32 	%p15, %r275, 0;
	@%p15 bra 	$L__BB3_43;
$L__BB3_44:
	// begin inline asm
	mov.u32 %r123, %laneid;
	// end inline asm
	mov.b32 	%r125, %f394;
	mov.b32 	%r126, 1;
	mov.b32 	%r147, 31;
	mov.b32 	%r148, -1;
	// begin inline asm
	shfl.sync.down.b32 %r124, %r125, %r126, %r147, %r148;
	// end inline asm
	setp.gt.s32 	%p16, %r123, 30;
	mov.b32 	%f174, %r124;
	add.f32 	%f175, %f394, %f174;
	selp.f32 	%f176, %f394, %f175, %p16;
	mov.b32 	%r130, %f176;
	mov.b32 	%r131, 2;
	// begin inline asm
	shfl.sync.down.b32 %r129, %r130, %r131, %r147, %r148;
	// end inline asm
	setp.gt.s32 	%p17, %r123, 29;
	mov.b32 	%f177, %r129;
	add.f32 	%f178, %f176, %f177;
	selp.f32 	%f179, %f176, %f178, %p17;
	mov.b32 	%r135, %f179;
	mov.b32 	%r136, 4;
	// begin inline asm
	shfl.sync.down.b32 %r134, %r135, %r136, %r147, %r148;
	// end inline asm
	setp.gt.s32 	%p18, %r123, 27;
	mov.b32 	%f180, %r134;
	add.f32 	%f181, %f179, %f180;
	selp.f32 	%f182, %f179, %f181, %p18;
	mov.b32 	%r140, %f182;
	mov.b32 	%r141, 8;
	// begin inline asm
	shfl.sync.down.b32 %r139, %r140, %r141, %r147, %r148;
	// end inline asm
	setp.gt.s32 	%p19, %r123, 23;
	mov.b32 	%f183, %r139;
	add.f32 	%f184, %f182, %f183;
	selp.f32 	%f185, %f182, %f184, %p19;
	mov.b32 	%r145, %f185;
	mov.b32 	%r146, 16;
	// begin inline asm
	shfl.sync.down.b32 %r144, %r145, %r146, %r147, %r148;
	// end inline asm
	setp.gt.s32 	%p20, %r123, 15;
	mov.b32 	%f186, %r144;
	add.f32 	%f37, %f185, %f186;
	selp.f32 	%f395, %f185, %f37, %p20;
	setp.ne.s32 	%p21, %r123, 0;
	@%p21 bra 	$L__BB3_46;
	shr.u32 	%r149, %r35, 3;
	and.b32  	%r150, %r149, 124;
	mov.u32 	%r151, _ZZN3cub18CUB_300001_SM_10006detail6reduce18DeviceReduceKernelINS2_10policy_hubIfjN4cuda3std3__44plusIfEEE10Policy1000EN6thrust24THRUST_300001_SM_1000_NS6detail15normal_iteratorINSD_10device_ptrIKfEEEEjS9_f6SquareEEvT0_PT3_T1_NS0_13GridEvenShareISO_EET2_T4_E12temp_storage;
	add.s32 	%r152, %r151, %r150;
	st.shared.f32 	[%r152+16], %f37;
$L__BB3_46:
	bar.sync 	0;
	setp.ne.s32 	%p22, %r35, 0;
	@%p22 bra 	$L__BB3_48;
	ld.shared.f32 	%f187, [_ZZN3cub18CUB_300001_SM_10006detail6reduce18DeviceReduceKernelINS2_10policy_hubIfjN4cuda3std3__44plusIfEEE10Policy1000EN6thrust24THRUST_300001_SM_1000_NS6detail15normal_iteratorINSD_10device_ptrIKfEEEEjS9_f6SquareEEvT0_PT3_T1_NS0_13GridEvenShareISO_EET2_T4_E12temp_storage+20];
	add.f32 	%f188, %f395, %f187;
	ld.shared.f32 	%f189, [_ZZN3cub18CUB_300001_SM_10006detail6reduce18DeviceReduceKernelINS2_10policy_hubIfjN4cuda3std3__44plusIfEEE10Policy1000EN6thrust24THRUST_300001_SM_1000_NS6detail15normal_iteratorINSD_10device_ptrIKfEEEEjS9_f6SquareEEvT0_PT3_T1_NS0_13GridEvenShareISO_EET2_T4_E12temp_storage+24];
	add.f32 	%f190, %f188, %f189;
	ld.shared.f32 	%f191, [_ZZN3cub18CUB_300001_SM_10006detail6reduce18DeviceReduceKernelINS2_10policy_hubIfjN4cuda3std3__44plusIfEEE10Policy1000EN6thrust24THRUST_300001_SM_1000_NS6detail15normal_iteratorINSD_10device_ptrIKfEEEEjS9_f6SquareEEvT0_PT3_T1_NS0_13GridEvenShareISO_EET2_T4_E12temp_storage+28];
	add.f32 	%f192, %f190, %f191;
	ld.shared.f32 	%f193, [_ZZN3cub18CUB_300001_SM_10006detail6reduce18DeviceReduceKernelINS2_10policy_hubIfjN4cuda3std3__44plusIfEEE10Policy1000EN6thrust24THRUST_300001_SM_1000_NS6detail15normal_iteratorINSD_10device_ptrIKfEEEEjS9_f6SquareEEvT0_PT3_T1_NS0_13GridEvenShareISO_EET2_T4_E12temp_storage+32];
	add.f32 	%f194, %f192, %f193;
	ld.shared.f32 	%f195, [_ZZN3cub18CUB_300001_SM_10006detail6reduce18DeviceReduceKernelINS2_10policy_hubIfjN4cuda3std3__44plusIfEEE10Policy1000EN6thrust24THRUST_300001_SM_1000_NS6detail15normal_iteratorINSD_10device_ptrIKfEEEEjS9_f6SquareEEvT0_PT3_T1_NS0_13GridEvenShareISO_EET2_T4_E12temp_storage+36];
	add.f32 	%f196, %f194, %f195;
	ld.shared.f32 	%f197, [_ZZN3cub18CUB_300001_SM_10006detail6reduce18DeviceReduceKernelINS2_10policy_hubIfjN4cuda3std3__44plusIfEEE10Policy1000EN6thrust24THRUST_300001_SM_1000_NS6detail15normal_iteratorINSD_10device_ptrIKfEEEEjS9_f6SquareEEvT0_PT3_T1_NS0_13GridEvenShareISO_EET2_T4_E12temp_storage+40];
	add.f32 	%f198, %f196, %f197;
	ld.shared.f32 	%f199, [_ZZN3cub18CUB_300001_SM_10006detail6reduce18DeviceReduceKernelINS2_10policy_hubIfjN4cuda3std3__44plusIfEEE10Policy1000EN6thrust24THRUST_300001_SM_1000_NS6detail15normal_iteratorINSD_10device_ptrIKfEEEEjS9_f6SquareEEvT0_PT3_T1_NS0_13GridEvenShareISO_EET2_T4_E12temp_storage+44];
	add.f32 	%f200, %f198, %f199;
	ld.shared.f32 	%f201, [_ZZN3cub18CUB_300001_SM_10006detail6reduce18DeviceReduceKernelINS2_10policy_hubIfjN4cuda3std3__44plusIfEEE10Policy1000EN6thrust24THRUST_300001_SM_1000_NS6detail15normal_iteratorINSD_10device_ptrIKfEEEEjS9_f6SquareEEvT0_PT3_T1_NS0_13GridEvenShareISO_EET2_T4_E12temp_storage+48];
	add.f32 	%f202, %f200, %f201;
	ld.shared.f32 	%f203, [_ZZN3cub18CUB_300001_SM_10006detail6reduce18DeviceReduceKernelINS2_10policy_hubIfjN4cuda3std3__44plusIfEEE10Policy1000EN6thrust24THRUST_300001_SM_1000_NS6detail15normal_iteratorINSD_10device_ptrIKfEEEEjS9_f6SquareEEvT0_PT3_T1_NS0_13GridEvenShareISO_EET2_T4_E12temp_storage+52];
	add.f32 	%f204, %f202, %f203;
	ld.shared.f32 	%f205, [_ZZN3cub18CUB_300001_SM_10006detail6reduce18DeviceReduceKernelINS2_10policy_hubIfjN4cuda3std3__44plusIfEEE10Policy1000EN6thrust24THRUST_300001_SM_1000_NS6detail15normal_iteratorINSD_10device_ptrIKfEEEEjS9_f6SquareEEvT0_PT3_T1_NS0_13GridEvenShareISO_EET2_T4_E12temp_storage+56];
	add.f32 	%f206, %f204, %f205;
	ld.shared.f32 	%f207, [_ZZN3cub18CUB_300001_SM_10006detail6reduce18DeviceReduceKernelINS2_10policy_hubIfjN4cuda3std3__44plusIfEEE10Policy1000EN6thrust24THRUST_300001_SM_1000_NS6detail15normal_iteratorINSD_10device_ptrIKfEEEEjS9_f6SquareEEvT0_PT3_T1_NS0_13GridEvenShareISO_EET2_T4_E12temp_storage+60];
	add.f32 	%f208, %f206, %f207;
	ld.shared.f32 	%f209, [_ZZN3cub18CUB_300001_SM_10006detail6reduce18DeviceReduceKernelINS2_10policy_hubIfjN4cuda3std3__44plusIfEEE10Policy1000EN6thrust24THRUST_300001_SM_1000_NS6detail15normal_iteratorINSD_10device_ptrIKfEEEEjS9_f6SquareEEvT0_PT3_T1_NS0_13GridEvenShareISO_EET2_T4_E12temp_storage+64];
	add.f32 	%f210, %f208, %f209;
	ld.shared.f32 	%f211, [_ZZN3cub18CUB_300001_SM_10006detail6reduce18DeviceReduceKernelINS2_10policy_hubIfjN4cuda3std3__44plusIfEEE10Policy1000EN6thrust24THRUST_300001_SM_1000_NS6detail15normal_iteratorINSD_10device_ptrIKfEEEEjS9_f6SquareEEvT0_PT3_T1_NS0_13GridEvenShareISO_EET2_T4_E12temp_storage+68];
	add.f32 	%f212, %f210, %f211;
	ld.shared.f32 	%f213, [_ZZN3cub18CUB_300001_SM_10006detail6reduce18DeviceReduceKernelINS2_10policy_hubIfjN4cuda3std3__44plusIfEEE10Policy1000EN6thrust24THRUST_300001_SM_1000_NS6detail15normal_iteratorINSD_10device_ptrIKfEEEEjS9_f6SquareEEvT0_PT3_T1_NS0_13GridEvenShareISO_EET2_T4_E12temp_storage+72];
	add.f32 	%f214, %f212, %f213;
	ld.shared.f32 	%f215, [_ZZN3cub18CUB_300001_SM_10006detail6reduce18DeviceReduceKernelINS2_10policy_hubIfjN4cuda3std3__44plusIfEEE10Policy1000EN6thrust24THRUST_300001_SM_1000_NS6detail15normal_iteratorINSD_10device_ptrIKfEEEEjS9_f6SquareEEvT0_PT3_T1_NS0_13GridEvenShareISO_EET2_T4_E12temp_storage+76];
	add.f32 	%f395, %f214, %f215;
$L__BB3_48:
	mov.u32 	%r254, %tid.x;
	setp.ne.s32 	%p64, %r254, 0;
	@%p64 bra 	$L__BB3_50;
	cvta.to.global.u64 	%rd126, %rd2;
	mul.wide.u32 	%rd127, %r3, 4;
	add.s64 	%rd128, %rd126, %rd127;
	st.global.f32 	[%rd128], %f395;
$L__BB3_50:
	ret;

}
	// .globl	_ZN3cub18CUB_300001_SM_10006detail6reduce28DeviceReduceSingleTileKernelINS2_10policy_hubIfjN4cuda3std3__44plusIfEEE10Policy1000EPfSC_iS9_ffNS7_10__identityEEEvT0_T1_T2_T3_T4_T6_
.visible .entry _ZN3cub18CUB_300001_SM_10006detail6reduce28DeviceReduceSingleTileKernelINS2_10policy_hubIfjN4cuda3std3__44plusIfEEE10Policy1000EPfSC_iS9_ffNS7_10__identityEEEvT0_T1_T2_T3_T4_T6_(
	.param .u64 .ptr .align 1 _ZN3cub18CUB_300001_SM_10006detail6reduce28DeviceReduceSingleTileKernelINS2_10policy_hubIfjN4cuda3std3__44plusIfEEE10Policy1000EPfSC_iS9_ffNS7_10__identityEEEvT0_T1_T2_T3_T4_T6__param_0,
	.param .u64 .ptr .align 1 _ZN3cub18CUB_300001_SM_10006detail6reduce28DeviceReduceSingleTileKernelINS2_10policy_hubIfjN4cuda3std3__44plusIfEEE10Policy1000EPfSC_iS9_ffNS7_10__identityEEEvT0_T1_T2_T3_T4_T6__param_1,
	.param .u32 _ZN3cub18CUB_300001_SM_10006detail6reduce28DeviceReduceSingleTileKernelINS2_10policy_hubIfjN4cuda3std3__44plusIfEEE10Policy1000EPfSC_iS9_ffNS7_10__identityEEEvT0_T1_T2_T3_T4_T6__param_2,
	.param .align 1 .b8 _ZN3cub18CUB_300001_SM_10006detail6reduce28DeviceReduceSingleTileKernelINS2_10policy_hubIfjN4cuda3std3__44plusIfEEE10Policy1000EPfSC_iS9_ffNS7_10__identityEEEvT0_T1_T2_T3_T4_T6__param_3[1],
	.param .f32 _ZN3cub18CUB_300001_SM_10006detail6reduce28DeviceReduceSingleTileKernelINS2_10policy_hubIfjN4cuda3std3__44plusIfEEE10Policy1000EPfSC_iS9_ffNS7_10__identityEEEvT0_T1_T2_T3_T4_T6__param_4,
	.param .align 1 .b8 _ZN3cub18CUB_300001_SM_10006detail6reduce28DeviceReduceSingleTileKernelINS2_10policy_hubIfjN4cuda3std3__44plusIfEEE10Policy1000EPfSC_iS9_ffNS7_10__identityEEEvT0_T1_T2_T3_T4_T6__param_5[1]
)
.maxntid 512
.minnctapersm 1
{
	.reg .pred 	%p<113>;
	.reg .b32 	%r<407>;
	.reg .b32 	%f<531>;
	.reg .b64 	%rd<133>;
	// demoted variable
	.shared .align 4 .b8 _ZZN3cub18CUB_300001_SM_10006detail6reduce28DeviceReduceSingleTileKernelINS2_10policy_hubIfjN4cuda3std3__44plusIfEEE10Policy1000EPfSC_iS9_ffNS7_10__identityEEEvT0_T1_T2_T3_T4_T6_E12temp_storage[84];
	ld.param.u64 	%rd16, [_ZN3cub18CUB_300001_SM_10006detail6reduce28DeviceReduceSingleTileKernelINS2_10policy_hubIfjN4cuda3std3__44plusIfEEE10Policy1000EPfSC_iS9_ffNS7_10__identityEEEvT0_T1_T2_T3_T4_T6__param_0];
	ld.param.u64 	%rd17, [_ZN3cub18CUB_300001_SM_10006detail6reduce28DeviceReduceSingleTileKernelINS2_10policy_hubIfjN4cuda3std3__44plusIfEEE10Policy1000EPfSC_iS9_ffNS7_10__identityEEEvT0_T1_T2_T3_T4_T6__param_1];
	ld.param.u32 	%r67, [_ZN3cub18CUB_300001_SM_10006detail6reduce28DeviceReduceSingleTileKernelINS2_10policy_hubIfjN4cuda3std3__44plusIfEEE10Policy1000EPfSC_iS9_ffNS7_10__identityEEEvT0_T1_T2_T3_T4_T6__param_2];
	ld.param.f32 	%f58, [_ZN3cub18CUB_300001_SM_10006detail6reduce28DeviceReduceSingleTileKernelINS2_10policy_hubIfjN4cuda3std3__44plusIfEEE10Policy1000EPfSC_iS9_ffNS7_10__identityEEEvT0_T1_T2_T3_T4_T6__param_4];
	cvta.to.global.u64 	%rd1, %rd17;
	setp.ne.s32 	%p1, %r67, 0;
	@%p1 bra 	$L__BB4_3;
	mov.u32 	%r380, %tid.x;
	setp.ne.s32 	%p112, %r380, 0;
	@%p112 bra 	$L__BB4_74;
	st.global.f32 	[%rd1], %f58;
	bra.uni 	$L__BB4_74;
$L__BB4_3:
	and.b64  	%rd18, %rd16, 7;
	setp.ne.s64 	%p2, %rd18, 0;
	@%p2 bra 	$L__BB4_38;
	setp.gt.s32 	%p57, %r67, 8191;
	@%p57 bra 	$L__BB4_22;
	mov.u32 	%r1, %tid.x;
	setp.ge.s32 	%p74, %r1, %r67;
	mov.f32 	%f509, 0f00000000;
	mov.u32 	%r384, %r1;
	@%p74 bra 	$L__BB4_7;
	mul.wide.u32 	%rd121, %r1, 4;
	add.s64 	%rd120, %rd16, %rd121;
	// begin inline asm
	ld.global.nc.u32 %r300, [%rd120];
	// end inline asm
	mov.b32 	%f509, %r300;
	add.s32 	%r384, %r1, 512;
$L__BB4_7:
	setp.ge.s32 	%p75, %r384, %r67;
	@%p75 bra 	$L__BB4_13;
	not.b32 	%r301, %r384;
	add.s32 	%r4, %r67, %r301;
	and.b32  	%r302, %r4, 1536;
	setp.eq.s32 	%p76, %r302, 1536;
	@%p76 bra 	$L__BB4_11;
	mul.wide.u32 	%rd122, %r384, 4;
	add.s64 	%rd129, %rd16, %rd122;
	shr.u32 	%r303, %r4, 9;
	add.s32 	%r304, %r303, 1;
	and.b32  	%r305, %r304, 3;
	neg.s32 	%r382, %r305;
$L__BB4_10:
	.pragma "nounroll";
	// begin inline asm
	ld.global.nc.u32 %r306, [%rd129];
	// end inline asm
	mov.b32 	%f395, %r306;
	add.f32 	%f509, %f509, %f395;
	add.s32 	%r384, %r384, 512;
	add.s64 	%rd129, %rd129, 2048;
	add.s32 	%r382, %r382, 1;
	setp.ne.s32 	%p77, %r382, 0;
	@%p77 bra 	$L__BB4_10;
$L__BB4_11:
	setp.lt.u32 	%p78, %r4, 1536;
	@%p78 bra 	$L__BB4_13;
$L__BB4_12:
	mul.wide.s32 	%rd128, %r384, 4;
	add.s64 	%rd124, %rd16, %rd128;
	// begin inline asm
	ld.global.nc.u32 %r307, [%rd124];
	// end inline asm
	mov.b32 	%f396, %r307;
	add.f32 	%f397, %f509, %f396;
	add.s64 	%rd125, %rd124, 2048;
	// begin inline asm
	ld.global.nc.u32 %r308, [%rd125];
	// end inline asm
	mov.b32 	%f398, %r308;
	add.f32 	%f399, %f397, %f398;
	add.s64 	%rd126, %rd124, 4096;
	// begin inline asm
	ld.global.nc.u32 %r309, [%rd126];
	// end inline asm
	mov.b32 	%f400, %r309;
	add.f32 	%f401, %f399, %f400;
	add.s64 	%rd127, %rd124, 6144;
	// begin inline asm
	ld.global.nc.u32 %r310, [%rd127];
	// end inline asm
	mov.b32 	%f402, %r310;
	add.f32 	%f509, %f401, %f402;
	add.s32 	%r384, %r384, 2048;
	setp.lt.s32 	%p79, %r384, %r67;
	@%p79 bra 	$L__BB4_12;
$L__BB4_13:
	setp.lt.s32 	%p80, %r67, 512;
	@%p80 bra 	$L__BB4_18;
	// begin inline asm
	mov.u32 %r349, %laneid;
	// end inline asm
	mov.b32 	%r351, %f509;
	mov.b32 	%r352, 1;
	mov.b32 	%r373, 31;
	mov.b32 	%r374, -1;
	// begin inline asm
	shfl.sync.down.b32 %r350, %r351, %r352, %r373, %r374;
	// end inline asm
	setp.gt.s32 	%p104, %r349, 30;
	mov.b32 	%f461, %r350;
	add.f32 	%f462, %f509, %f461;
	selp.f32 	%f463, %f509, %f462, %p104;
	mov.b32 	%r356, %f463;
	mov.b32 	%r357, 2;
	// begin inline asm
	shfl.sync.down.b32 %r355, %r356, %r357, %r373, %r374;
	// end inline asm
	setp.gt.s32 	%p105, %r349, 29;
	mov.b32 	%f464, %r355;
	add.f32 	%f465, %f463, %f464;
	selp.f32 	%f466, %f463, %f465, %p105;
	mov.b32 	%r361, %f466;
	mov.b32 	%r362, 4;
	// begin inline asm
	shfl.sync.down.b32 %r360, %r361, %r362, %r373, %r374;
	// end inline asm
	setp.gt.s32 	%p106, %r349, 27;
	mov.b32 	%f467, %r360;
	add.f32 	%f468, %f466, %f467;
	selp.f32 	%f469, %f466, %f468, %p106;
	mov.b32 	%r366, %f469;
	mov.b32 	%r367, 8;
	// begin inline asm
	shfl.sync.down.b32 %r365, %r366, %r367, %r373, %r374;
	// end inline asm
	setp.gt.s32 	%p107, %r349, 23;
	mov.b32 	%f470, %r365;
	add.f32 	%f471, %f469, %f470;
	selp.f32 	%f472, %f469, %f471, %p107;
	mov.b32 	%r371, %f472;
	mov.b32 	%r372, 16;
	// begin inline asm
	shfl.sync.down.b32 %r370, %r371, %r372, %r373, %r374;
	// end inline asm
	setp.gt.s32 	%p108, %r349, 15;
	mov.b32 	%f473, %r370;
	add.f32 	%f10, %f472, %f473;
	selp.f32 	%f530, %f472, %f10, %p108;
	setp.ne.s32 	%p109, %r349, 0;
	@%p109 bra 	$L__BB4_16;
	shr.u32 	%r375, %r1, 3;
	and.b32  	%r376, %r375, 124;
	mov.u32 	%r377, _ZZN3cub18CUB_300001_SM_10006detail6reduce28DeviceReduceSingleTileKernelINS2_10policy_hubIfjN4cuda3std3__44plusIfEEE10Policy1000EPfSC_iS9_ffNS7_10__identityEEEvT0_T1_T2_T3_T4_T6_E12temp_storage;
	add.s32 	%r378, %r377, %r376;
	st.shared.f32 	[%r378+16], %f10;
$L__BB4_16:
	bar.sync 	0;
	setp.ne.s32 	%p110, %r1, 0;
	@%p110 bra 	$L__BB4_72;
	ld.shared.f32 	%f474, [_ZZN3cub18CUB_300001_SM_10006detail6reduce28DeviceReduceSingleTileKernelINS2_10policy_hubIfjN4cuda3std3__44plusIfEEE10Policy1000EPfSC_iS9_ffNS7_10__identityEEEvT0_T1_T2_T3_T4_T6_E12temp_storage+20];
	add.f32 	%f475, %f530, %f474;
	ld.shared.f32 	%f476, [_ZZN3cub18CUB_300001_SM_10006detail6reduce28DeviceReduceSingleTileKernelINS2_10policy_hubIfjN4cuda3std3__44plusIfEEE10Policy1000EPfSC_iS9_ffNS7_10__identityEEEvT0_T1_T2_T3_T4_T6_E12temp_storage+24];
	add.f32 	%f477, %f475, %f476;
	ld.shared.f32 	%f478, [_ZZN3cub18CUB_300001_SM_10006detail6reduce28DeviceReduceSingleTileKernelINS2_10policy_hubIfjN4cuda3std3__44plusIfEEE10Policy1000EPfSC_iS9_ffNS7_10__identityEEEvT0_T1_T2_T3_T4_T6_E12temp_storage+28];
	add.f32 	%f479, %f477, %f478;
	ld.shared.f32 	%f480, [_ZZN3cub18CUB_300001_SM_10006detail6reduce28DeviceReduceSingleTileKernelINS2_10policy_hubIfjN4cuda3std3__44plusIfEEE10Policy1000EPfSC_iS9_ffNS7_10__identityEEEvT0_T1_T2_T3_T4_T6_E12temp_storage+32];
	add.f32 	%f481, %f479, %f480;
	ld.shared.f32 	%f482, [_ZZN3cub18CUB_300001_SM_10006detail6reduce28DeviceReduceSingleTileKernelINS2_10policy_hubIfjN4cuda3std3__44plusIfEEE10Policy1000EPfSC_iS9_ffNS7_10__identityEEEvT0_T1_T2_T3_T4_T6_E12temp_storage+36];
	add.f32 	%f483, %f481, %f482;
	ld.shared.f32 	%f484, [_ZZN3cub18CUB_300001_SM_10006detail6reduce28DeviceReduceSingleTileKernelINS2_10policy_hubIfjN4cuda3std3__44plusIfEEE10Policy1000EPfSC_iS9_ffNS7_10__identityEEEvT0_T1_T2_T3_T4_T6_E12temp_storage+40];
	add.f32 	%f485, %f483, %f484;
	ld.shared.f32 	%f486, [_ZZN3cub18CUB_300001_SM_10006detail6reduce28DeviceReduceSingleTileKernelINS2_10policy_hubIfjN4cuda3std3__44plusIfEEE10Policy1000EPfSC_iS9_ffNS7_10__identityEEEvT0_T1_T2_T3_T4_T6_E12temp_storage+44];
	add.f32 	%f487, %f485, %f486;
	ld.shared.f32 	%f488, [_ZZN3cub18CUB_300001_SM_10006detail6reduce28DeviceReduceSingleTileKernelINS2_10policy_hubIfjN4cuda3std3__44plusIfEEE10Policy1000EPfSC_iS9_ffNS7_10__identityEEEvT0_T1_T2_T3_T4_T6_E12temp_storage+48];
	add.f32 	%f489, %f487, %f488;
	ld.shared.f32 	%f490, [_ZZN3cub18CUB_300001_SM_10006detail6reduce28DeviceReduceSingleTileKernelINS2_10policy_hubIfjN4cuda3std3__44plusIfEEE10Policy1000EPfSC_iS9_ffNS7_10__identityEEEvT0_T1_T2_T3_T4_T6_E12temp_storage+52];
	add.f32 	%f491, %f489, %f490;
	ld.shared.f32 	%f492, [_ZZN3cub18CUB_300001_SM_10006detail6reduce28DeviceReduceSingleTileKernelINS2_10policy_hubIfjN4cuda3std3__44plusIfEEE10Policy1000EPfSC_iS9_ffNS7_10__identityEEEvT0_T1_T2_T3_T4_T6_E12temp_storage+56];
	add.f32 	%f493, %f491, %f492;
	ld.shared.f32 	%f494, [_ZZN3cub18CUB_300001_SM_10006detail6reduce28DeviceReduceSingleTileKernelINS2_10policy_hubIfjN4cuda3std3__44plusIfEEE10Policy1000EPfSC_iS9_ffNS7_10__identityEEEvT0_T1_T2_T3_T4_T6_E12temp_storage+60];
	add.f32 	%f495, %f493, %f494;
	ld.shared.f32 	%f496, [_ZZN3cub18CUB_300001_SM_10006detail6reduce28DeviceReduceSingleTileKernelINS2_10policy_hubIfjN4cuda3std3__44plusIfEEE10Policy1000EPfSC_iS9_ffNS7_10__identityEEEvT0_T1_T2_T3_T4_T6_E12temp_storage+64];
	add.f32 	%f497, %f495, %f496;
	ld.shared.f32 	%f498, [_ZZN3cub18CUB_300001_SM_10006detail6reduce28DeviceReduceSingleTileKernelINS2_10policy_hubIfjN4cuda3std3__44plusIfEEE10Policy1000EPfSC_iS9_ffNS7_10__identityEEEvT0_T1_T2_T3_T4_T6_E12temp_storage+68];
	add.f32 	%f499, %f497, %f498;
	ld.shared.f32 	%f500, [_ZZN3cub18CUB_300001_SM_10006detail6reduce28DeviceReduceSingleTileKernelINS2_10policy_hubIfjN4cuda3std3__44plusIfEEE10Policy1000EPfSC_iS9_ffNS7_10__identityEEEvT0_T1_T2_T3_T4_T6_E12temp_storage+72];
	add.f32 	%f501, %f499, %f500;
	ld.shared.f32 	%f502, [_ZZN3cub18CUB_300001_SM_10006detail6reduce28DeviceReduceSingleTileKernelINS2_10policy_hubIfjN4cuda3std3__44plusIfEEE10Policy1000EPfSC_iS9_ffNS7_10__identityEEEvT0_T1_T2_T3_T4_T6_E12temp_storage+76];
	add.f32 	%f530, %f501, %f502;
	bra.uni 	$L__BB4_72;
$L__BB4_18:
	// begin inline asm
	mov.u32 %r311, %laneid;
	// end inline asm
	and.b32  	%r337, %r1, 992;
	add.s32 	%r338, %r337, 32;
	setp.gt.s32 	%p81, %r338, %r67;
	not.b32 	%r339, %r337;
	add.s32 	%r340, %r67, %r339;
	selp.b32 	%r335, %r340, 31, %p81;
	mov.b32 	%r313, %f509;
	mov.b32 	%r314, 1;
	mov.b32 	%r336, -1;
	// begin inline asm
	shfl.sync.down.b32 %r312, %r313, %r314, %r335, %r336;
	// end inline asm
	setp.lt.s32 	%p82, %r311, %r335;
	mov.b32 	%f403, %r312;
	add.f32 	%f404, %f509, %f403;
	selp.f32 	%f405, %f404, %f509, %p82;
	mov.b32 	%r318, %f405;
	mov.b32 	%r319, 2;
	// begin inline asm
	shfl.sync.down.b32 %r317, %r318, %r319, %r335, %r336;
	// end inline asm
	add.s32 	%r341, %r311, 2;
	setp.gt.s32 	%p83, %r341, %r335;
	mov.b32 	%f406, %r317;
	add.f32 	%f407, %f405, %f406;
	selp.f32 	%f408, %f405, %f407, %p83;
	mov.b32 	%r323, %f408;
	mov.b32 	%r324, 4;
	// begin inline asm
	shfl.sync.down.b32 %r322, %r323, %r324, %r335, %r336;
	// end inline asm
	add.s32 	%r342, %r311, 4;
	setp.gt.s32 	%p84, %r342, %r335;
	mov.b32 	%f409, %r322;
	add.f32 	%f410, %f408, %f409;
	selp.f32 	%f411, %f408, %f410, %p84;
	mov.b32 	%r328, %f411;
	mov.b32 	%r329, 8;
	// begin inline asm
	shfl.sync.down.b32 %r327, %r328, %r329, %r335, %r336;
	// end inline asm
	add.s32 	%r343, %r311, 8;
	setp.gt.s32 	%p85, %r343, %r335;
	mov.b32 	%f412, %r327;
	add.f32 	%f413, %f411, %f412;
	selp.f32 	%f414, %f411, %f413, %p85;
	mov.b32 	%r333, %f414;
	mov.b32 	%r334, 16;
	// begin inline asm
	shfl.sync.down.b32 %r332, %r333, %r334, %r335, %r336;
	// end inline asm
	add.s32 	%r344, %r311, 16;
	setp.gt.s32 	%p86, %r344, %r335;
	mov.b32 	%f415, %r332;
	add.f32 	%f416, %f414, %f415;
	selp.f32 	%f530, %f414, %f416, %p86;
	setp.ne.s32 	%p87, %r311, 0;
	@%p87 bra 	$L__BB4_20;
	shr.u32 	%r345, %r1, 3;
	and.b32  	%r346, %r345, 124;
	mov.u32 	%r347, _ZZN3cub18CUB_300001_SM_10006detail6reduce28DeviceReduceSingleTileKernelINS2_10policy_hubIfjN4cuda3std3__44plusIfEEE10Policy1000EPfSC_iS9_ffNS7_10__identityEEEvT0_T1_T2_T3_T4_T6_E12temp_storage;
	add.s32 	%r348, %r347, %r346;
	st.shared.f32 	[%r348+16], %f530;
$L__BB4_20:
	bar.sync 	0;
	setp.ne.s32 	%p88, %r1, 0;
	@%p88 bra 	$L__BB4_72;
	setp.gt.s32 	%p89, %r67, 32;
	ld.shared.f32 	%f417, [_ZZN3cub18CUB_300001_SM_10006detail6reduce28DeviceReduceSingleTileKernelINS2_10policy_hubIfjN4cuda3std3__44plusIfEEE10Policy1000EPfSC_iS9_ffNS7_10__identityEEEvT0_T1_T2_T3_T4_T6_E12temp_storage+20];
	add.f32 	%f418, %f530, %f417;
	selp.f32 	%f419, %f418, %f530, %p89;
	setp.gt.s32 	%p90, %r67, 64;
	ld.shared.f32 	%f420, [_ZZN3cub18CUB_300001_SM_10006detail6reduce28DeviceReduceSingleTileKernelINS2_10policy_hubIfjN4cuda3std3__44plusIfEEE10Policy1000EPfSC_iS9_ffNS7_10__identityEEEvT0_T1_T2_T3_T4_T6_E12temp_storage+24];
	add.f32 	%f421, %f420, %f419;
	selp.f32 	%f422, %f421, %f419, %p90;
	setp.gt.s32 	%p91, %r67, 96;
	ld.shared.f32 	%f423, [_ZZN3cub18CUB_300001_SM_10006detail6reduce28DeviceReduceSingleTileKernelINS2_10policy_hubIfjN4cuda3std3__44plusIfEEE10Policy1000EPfSC_iS9_ffNS7_10__identityEEEvT0_T1_T2_T3_T4_T6_E12temp_storage+28];
	add.f32 	%f424, %f423, %f422;
	selp.f32 	%f425, %f424, %f422, %p91;
	setp.gt.s32 	%p92, %r67, 128;
	ld.shared.f32 	%f426, [_ZZN3cub18CUB_300001_SM_10006detail6reduce28DeviceReduceSingleTileKernelINS2_10policy_hubIfjN4cuda3std3__44plusIfEEE10Policy1000EPfSC_iS9_ffNS7_10__identityEEEvT0_T1_T2_T3_T4_T6_E12temp_storage+32];
	add.f32 	%f427, %f426, %f425;
	selp.f32 	%f428, %f427, %f425, %p92;
	setp.gt.s32 	%p93, %r67, 160;
	ld.shared.f32 	%f429, [_ZZN3cub18CUB_300001_SM_10006detail6reduce28DeviceReduceSingleTileKernelINS2_10policy_hubIfjN4cuda3std3__44plusIfEEE10Policy1000EPfSC_iS9_ffNS7_10__identityEEEvT0_T1_T2_T3_T4_T6_E12temp_storage+36];
	add.f32 	%f430, %f429, %f428;
	selp.f32 	%f431, %f430, %f428, %p93;
	setp.gt.s32 	%p94, %r67, 192;
	ld.shared.f32 	%f432, [_ZZN3cub18CUB_300001_SM_10006detail6reduce28DeviceReduceSingleTileKernelINS2_10policy_hubIfjN4cuda3std3__44plusIfEEE10Policy1000EPfSC_iS9_ffNS7_10__identityEEEvT0_T1_T2_T3_T4_T6_E12temp_storage+40];
	add.f32 	%f433, %f432, %f431;
	selp.f32 	%f434, %f433, %f431, %p94;
	setp.gt.s32 	%p95, %r67, 224;
	ld.shared.f32 	%f435, [_ZZN3cub18CUB_300001_SM_10006detail6reduce28DeviceReduceSingleTileKernelINS2_10policy_hubIfjN4cuda3std3__44plusIfEEE10Policy1000EPfSC_iS9_ffNS7_10__identityEEEvT0_T1_T2_T3_T4_T6_E12temp_storage+44];
	add.f32 	%f436, %f435, %f434;
	selp.f32 	%f437, %f436, %f434, %p95;
	setp.gt.s32 	%p96, %r67, 256;
	ld.shared.f32 	%f438, [_ZZN3cub18CUB_300001_SM_10006detail6reduce28DeviceReduceSingleTileKernelINS2_10policy_hubIfjN4cuda3std3__44plusIfEEE10Policy1000EPfSC_iS9_ffNS7_10__identityEEEvT0_T1_T2_T3_T4_T6_E12temp_storage+48];
	add.f32 	%f439, %f438, %f437;
	selp.f32 	%f440, %f439, %f437, %p96;
	setp.gt.s32 	%p97, %r67, 288;
	ld.shared.f32 	%f441, [_ZZN3cub18CUB_300001_SM_10006detail6reduce28DeviceReduceSingleTileKernelINS2_10policy_hubIfjN4cuda3std3__44plusIfEEE10Policy1000EPfSC_iS9_ffNS7_10__identityEEEvT0_T1_T2_T3_T4_T6_E12temp_storage+52];
	add.f32 	%f442, %f441, %f440;
	selp.f32 	%f443, %f442, %f440, %p97;
	setp.gt.s32 	%p98, %r67, 320;
	ld.shared.f32 	%f444, [_ZZN3cub18CUB_300001_SM_10006detail6reduce28DeviceReduceSingleTileKernelINS2_10policy_hubIfjN4cuda3std3__44plusIfEEE10Policy1000EPfSC_iS9_ffNS7_10__identityEEEvT0_T1_T2_T3_T4_T6_E12temp_storage+56];
	add.f32 	%f445, %f444, %f443;
	selp.f32 	%f446, %f445, %f443, %p98;
	setp.gt.s32 	%p99, %r67, 352;
	ld.shared.f32 	%f447, [_ZZN3cub18CUB_300001_SM_10006detail6reduce28DeviceReduceSingleTileKernelINS2_10policy_hubIfjN4cuda3std3__44plusIfEEE10Policy1000EPfSC_iS9_ffNS7_10__identityEEEvT0_T1_T2_T3_T4_T6_E12temp_storage+60];
	add.f32 	%f448, %f447, %f446;
	selp.f32 	%f449, %f448, %f446, %p99;
	setp.gt.s32 	%p100, %r67, 384;
	ld.shared.f32 	%f450, [_ZZN3cub18CUB_300001_SM_10006detail6reduce28DeviceReduceSingleTileKernelINS2_10policy_hubIfjN4cuda3std3__44plusIfEEE10Policy1000EPfSC_iS9_ffNS7_10__identityEEEvT0_T1_T2_T3_T4_T6_E12temp_storage+64];
	add.f32 	%f451, %f450, %f449;
	selp.f32 	%f452, %f451, %f449, %p100;
	setp.gt.s32 	%p101, %r67, 416;
	ld.shared.f32 	%f453, [_ZZN3cub18CUB_300001_SM_10006detail6reduce28DeviceReduceSingleTileKernelINS2_10policy_hubIfjN4cuda3std3__44plusIfEEE10Policy1000EPfSC_iS9_ffNS7_10__identityEEEvT0_T1_T2_T3_T4_T6_E12temp_storage+68];
	add.f32 	%f454, %f453, %f452;
	selp.f32 	%f455, %f454, %f452, %p101;
	setp.gt.s32 	%p102, %r67, 448;
	ld.shared.f32 	%f456, [_ZZN3cub18CUB_300001_SM_10006detail6reduce28DeviceReduceSingleTileKernelINS2_10policy_hubIfjN4cuda3std3__44plusIfEEE10Policy1000EPfSC_iS9_ffNS7_10__identityEEEvT0_T1_T2_T3_T4_T6_E12temp_storage+72];
	add.f32 	%f457, %f456, %f455;
	selp.f32 	%f458, %f457, %f455, %p102;
	setp.gt.s32 	%p103, %r67, 480;
	ld.shared.f32 	%f459, [_ZZN3cub18CUB_300001_SM_10006detail6reduce28DeviceReduceSingleTileKernelINS2_10policy_hubIfjN4cuda3std3__44plusIfEEE10Policy1000EPfSC_iS9_ffNS7_10__identityEEEvT0_T1_T2_T3_T4_T6_E12temp_storage+76];
	add.f32 	%f460, %f459, %f458;
	selp.f32 	%f530, %f460, %f458, %p103;
	bra.uni 	$L__BB4_72;
$L__BB4_22:
	mov.u32 	%r13, %tid.x;
	shl.b32 	%r224, %r13, 1;
	mul.wide.u32 	%rd90, %r224, 4;
	add.s64 	%rd75, %rd16, %rd90;
	// begin inline asm
	ld.global.nc.u64 %rd74, [%rd75];
	// end inline asm
	mov.b64 	{%r225, %r226}, %rd74;
	mov.b32 	%f281, %r226;
	mov.b32 	%f282, %r225;
	add.s64 	%rd77, %rd75, 4096;
	// begin inline asm
	ld.global.nc.u64 %rd76, [%rd77];
	// end inline asm
	mov.b64 	{%r227, %r228}, %rd76;
	mov.b32 	%f283, %r228;
	mov.b32 	%f284, %r227;
	add.s64 	%rd79, %rd75, 8192;
	// begin inline asm
	ld.global.nc.u64 %rd78, [%rd79];
	// end inline asm
	mov.b64 	{%r229, %r230}, %rd78;
	mov.b32 	%f285, %r230;
	mov.b32 	%f286, %r229;
	add.s64 	%rd81, %rd75, 12288;
	// begin inline asm
	ld.global.nc.u64 %rd80, [%rd81];
	// end inline asm
	mov.b64 	{%r231, %r232}, %rd80;
	mov.b32 	%f287, %r232;
	mov.b32 	%f288, %r231;
	add.s64 	%rd83, %rd75, 16384;
	// begin inline asm
	ld.global.nc.u64 %rd82, [%rd83];
	// end inline asm
	mov.b64 	{%r233, %r234}, %rd82;
	mov.b32 	%f289, %r234;
	mov.b32 	%f290, %r233;
	add.s64 	%rd85, %rd75, 20480;
	// begin inline asm
	ld.global.nc.u64 %rd84, [%rd85];
	// end inline asm
	mov.b64 	{%r235, %r236}, %rd84;
	mov.b32 	%f291, %r236;
	mov.b32 	%f292, %r235;
	add.s64 	%rd87, %rd75, 24576;
	// begin inline asm
	ld.global.nc.u64 %rd86, [%rd87];
	// end inline asm
	mov.b64 	{%r237, %r238}, %rd86;
	mov.b32 	%f293, %r238;
	mov.b32 	%f294, %r237;
	add.s64 	%rd89, %rd75, 28672;
	// begin inline asm
	ld.global.nc.u64 %rd88, [%rd89];
	// end inline asm
	mov.b64 	{%r239, %r240}, %rd88;
	mov.b32 	%f295, %r240;
	mov.b32 	%f296, %r239;
	add.f32 	%f297, %f282, %f281;
	add.f32 	%f298, %f284, %f283;
	add.f32 	%f299, %f286, %f285;
	add.f32 	%f300, %f288, %f287;
	add.f32 	%f301, %f290, %f289;
	add.f32 	%f302, %f292, %f291;
	add.f32 	%f303, %f294, %f293;
	add.f32 	%f304, %f296, %f295;
	add.f32 	%f305, %f297, %f298;
	add.f32 	%f306, %f299, %f300;
	add.f32 	%f307, %f301, %f302;
	add.f32 	%f308, %f303, %f304;
	add.f32 	%f309, %f305, %f306;
	add.f32 	%f310, %f307, %f308;
	add.f32 	%f516, %f309, %f310;
	setp.lt.u32 	%p58, %r67, 16384;
	mov.b32 	%r387, 8192;
	@%p58 bra 	$L__BB4_26;
	add.s32 	%r14, %r67, -8192;
	mov.b32 	%r387, 8192;
$L__BB4_24:
	mul.wide.s32 	%rd107, %r387, 4;
	add.s64 	%rd92, %rd75, %rd107;
	// begin inline asm
	ld.global.nc.u64 %rd91, [%rd92];
	// end inline asm
	mov.b64 	{%r242, %r243}, %rd91;
	mov.b32 	%f311, %r243;
	mov.b32 	%f312, %r242;
	add.s64 	%rd94, %rd92, 4096;
	// begin inline asm
	ld.global.nc.u64 %rd93, [%rd94];
	// end inline asm
	mov.b64 	{%r244, %r245}, %rd93;
	mov.b32 	%f313, %r245;
	mov.b32 	%f314, %r244;
	add.s64 	%rd96, %rd92, 8192;
	// begin inline asm
	ld.global.nc.u64 %rd95, [%rd96];
	// end inline asm
	mov.b64 	{%r246, %r247}, %rd95;
	mov.b32 	%f315, %r247;
	mov.b32 	%f316, %r246;
	add.s64 	%rd98, %rd92, 12288;
	// begin inline asm
	ld.global.nc.u64 %rd97, [%rd98];
	// end inline asm
	mov.b64 	{%r248, %r249}, %rd97;
	mov.b32 	%f317, %r249;
	mov.b32 	%f318, %r248;
	add.s64 	%rd100, %rd92, 16384;
	// begin inline asm
	ld.global.nc.u64 %rd99, [%rd100];
	// end inline asm
	mov.b64 	{%r250, %r251}, %rd99;
	mov.b32 	%f319, %r251;
	mov.b32 	%f320, %r250;
	add.s64 	%rd102, %rd92, 20480;
	// begin inline asm
	ld.global.nc.u64 %rd101, [%rd102];
	// end inline asm
	mov.b64 	{%r252, %r253}, %rd101;
	mov.b32 	%f321, %r253;
	mov.b32 	%f322, %r252;
	add.s64 	%rd104, %rd92, 24576;
	// begin inline asm
	ld.global.nc.u64 %rd103, [%rd104];
	// end inline asm
	mov.b64 	{%r254, %r255}, %rd103;
	mov.b32 	%f323, %r255;
	mov.b32 	%f324, %r254;
	add.s64 	%rd106, %rd92, 28672;
	// begin inline asm
	ld.global.nc.u64 %rd105, [%rd106];
	// end inline asm
	mov.b64 	{%r256, %r257}, %rd105;
	mov.b32 	%f325, %r257;
	mov.b32 	%f326, %r256;
	add.f32 	%f327, %f516, %f312;
	add.f32 	%f328, %f311, %f314;
	add.f32 	%f329, %f313, %f316;
	add.f32 	%f330, %f315, %f318;
	add.f32 	%f331, %f317, %f320;
	add.f32 	%f332, %f319, %f322;
	add.f32 	%f333, %f321, %f324;
	add.f32 	%f334, %f323, %f326;
	add.f32 	%f335, %f327, %f328;
	add.f32 	%f336, %f329, %f330;
	add.f32 	%f337, %f331, %f332;
	add.f32 	%f338, %f333, %f334;
	add.f32 	%f339, %f335, %f336;
	add.f32 	%f340, %f337, %f338;
	add.f32 	%f341, %f339, %f340;
	add.f32 	%f516, %f341, %f325;
	sub.s32 	%r258, %r67, %r387;
	setp.lt.s32 	%p59, %r258, 8192;
	@%p59 bra 	$L__BB4_34;
	add.s32 	%r387, %r387, 8192;
	setp.le.s32 	%p60, %r387, %r14;
	@%p60 bra 	$L__BB4_24;
$L__BB4_26:
	setp.le.s32 	%p61, %r67, %r387;
	@%p61 bra 	$L__BB4_34;
	sub.s32 	%r18, %r67, %r387;
	setp.ge.s32 	%p62, %r13, %r18;
	@%p62 bra 	$L__BB4_34;
	not.b32 	%r259, %r13;
	add.s32 	%r260, %r67, %r259;
	sub.s32 	%r19, %r260, %r387;
	and.b32  	%r261, %r19, 1536;
	setp.eq.s32 	%p63, %r261, 1536;
	mov.u32 	%r391, %r13;
	@%p63 bra 	$L__BB4_31;
	add.s32 	%r389, %r13, %r387;
	shr.u32 	%r262, %r19, 9;
	add.s32 	%r263, %r262, 1;
	and.b32  	%r264, %r263, 3;
	neg.s32 	%r388, %r264;
	mov.u32 	%r391, %r13;
$L__BB4_30:
	.pragma "nounroll";
	mul.wide.u32 	%rd109, %r389, 4;
	add.s64 	%rd108, %rd16, %rd109;
	// begin inline asm
	ld.global.nc.u32 %r265, [%rd108];
	// end inline asm
	mov.b32 	%f343, %r265;
	add.f32 	%f516, %f516, %f343;
	add.s32 	%r391, %r391, 512;
	add.s32 	%r389, %r389, 512;
	add.s32 	%r388, %r388, 1;
	setp.ne.s32 	%p64, %r388, 0;
	@%p64 bra 	$L__BB4_30;
$L__BB4_31:
	setp.lt.u32 	%p65, %r19, 1536;
	@%p65 bra 	$L__BB4_34;
	cvt.u64.u32 	%rd110, %r391;
	cvt.u64.u32 	%rd111, %r387;
	add.s64 	%rd112, %rd110, %rd111;
	shl.b64 	%rd113, %rd112, 2;
	add.s64 	%rd114, %rd113, %rd16;
	add.s64 	%rd130, %rd114, 4096;
	add.s32 	%r392, %r391, %r387;
$L__BB4_33:
	mul.wide.u32 	%rd119, %r392, 4;
	add.s64 	%rd115, %rd16, %rd119;
	// begin inline asm
	ld.global.nc.u32 %r266, [%rd115];
	// end inline asm
	mov.b32 	%f344, %r266;
	add.f32 	%f345, %f516, %f344;
	add.s64 	%rd116, %rd130, -2048;
	// begin inline asm
	ld.global.nc.u32 %r267, [%rd116];
	// end inline asm
	mov.b32 	%f346, %r267;
	add.f32 	%f347, %f345, %f346;
	// begin inline asm
	ld.global.nc.u32 %r268, [%rd130];
	// end inline asm
	mov.b32 	%f348, %r268;
	add.f32 	%f349, %f347, %f348;
	add.s64 	%rd118, %rd130, 2048;
	// begin inline asm
	ld.global.nc.u32 %r269, [%rd118];
	// end inline asm
	mov.b32 	%f350, %r269;
	add.f32 	%f516, %f349, %f350;
	add.s32 	%r391, %r391, 2048;
	add.s64 	%rd130, %rd130, 8192;
	add.s32 	%r392, %r392, 2048;
	setp.lt.s32 	%p66, %r391, %r18;
	@%p66 bra 	$L__BB4_33;
$L__BB4_34:
	// begin inline asm
	mov.u32 %r270, %laneid;
	// end inline asm
	mov.b32 	%r272, %f516;
	mov.b32 	%r273, 1;
	mov.b32 	%r294, 31;
	mov.b32 	%r295, -1;
	// begin inline asm
	shfl.sync.down.b32 %r271, %r272, %r273, %r294, %r295;
	// end inline asm
	setp.gt.s32 	%p67, %r270, 30;
	mov.b32 	%f351, %r271;
	add.f32 	%f352, %f516, %f351;
	selp.f32 	%f353, %f516, %f352, %p67;
	mov.b32 	%r277, %f353;
	mov.b32 	%r278, 2;
	// begin inline asm
	shfl.sync.down.b32 %r276, %r277, %r278, %r294, %r295;
	// end inline asm
	setp.gt.s32 	%p68, %r270, 29;
	mov.b32 	%f354, %r276;
	add.f32 	%f355, %f353, %f354;
	selp.f32 	%f356, %f353, %f355, %p68;
	mov.b32 	%r282, %f356;
	mov.b32 	%r283, 4;
	// begin inline asm
	shfl.sync.down.b32 %r281, %r282, %r283, %r294, %r295;
	// end inline asm
	setp.gt.s32 	%p69, %r270, 27;
	mov.b32 	%f357, %r281;
	add.f32 	%f358, %f356, %f357;
	selp.f32 	%f359, %f356, %f358, %p69;
	mov.b32 	%r287, %f359;
	mov.b32 	%r288, 8;
	// begin inline asm
	shfl.sync.down.b32 %r286, %r287, %r288, %r294, %r295;
	// end inline asm
	setp.gt.s32 	%p70, %r270, 23;
	mov.b32 	%f360, %r286;
	add.f32 	%f361, %f359, %f360;
	selp.f32 	%f362, %f359, %f361, %p70;
	mov.b32 	%r292, %f362;
	mov.b32 	%r293, 16;
	// begin inline asm
	shfl.sync.down.b32 %r291, %r292, %r293, %r294, %r295;
	// end inline asm
	setp.gt.s32 	%p71, %r270, 15;
	mov.b32 	%f363, %r291;
	add.f32 	%f26, %f362, %f363;
	selp.f32 	%f530, %f362, %f26, %p71;
	setp.ne.s32 	%p72, %r270, 0;
	@%p72 bra 	$L__BB4_36;
	shr.u32 	%r296, %r13, 3;
	and.b32  	%r297, %r296, 124;
	mov.u32 	%r298, _ZZN3cub18CUB_300001_SM_10006detail6reduce28DeviceReduceSingleTileKernelINS2_10policy_hubIfjN4cuda3std3__44plusIfEEE10Policy1000EPfSC_iS9_ffNS7_10__identityEEEvT0_T1_T2_T3_T4_T6_E12temp_storage;
	add.s32 	%r299, %r298, %r297;
	st.shared.f32 	[%r299+16], %f26;
$L__BB4_36:
	bar.sync 	0;
	setp.ne.s32 	%p73, %r13, 0;
	@%p73 bra 	$L__BB4_72;
	ld.shared.f32 	%f364, [_ZZN3cub18CUB_300001_SM_10006detail6reduce28DeviceReduceSingleTileKernelINS2_10policy_hubIfjN4cuda3std3__44plusIfEEE10Policy1000EPfSC_iS9_ffNS7_10__identityEEEvT0_T1_T2_T3_T4_T6_E12temp_storage+20];
	add.f32 	%f365, %f530, %f364;
	ld.shared.f32 	%f366, [_ZZN3cub18CUB_300001_SM_10006detail6reduce28DeviceReduceSingleTileKernelINS2_10policy_hubIfjN4cuda3std3__44plusIfEEE10Policy1000EPfSC_iS9_ffNS7_10__identityEEEvT0_T1_T2_T3_T4_T6_E12temp_storage+24];
	add.f32 	%f367, %f365, %f366;
	ld.shared.f32 	%f368, [_ZZN3cub18CUB_300001_SM_10006detail6reduce28DeviceReduceSingleTileKernelINS2_10policy_hubIfjN4cuda3std3__44plusIfEEE10Policy1000EPfSC_iS9_ffNS7_10__identityEEEvT0_T1_T2_T3_T4_T6_E12temp_storage+28];
	add.f32 	%f369, %f367, %f368;
	ld.shared.f32 	%f370, [_ZZN3cub18CUB_300001_SM_10006detail6reduce28DeviceReduceSingleTileKernelINS2_10policy_hubIfjN4cuda3std3__44plusIfEEE10Policy1000EPfSC_iS9_ffNS7_10__identityEEEvT0_T1_T2_T3_T4_T6_E12temp_storage+32];
	add.f32 	%f371, %f369, %f370;
	ld.shared.f32 	%f372, [_ZZN3cub18CUB_300001_SM_10006detail6reduce28DeviceReduceSingleTileKernelINS2_10policy_hubIfjN4cuda3std3__44plusIfEEE10Policy1000EPfSC_iS9_ffNS7_10__identityEEEvT0_T1_T2_T3_T4_T6_E12temp_storage+36];
	add.f32 	%f373, %f371, %f372;
	ld.shared.f32 	%f374, [_ZZN3cub18CUB_300001_SM_10006detail6reduce28DeviceReduceSingleTileKernelINS2_10policy_hubIfjN4cuda3std3__44plusIfEEE10Policy1000EPfSC_iS9_ffNS7_10__identityEEEvT0_T1_T2_T3_T4_T6_E12temp_storage+40];
	add.f32 	%f375, %f373, %f374;
	ld.shared.f32 	%f376, [_ZZN3cub18CUB_300001_SM_10006detail6reduce28DeviceReduceSingleTileKernelINS2_10policy_hubIfjN4cuda3std3__44plusIfEEE10Policy1000EPfSC_iS9_ffNS7_10__identityEEEvT0_T1_T2_T3_T4_T6_E12temp_storage+44];
	add.f32 	%f377, %f375, %f376;
	ld.shared.f32 	%f378, [_ZZN3cub18CUB_300001_SM_10006detail6reduce28DeviceReduceSingleTileKernelINS2_10policy_hubIfjN4cuda3std3__44plusIfEEE10Policy1000EPfSC_iS9_ffNS7_10__identityEEEvT0_T1_T2_T3_T4_T6_E12temp_storage+48];
	add.f32 	%f379, %f377, %f378;
	ld.shared.f32 	%f380, [_ZZN3cub18CUB_300001_SM_10006detail6reduce28DeviceReduceSingleTileKernelINS2_10policy_hubIfjN4cuda3std3__44plusIfEEE10Policy1000EPfSC_iS9_ffNS7_10__identityEEEvT0_T1_T2_T3_T4_T6_E12temp_storage+52];
	add.f32 	%f381, %f379, %f380;
	ld.shared.f32 	%f382, [_ZZN3cub18CUB_300001_SM_10006detail6reduce28DeviceReduceSingleTileKernelINS2_10policy_hubIfjN4cuda3std3__44plusIfEEE10Policy1000EPfSC_iS9_ffNS7_10__identityEEEvT0_T1_T2_T3_T4_T6_E12temp_storage+56];
	add.f32 	%f383, %f381, %f382;
	ld.shared.f32 	%f384, [_ZZN3cub18CUB_300001_SM_10006detail6reduce28DeviceReduceSingleTileKernelINS2_10policy_hubIfjN4cuda3std3__44plusIfEEE10Policy1000EPfSC_iS9_ffNS7_10__identityEEEvT0_T1_T2_T3_T4_T6_E12temp_storage+60];
	add.f32 	%f385, %f383, %f384;
	ld.shared.f32 	%f386, [_ZZN3cub18CUB_300001_SM_10006detail6reduce28DeviceReduceSingleTileKernelINS2_10policy_hubIfjN4cuda3std3__44plusIfEEE10Policy1000EPfSC_iS9_ffNS7_10__identityEEEvT0_T1_T2_T3_T4_T6_E12temp_storage+64];
	add.f32 	%f387, %f385, %f386;
	ld.shared.f32 	%f388, [_ZZN3cub18CUB_300001_SM_10006detail6reduce28DeviceReduceSingleTileKernelINS2_10policy_hubIfjN4cuda3std3__44plusIfEEE10Policy1000EPfSC_iS9_ffNS7_10__identityEEEvT0_T1_T2_T3_T4_T6_E12temp_storage+68];
	add.f32 	%f389, %f387, %f388;
	ld.shared.f32 	%f390, [_ZZN3cub18CUB_300001_SM_10006detail6reduce28DeviceReduceSingleTileKernelINS2_10policy_hubIfjN4cuda3std3__44plusIfEEE10Policy1000EPfSC_iS9_ffNS7_10__identityEEEvT0_T1_T2_T3_T4_T6_E12temp_storage+72];
	add.f32 	%f391, %f389, %f390;
	ld.shared.f32 	%f392, [_ZZN3cub18CUB_300001_SM_10006detail6reduce28DeviceReduceSingleTileKernelINS2_10policy_hubIfjN4cuda3std3__44plusIfEEE10Policy1000EPfSC_iS9_ffNS7_10__identityEEEvT0_T1_T2_T3_T4_T6_E12temp_storage+76];
	add.f32 	%f530, %f391, %f392;
	bra.uni 	$L__BB4_72;
$L__BB4_38:
	setp.gt.s32 	%p3, %r67, 8191;
	@%p3 bra 	$L__BB4_56;
	mov.u32 	%r34, %tid.x;
	setp.ge.s32 	%p20, %r34, %r67;
	mov.f32 	%f522, 0f00000000;
	mov.u32 	%r397, %r34;
	@%p20 bra 	$L__BB4_41;
	mul.wide.u32 	%rd66, %r34, 4;
	add.s64 	%rd65, %rd16, %rd66;
	// begin inline asm
	ld.global.nc.u32 %r144, [%rd65];
	// end inline asm
	mov.b32 	%f522, %r144;
	add.s32 	%r397, %r34, 512;
$L__BB4_41:
	setp.ge.s32 	%p21, %r397, %r67;
	@%p21 bra 	$L__BB4_47;
	not.b32 	%r145, %r397;
	add.s32 	%r37, %r67, %r145;
	and.b32  	%r146, %r37, 1536;
	setp.eq.s32 	%p22, %r146, 1536;
	@%p22 bra 	$L__BB4_45;
	mul.wide.u32 	%rd67, %r397, 4;
	add.s64 	%rd131, %rd16, %rd67;
	shr.u32 	%r147, %r37, 9;
	add.s32 	%r148, %r147, 1;
	and.b32  	%r149, %r148, 3;
	neg.s32 	%r395, %r149;
$L__BB4_44:
	.pragma "nounroll";
	// begin inline asm
	ld.global.nc.u32 %r150, [%rd131];
	// end inline asm
	mov.b32 	%f173, %r150;
	add.f32 	%f522, %f522, %f173;
	add.s32 	%r397, %r397, 512;
	add.s64 	%rd131, %rd131, 2048;
	add.s32 	%r395, %r395, 1;
	setp.ne.s32 	%p23, %r395, 0;
	@%p23 bra 	$L__BB4_44;
$L__BB4_45:
	setp.lt.u32 	%p24, %r37, 1536;
	@%p24 bra 	$L__BB4_47;
$L__BB4_46:
	mul.wide.s32 	%rd73, %r397, 4;
	add.s64 	%rd69, %rd16, %rd73;
	// begin inline asm
	ld.global.nc.u32 %r151, [%rd69];
	// end inline asm
	mov.b32 	%f174, %r151;
	add.f32 	%f175, %f522, %f174;
	add.s64 	%rd70, %rd69, 2048;
	// begin inline asm
	ld.global.nc.u32 %r152, [%rd70];
	// end inline asm
	mov.b32 	%f176, %r152;
	add.f32 	%f177, %f175, %f176;
	add.s64 	%rd71, %rd69, 4096;
	// begin inline asm
	ld.global.nc.u32 %r153, [%rd71];
	// end inline asm
	mov.b32 	%f178, %r153;
	add.f32 	%f179, %f177, %f178;
	add.s64 	%rd72, %rd69, 6144;
	// begin inline asm
	ld.global.nc.u32 %r154, [%rd72];
	// end inline asm
	mov.b32 	%f180, %r154;
	add.f32 	%f522, %f179, %f180;
	add.s32 	%r397, %r397, 2048;
	setp.lt.s32 	%p25, %r397, %r67;
	@%p25 bra 	$L__BB4_46;
$L__BB4_47:
	setp.lt.s32 	%p26, %r67, 512;
	@%p26 bra 	$L__BB4_52;
	// begin inline asm
	mov.u32 %r193, %laneid;
	// end inline asm
	mov.b32 	%r195, %f522;
	mov.b32 	%r196, 1;
	mov.b32 	%r217, 31;
	mov.b32 	%r218, -1;
	// begin inline asm
	shfl.sync.down.b32 %r194, %r195, %r196, %r217, %r218;
	// end inline asm
	setp.gt.s32 	%p50, %r193, 30;
	mov.b32 	%f239, %r194;
	add.f32 	%f240, %f522, %f239;
	selp.f32 	%f241, %f522, %f240, %p50;
	mov.b32 	%r200, %f241;
	mov.b32 	%r201, 2;
	// begin inline asm
	shfl.sync.down.b32 %r199, %r200, %r201, %r217, %r218;
	// end inline asm
	setp.gt.s32 	%p51, %r193, 29;
	mov.b32 	%f242, %r199;
	add.f32 	%f243, %f241, %f242;
	selp.f32 	%f244, %f241, %f243, %p51;
	mov.b32 	%r205, %f244;
	mov.b32 	%r206, 4;
	// begin inline asm
	shfl.sync.down.b32 %r204, %r205, %r206, %r217, %r218;
	// end inline asm
	setp.gt.s32 	%p52, %r193, 27;
	mov.b32 	%f245, %r204;
	add.f32 	%f246, %f244, %f245;
	selp.f32 	%f247, %f244, %f246, %p52;
	mov.b32 	%r210, %f247;
	mov.b32 	%r211, 8;
	// begin inline asm
	shfl.sync.down.b32 %r209, %r210, %r211, %r217, %r218;
	// end inline asm
	setp.gt.s32 	%p53, %r193, 23;
	mov.b32 	%f248, %r209;
	add.f32 	%f249, %f247, %f248;
	selp.f32 	%f250, %f247, %f249, %p53;
	mov.b32 	%r215, %f250;
	mov.b32 	%r216, 16;
	// begin inline asm
	shfl.sync.down.b32 %r214, %r215, %r216, %r217, %r218;
	// end inline asm
	setp.gt.s32 	%p54, %r193, 15;
	mov.b32 	%f251, %r214;
	add.f32 	%f38, %f250, %f251;
	selp.f32 	%f530, %f250, %f38, %p54;
	setp.ne.s32 	%p55, %r193, 0;
	@%p55 bra 	$L__BB4_50;
	shr.u32 	%r219, %r34, 3;
	and.b32  	%r220, %r219, 124;
	mov.u32 	%r221, _ZZN3cub18CUB_300001_SM_10006detail6reduce28DeviceReduceSingleTileKernelINS2_10policy_hubIfjN4cuda3std3__44plusIfEEE10Policy1000EPfSC_iS9_ffNS7_10__identityEEEvT0_T1_T2_T3_T4_T6_E12temp_storage;
	add.s32 	%r222, %r221, %r220;
	st.shared.f32 	[%r222+16], %f38;
$L__BB4_50:
	bar.sync 	0;
	setp.ne.s32 	%p56, %r34, 0;
	@%p56 bra 	$L__BB4_72;
	ld.shared.f32 	%f252, [_ZZN3cub18CUB_300001_SM_10006detail6reduce28DeviceReduceSingleTileKernelINS2_10policy_hubIfjN4cuda3std3__44plusIfEEE10Policy1000EPfSC_iS9_ffNS7_10__identityEEEvT0_T1_T2_T3_T4_T6_E12temp_storage+20];
	add.f32 	%f253, %f530, %f252;
	ld.shared.f32 	%f254, [_ZZN3cub18CUB_300001_SM_10006detail6reduce28DeviceReduceSingleTileKernelINS2_10policy_hubIfjN4cuda3std3__44plusIfEEE10Policy1000EPfSC_iS9_ffNS7_10__identityEEEvT0_T1_T2_T3_T4_T6_E12temp_storage+24];
	add.f32 	%f255, %f253, %f254;
	ld.shared.f32 	%f256, [_ZZN3cub18CUB_300001_SM_10006detail6reduce28DeviceReduceSingleTileKernelINS2_10policy_hubIfjN4cuda3std3__44plusIfEEE10Policy1000EPfSC_iS9_ffNS7_10__identityEEEvT0_T1_T2_T3_T4_T6_E12temp_storage+28];
	add.f32 	%f257, %f255, %f256;
	ld.shared.f32 	%f258, [_ZZN3cub18CUB_300001_SM_10006detail6reduce28DeviceReduceSingleTileKernelINS2_10policy_hubIfjN4cuda3std3__44plusIfEEE10Policy1000EPfSC_iS9_ffNS7_10__identityEEEvT0_T1_T2_T3_T4_T6_E12temp_storage+32];
	add.f32 	%f259, %f257, %f258;
	ld.shared.f32 	%f260, [_ZZN3cub18CUB_300001_SM_10006detail6reduce28DeviceReduceSingleTileKernelINS2_10policy_hubIfjN4cuda3std3__44plusIfEEE10Policy1000EPfSC_iS9_ffNS7_10__identityEEEvT0_T1_T2_T3_T4_T6_E12temp_storage+36];
	add.f32 	%f261, %f259, %f260;
	ld.shared.f32 	%f262, [_ZZN3cub18CUB_300001_SM_10006detail6reduce28DeviceReduceSingleTileKernelINS2_10policy_hubIfjN4cuda3std3__44plusIfEEE10Policy1000EPfSC_iS9_ffNS7_10__identityEEEvT0_T1_T2_T3_T4_T6_E12temp_storage+40];
	add.f32 	%f263, %f261, %f262;
	ld.shared.f32 	%f264, [_ZZN3cub18CUB_300001_SM_10006detail6reduce28DeviceReduceSingleTileKernelINS2_10policy_hubIfjN4cuda3std3__44plusIfEEE10Policy1000EPfSC_iS9_ffNS7_10__identityEEEvT0_T1_T2_T3_T4_T6_E12temp_storage+44];
	add.f32 	%f265, %f263, %f264;
	ld.shared.f32 	%f266, [_ZZN3cub18CUB_300001_SM_10006detail6reduce28DeviceReduceSingleTileKernelINS2_10policy_hubIfjN4cuda3std3__44plusIfEEE10Policy1000EPfSC_iS9_ffNS7_10__identityEEEvT0_T1_T2_T3_T4_T6_E12temp_storage+48];
	add.f32 	%f267, %f265, %f266;
	ld.shared.f32 	%f268, [_ZZN3cub18CUB_300001_SM_10006detail6reduce28DeviceReduceSingleTileKernelINS2_10policy_hubIfjN4cuda3std3__44plusIfEEE10Policy1000EPfSC_iS9_ffNS7_10__identityEEEvT0_T1_T2_T3_T4_T6_E12temp_storage+52];
	add.f32 	%f269, %f267, %f268;
	ld.shared.f32 	%f270, [_ZZN3cub18CUB_300001_SM_10006detail6reduce28DeviceReduceSingleTileKernelINS2_10policy_hubIfjN4cuda3std3__44plusIfEEE10Policy1000EPfSC_iS9_ffNS7_10__identityEEEvT0_T1_T2_T3_T4_T6_E12temp_storage+56];
	add.f32 	%f271, %f269, %f270;
	ld.shared.f32 	%f272, [_ZZN3cub18CUB_300001_SM_10006detail6reduce28DeviceReduceSingleTileKernelINS2_10policy_hubIfjN4cuda3std3__44plusIfEEE10Policy1000EPfSC_iS9_ffNS7_10__identityEEEvT0_T1_T2_T3_T4_T6_E12temp_storage+60];
	add.f32 	%f273, %f271, %f272;
	ld.shared.f32 	%f274, [_ZZN3cub18CUB_300001_SM_10006detail6reduce28DeviceReduceSingleTileKernelINS2_10policy_hubIfjN4cuda3std3__44plusIfEEE10Policy1000EPfSC_iS9_ffNS7_10__identityEEEvT0_T1_T2_T3_T4_T6_E12temp_storage+64];
	add.f32 	%f275, %f273, %f274;
	ld.shared.f32 	%f276, [_ZZN3cub18CUB_300001_SM_10006detail6reduce28DeviceReduceSingleTileKernelINS2_10policy_hubIfjN4cuda3std3__44plusIfEEE10Policy1000EPfSC_iS9_ffNS7_10__identityEEEvT0_T1_T2_T3_T4_T6_E12temp_storage+68];
	add.f32 	%f277, %f275, %f276;
	ld.shared.f32 	%f278, [_ZZN3cub18CUB_300001_SM_10006detail6reduce28DeviceReduceSingleTileKernelINS2_10policy_hubIfjN4cuda3std3__44plusIfEEE10Policy1000EPfSC_iS9_ffNS7_10__identityEEEvT0_T1_T2_T3_T4_T6_E12temp_storage+72];
	add.f32 	%f279, %f277, %f278;
	ld.shared.f32 	%f280, [_ZZN3cub18CUB_300001_SM_10006detail6reduce28DeviceReduceSingleTileKernelINS2_10policy_hubIfjN4cuda3std3__44plusIfEEE10Policy1000EPfSC_iS9_ffNS7_10__identityEEEvT0_T1_T2_T3_T4_T6_E12temp_storage+76];
	add.f32 	%f530, %f279, %f280;
	bra.uni 	$L__BB4_72;
$L__BB4_52:
	// begin inline asm
	mov.u32 %r155, %laneid;
	// end inline asm
	and.b32  	%r181, %r34, 992;
	add.s32 	%r182, %r181, 32;
	setp.gt.s32 	%p27, %r182, %r67;
	not.b32 	%r183, %r181;
	add.s32 	%r184, %r67, %r183;
	selp.b32 	%r179, %r184, 31, %p27;
	mov.b32 	%r157, %f522;
	mov.b32 	%r158, 1;
	mov.b32 	%r180, -1;
	// begin inline asm
	shfl.sync.down.b32 %r156, %r157, %r158, %r179, %r180;
	// end inline asm
	setp.lt.s32 	%p28, %r155, %r179;
	mov.b32 	%f181, %r156;
	add.f32 	%f182, %f522, %f181;
	selp.f32 	%f183, %f182, %f522, %p28;
	mov.b32 	%r162, %f183;
	mov.b32 	%r163, 2;
	// begin inline asm
	shfl.sync.down.b32 %r161, %r162, %r163, %r179, %r180;
	// end inline asm
	add.s32 	%r185, %r155, 2;
	setp.gt.s32 	%p29, %r185, %r179;
	mov.b32 	%f184, %r161;
	add.f32 	%f185, %f183, %f184;
	selp.f32 	%f186, %f183, %f185, %p29;
	mov.b32 	%r167, %f186;
	mov.b32 	%r168, 4;
	// begin inline asm
	shfl.sync.down.b32 %r166, %r167, %r168, %r179, %r180;
	// end inline asm
	add.s32 	%r186, %r155, 4;
	setp.gt.s32 	%p30, %r186, %r179;
	mov.b32 	%f187, %r166;
	add.f32 	%f188, %f186, %f187;
	selp.f32 	%f189, %f186, %f188, %p30;
	mov.b32 	%r172, %f189;
	mov.b32 	%r173, 8;
	// begin inline asm
	shfl.sync.down.b32 %r171, %r172, %r173, %r179, %r180;
	// end inline asm
	add.s32 	%r187, %r155, 8;
	setp.gt.s32 	%p31, %r187, %r179;
	mov.b32 	%f190, %r171;
	add.f32 	%f191, %f189, %f190;
	selp.f32 	%f192, %f189, %f191, %p31;
	mov.b32 	%r177, %f192;
	mov.b32 	%r178, 16;
	// begin inline asm
	shfl.sync.down.b32 %r176, %r177, %r178, %r179, %r180;
	// end inline asm
	add.s32 	%r188, %r155, 16;
	setp.gt.s32 	%p32, %r188, %r179;
	mov.b32 	%f193, %r176;
	add.f32 	%f194, %f192, %f193;
	selp.f32 	%f530, %f192, %f194, %p32;
	setp.ne.s32 	%p33, %r155, 0;
	@%p33 bra 	$L__BB4_54;
	shr.u32 	%r189, %r34, 3;
	and.b32  	%r190, %r189, 124;
	mov.u32 	%r191, _ZZN3cub18CUB_300001_SM_10006detail6reduce28DeviceReduceSingleTileKernelINS2_10policy_hubIfjN4cuda3std3__44plusIfEEE10Policy1000EPfSC_iS9_ffNS7_10__identityEEEvT0_T1_T2_T3_T4_T6_E12temp_storage;
	add.s32 	%r192, %r191, %r190;
	st.shared.f32 	[%r192+16], %f530;
$L__BB4_54:
	bar.sync 	0;
	setp.ne.s32 	%p34, %r34, 0;
	@%p34 bra 	$L__BB4_72;
	setp.gt.s32 	%p35, %r67, 32;
	ld.shared.f32 	%f195, [_ZZN3cub18CUB_300001_SM_10006detail6reduce28DeviceReduceSingleTileKernelINS2_10policy_hubIfjN4cuda3std3__44plusIfEEE10Policy1000EPfSC_iS9_ffNS7_10__identityEEEvT0_T1_T2_T3_T4_T6_E12temp_storage+20];
	add.f32 	%f196, %f530, %f195;
	selp.f32 	%f197, %f196, %f530, %p35;
	setp.gt.s32 	%p36, %r67, 64;
	ld.shared.f32 	%f198, [_ZZN3cub18CUB_300001_SM_10006detail6reduce28DeviceReduceSingleTileKernelINS2_10policy_hubIfjN4cuda3std3__44plusIfEEE10Policy1000EPfSC_iS9_ffNS7_10__identityEEEvT0_T1_T2_T3_T4_T6_E12temp_storage+24];
	add.f32 	%f199, %f198, %f197;
	selp.f32 	%f200, %f199, %f197, %p36;
	setp.gt.s32 	%p37, %r67, 96;
	ld.shared.f32 	%f201, [_ZZN3cub18CUB_300001_SM_10006detail6reduce28DeviceReduceSingleTileKernelINS2_10policy_hubIfjN4cuda3std3__44plusIfEEE10Policy1000EPfSC_iS9_ffNS7_10__identityEEEvT0_T1_T2_T3_T4_T6_E12temp_storage+28];
	add.f32 	%f202, %f201, %f200;
	selp.f32 	%f203, %f202, %f200, %p37;
	setp.gt.s32 	%p38, %r67, 128;
	ld.shared.f32 	%f204, [_ZZN3cub18CUB_300001_SM_10006detail6reduce28DeviceReduceSingleTileKernelINS2_10policy_hubIfjN4cuda3std3__44plusIfEEE10Policy1000EPfSC_iS9_ffNS7_10__identityEEEvT0_T1_T2_T3_T4_T6_E12temp_storage+32];
	add.f32 	%f205, %f204, %f203;
	selp.f32 	%f206, %f205, %f203, %p38;
	setp.gt.s32 	%p39, %r67, 160;
	ld.shared.f32 	%f207, [_ZZN3cub18CUB_300001_SM_10006detail6reduce28DeviceReduceSingleTileKernelINS2_10policy_hubIfjN4cuda3std3__44plusIfEEE10Policy1000EPfSC_iS9_ffNS7_10__identityEEEvT0_T1_T2_T3_T4_T6_E12temp_storage+36];
	add.f32 	%f208, %f207, %f206;
	selp.f32 	%f209, %f208, %f206, %p39;
	setp.gt.s32 	%p40, %r67, 192;
	ld.shared.f32 	%f210, [_ZZN3cub18CUB_300001_SM_10006detail6reduce28DeviceReduceSingleTileKernelINS2_10policy_hubIfjN4cuda3std3__44plusIfEEE10Policy1000EPfSC_iS9_ffNS7_10__identityEEEvT0_T1_T2_T3_T4_T6_E12temp_storage+40];
	add.f32 	%f211, %f210, %f209;
	selp.f32 	%f212, %f211, %f209, %p40;
	setp.gt.s32 	%p41, %r67, 224;
	ld.shared.f32 	%f213, [_ZZN3cub18CUB_300001_SM_10006detail6reduce28DeviceReduceSingleTileKernelINS2_10policy_hubIfjN4cuda3std3__44plusIfEEE10Policy1000EPfSC_iS9_ffNS7_10__identityEEEvT0_T1_T2_T3_T4_T6_E12temp_storage+44];
	add.f32 	%f214, %f213, %f212;
	selp.f32 	%f215, %f214, %f212, %p41;
	setp.gt.s32 	%p42, %r67, 256;
	ld.shared.f32 	%f216, [_ZZN3cub18CUB_300001_SM_10006detail6reduce28DeviceReduceSingleTileKernelINS2_10policy_hubIfjN4cuda3std3__44plusIfEEE10Policy1000EPfSC_iS9_ffNS7_10__identityEEEvT0_T1_T2_T3_T4_T6_E12temp_storage+48];
	add.f32 	%f217, %f216, %f215;
	selp.f32 	%f218, %f217, %f215, %p42;
	setp.gt.s32 	%p43, %r67, 288;
	ld.shared.f32 	%f219, [_ZZN3cub18CUB_300001_SM_10006detail6reduce28DeviceReduceSingleTileKernelINS2_10policy_hubIfjN4cuda3std3__44plusIfEEE10Policy1000EPfSC_iS9_ffNS7_10__identityEEEvT0_T1_T2_T3_T4_T6_E12temp_storage+52];
	add.f32 	%f220, %f219, %f218;
	selp.f32 	%f221, %f220, %f218, %p43;
	setp.gt.s32 	%p44, %r67, 320;
	ld.shared.f32 	%f222, [_ZZN3cub18CUB_300001_SM_10006detail6reduce28DeviceReduceSingleTileKernelINS2_10policy_hubIfjN4cuda3std3__44plusIfEEE10Policy1000EPfSC_iS9_ffNS7_10__identityEEEvT0_T1_T2_T3_T4_T6_E12temp_storage+56];
	add.f32 	%f223, %f222, %f221;
	selp.f32 	%f224, %f223, %f221, %p44;
	setp.gt.s32 	%p45, %r67, 352;
	ld.shared.f32 	%f225, [_ZZN3cub18CUB_300001_SM_10006detail6reduce28DeviceReduceSingleTileKernelINS2_10policy_hubIfjN4cuda3std3__44plusIfEEE10Policy1000EPfSC_iS9_ffNS7_10__identityEEEvT0_T1_T2_T3_T4_T6_E12temp_storage+60];
	add.f32 	%f226, %f225, %f224;
	selp.f32 	%f227, %f226, %f224, %p45;
	setp.gt.s32 	%p46, %r67, 384;
	ld.shared.f32 	%f228, [_ZZN3cub18CUB_300001_SM_10006detail6reduce28DeviceReduceSingleTileKernelINS2_10policy_hubIfjN4cuda3std3__44plusIfEEE10Policy1000EPfSC_iS9_ffNS7_10__identityEEEvT0_T1_T2_T3_T4_T6_E12temp_storage+64];
	add.f32 	%f229, %f228, %f227;
	selp.f32 	%f230, %f229, %f227, %p46;
	setp.gt.s32 	%p47, %r67, 416;
	ld.shared.f32 	%f231, [_ZZN3cub18CUB_300001_SM_10006detail6reduce28DeviceReduceSingleTileKernelINS2_10policy_hubIfjN4cuda3std3__44plusIfEEE10Policy1000EPfSC_iS9_ffNS7_10__identityEEEvT0_T1_T2_T3_T4_T6_E12temp_storage+68];
	add.f32 	%f232, %f231, %f230;
	selp.f32 	%f233, %f232, %f230, %p47;
	setp.gt.s32 	%p48, %r67, 448;
	ld.shared.f32 	%f234, [_ZZN3cub18CUB_300001_SM_10006detail6reduce28DeviceReduceSingleTileKernelINS2_10policy_hubIfjN4cuda3std3__44plusIfEEE10Policy1000EPfSC_iS9_ffNS7_10__identityEEEvT0_T1_T2_T3_T4_T6_E12temp_storage+72];
	add.f32 	%f235, %f234, %f233;
	selp.f32 	%f236, %f235, %f233, %p48;
	setp.gt.s32 	%p49, %r67, 480;
	ld.shared.f32 	%f237, [_ZZN3cub18CUB_300001_SM_10006detail6reduce28DeviceReduceSingleTileKernelINS2_10policy_hubIfjN4cuda3std3__44plusIfEEE10Policy1000EPfSC_iS9_ffNS7_10__identityEEEvT0_T1_T2_T3_T4_T6_E12temp_storage+76];
	add.f32 	%f238, %f237, %f236;
	selp.f32 	%f530, %f238, %f236, %p49;
	bra.uni 	$L__BB4_72;
$L__BB4_56:
	mov.u32 	%r46, %tid.x;
	mul.wide.u32 	%rd35, %r46, 4;
	add.s64 	%rd19, %rd16, %rd35;
	// begin inline asm
	ld.global.nc.u32 %r68, [%rd19];
	// end inline asm
	mov.b32 	%f59, %r68;
	add.s64 	%rd20, %rd19, 2048;
	// begin inline asm
	ld.global.nc.u32 %r69, [%rd20];
	// end inline asm
	mov.b32 	%f60, %r69;
	add.s64 	%rd21, %rd19, 4096;
	// begin inline asm
	ld.global.nc.u32 %r70, [%rd21];
	// end inline asm
	mov.b32 	%f61, %r70;
	add.s64 	%rd22, %rd19, 6144;
	// begin inline asm
	ld.global.nc.u32 %r71, [%rd22];
	// end inline asm
	mov.b32 	%f62, %r71;
	add.s64 	%rd23, %rd19, 8192;
	// begin inline asm
	ld.global.nc.u32 %r72, [%rd23];
	// end inline asm
	mov.b32 	%f63, %r72;
	add.s64 	%rd24, %rd19, 10240;
	// begin inline asm
	ld.global.nc.u32 %r73, [%rd24];
	// end inline asm
	mov.b32 	%f64, %r73;
	add.s64 	%rd25, %rd19, 12288;
	// begin inline asm
	ld.global.nc.u32 %r74, [%rd25];
	// end inline asm
	mov.b32 	%f65, %r74;
	add.s64 	%rd26, %rd19, 14336;
	// begin inline asm
	ld.global.nc.u32 %r75, [%rd26];
	// end inline asm
	mov.b32 	%f66, %r75;
	add.s64 	%rd27, %rd19, 16384;
	// begin inline asm
	ld.global.nc.u32 %r76, [%rd27];
	// end inline asm
	mov.b32 	%f67, %r76;
	add.s64 	%rd28, %rd19, 18432;
	// begin inline asm
	ld.global.nc.u32 %r77, [%rd28];
	// end inline asm
	mov.b32 	%f68, %r77;
	add.s64 	%rd29, %rd19, 20480;
	// begin inline asm
	ld.global.nc.u32 %r78, [%rd29];
	// end inline asm
	mov.b32 	%f69, %r78;
	add.s64 	%rd30, %rd19, 22528;
	// begin inline asm
	ld.global.nc.u32 %r79, [%rd30];
	// end inline asm
	mov.b32 	%f70, %r79;
	add.s64 	%rd31, %rd19, 24576;
	// begin inline asm
	ld.global.nc.u32 %r80, [%rd31];
	// end inline asm
	mov.b32 	%f71, %r80;
	add.s64 	%rd32, %rd19, 26624;
	// begin inline asm
	ld.global.nc.u32 %r81, [%rd32];
	// end inline asm
	mov.b32 	%f72, %r81;
	add.s64 	%rd33, %rd19, 28672;
	// begin inline asm
	ld.global.nc.u32 %r82, [%rd33];
	// end inline asm
	mov.b32 	%f73, %r82;
	add.s64 	%rd34, %rd19, 30720;
	// begin inline asm
	ld.global.nc.u32 %r83, [%rd34];
	// end inline asm
	mov.b32 	%f74, %r83;
	add.f32 	%f75, %f59, %f60;
	add.f32 	%f76, %f61, %f62;
	add.f32 	%f77, %f63, %f64;
	add.f32 	%f78, %f65, %f66;
	add.f32 	%f79, %f67, %f68;
	add.f32 	%f80, %f69, %f70;
	add.f32 	%f81, %f71, %f72;
	add.f32 	%f82, %f73, %f74;
	add.f32 	%f83, %f75, %f76;
	add.f32 	%f84, %f77, %f78;
	add.f32 	%f85, %f79, %f80;
	add.f32 	%f86, %f81, %f82;
	add.f32 	%f87, %f83, %f84;
	add.f32 	%f88, %f85, %f86;
	add.f32 	%f529, %f87, %f88;
	setp.lt.u32 	%p4, %r67, 16384;
	mov.b32 	%r400, 8192;
	@%p4 bra 	$L__BB4_60;
	add.s32 	%r47, %r67, -8192;
	mov.b32 	%r400, 8192;
$L__BB4_58:
	mul.wide.s32 	%rd52, %r400, 4;
	add.s64 	%rd36, %rd19, %rd52;
	// begin inline asm
	ld.global.nc.u32 %r86, [%rd36];
	// end inline asm
	mov.b32 	%f89, %r86;
	add.s64 	%rd37, %rd36, 2048;
	// begin inline asm
	ld.global.nc.u32 %r87, [%rd37];
	// end inline asm
	mov.b32 	%f90, %r87;
	add.s64 	%rd38, %rd36, 4096;
	// begin inline asm
	ld.global.nc.u32 %r88, [%rd38];
	// end inline asm
	mov.b32 	%f91, %r88;
	add.s64 	%rd39, %rd36, 6144;
	// begin inline asm
	ld.global.nc.u32 %r89, [%rd39];
	// end inline asm
	mov.b32 	%f92, %r89;
	add.s64 	%rd40, %rd36, 8192;
	// begin inline asm
	ld.global.nc.u32 %r90, [%rd40];
	// end inline asm
	mov.b32 	%f93, %r90;
	add.s64 	%rd41, %rd36, 10240;
	// begin inline asm
	ld.global.nc.u32 %r91, [%rd41];
	// end inline asm
	mov.b32 	%f94, %r91;
	add.s64 	%rd42, %rd36, 12288;
	// begin inline asm
	ld.global.nc.u32 %r92, [%rd42];
	// end inline asm
	mov.b32 	%f95, %r92;
	add.s64 	%rd43, %rd36, 14336;
	// begin inline asm
	ld.global.nc.u32 %r93, [%rd43];
	// end inline asm
	mov.b32 	%f96, %r93;
	add.s64 	%rd44, %rd36, 16384;
	// begin inline asm
	ld.global.nc.u32 %r94, [%rd44];
	// end inline asm
	mov.b32 	%f97, %r94;
	add.s64 	%rd45, %rd36, 18432;
	// begin inline asm
	ld.global.nc.u32 %r95, [%rd45];
	// end inline asm
	mov.b32 	%f98, %r95;
	add.s64 	%rd46, %rd36, 20480;
	// begin inline asm
	ld.global.nc.u32 %r96, [%rd46];
	// end inline asm
	mov.b32 	%f99, %r96;
	add.s64 	%rd47, %rd36, 22528;
	// begin inline asm
	ld.global.nc.u32 %r97, [%rd47];
	// end inline asm
	mov.b32 	%f100, %r97;
	add.s64 	%rd48, %rd36, 24576;
	// begin inline asm
	ld.global.nc.u32 %r98, [%rd48];
	// end inline asm
	mov.b32 	%f101, %r98;
	add.s64 	%rd49, %rd36, 26624;
	// begin inline asm
	ld.global.nc.u32 %r99, [%rd49];
	// end inline asm
	mov.b32 	%f102, %r99;
	add.s64 	%rd50, %rd36, 28672;
	// begin inline asm
	ld.global.nc.u32 %r100, [%rd50];
	// end inline asm
	mov.b32 	%f103, %r100;
	add.s64 	%rd51, %rd36, 30720;
	// begin inline asm
	ld.global.nc.u32 %r101, [%rd51];
	// end inline asm
	mov.b32 	%f104, %r101;
	add.f32 	%f105, %f529, %f89;
	add.f32 	%f106, %f90, %f91;
	add.f32 	%f107, %f92, %f93;
	add.f32 	%f108, %f94, %f95;
	add.f32 	%f109, %f96, %f97;
	add.f32 	%f110, %f98, %f99;
	add.f32 	%f111, %f100, %f101;
	add.f32 	%f112, %f102, %f103;
	add.f32 	%f113, %f105, %f106;
	add.f32 	%f114, %f107, %f108;
	add.f32 	%f115, %f109, %f110;
	add.f32 	%f116, %f111, %f112;
	add.f32 	%f117, %f113, %f114;
	add.f32 	%f118, %f115, %f116;
	add.f32 	%f119, %f117, %f118;
	add.f32 	%f529, %f119, %f104;
	sub.s32 	%r102, %r67, %r400;
	setp.lt.s32 	%p5, %r102, 8192;
	@%p5 bra 	$L__BB4_68;
	add.s32 	%r400, %r400, 8192;
	setp.le.s32 	%p6, %r400, %r47;
	@%p6 bra 	$L__BB4_58;
$L__BB4_60:
	setp.le.s32 	%p7, %r67, %r400;
	@%p7 bra 	$L__BB4_68;
	sub.s32 	%r51, %r67, %r400;
	setp.ge.s32 	%p8, %r46, %r51;
	@%p8 bra 	$L__BB4_68;
	not.b32 	%r103, %r46;
	add.s32 	%r104, %r67, %r103;
	sub.s32 	%r52, %r104, %r400;
	and.b32  	%r105, %r52, 1536;
	setp.eq.s32 	%p9, %r105, 1536;
	mov.u32 	%r404, %r46;
	@%p9 bra 	$L__BB4_65;
	add.s32 	%r402, %r46, %r400;
	shr.u32 	%r106, %r52, 9;
	add.s32 	%r107, %r106, 1;
	and.b32  	%r108, %r107, 3;
	neg.s32 	%r401, %r108;
	mov.u32 	%r404, %r46;
$L__BB4_64:
	.pragma "nounroll";
	mul.wide.u32 	%rd54, %r402, 4;
	add.s64 	%rd53, %rd16, %rd54;
	// begin inline asm
	ld.global.nc.u32 %r109, [%rd53];
	// end inline asm
	mov.b32 	%f121, %r109;
	add.f32 	%f529, %f529, %f121;
	add.s32 	%r404, %r404, 512;
	add.s32 	%r402, %r402, 512;
	add.s32 	%r401, %r401, 1;
	setp.ne.s32 	%p10, %r401, 0;
	@%p10 bra 	$L__BB4_64;
$L__BB4_65:
	setp.lt.u32 	%p11, %r52, 1536;
	@%p11 bra 	$L__BB4_68;
	cvt.u64.u32 	%rd55, %r404;
	cvt.u64.u32 	%rd56, %r400;
	add.s64 	%rd57, %rd55, %rd56;
	shl.b64 	%rd58, %rd57, 2;
	add.s64 	%rd59, %rd58, %rd16;
	add.s64 	%rd132, %rd59, 4096;
	add.s32 	%r405, %r404, %r400;
$L__BB4_67:
	mul.wide.u32 	%rd64, %r405, 4;
	add.s64 	%rd60, %rd16, %rd64;
	// begin inline asm
	ld.global.nc.u32 %r110, [%rd60];
	// end inline asm
	mov.b32 	%f122, %r110;
	add.f32 	%f123, %f529, %f122;
	add.s64 	%rd61, %rd132, -2048;
	// begin inline asm
	ld.global.nc.u32 %r111, [%rd61];
	// end inline asm
	mov.b32 	%f124, %r111;
	add.f32 	%f125, %f123, %f124;
	// begin inline asm
	ld.global.nc.u32 %r112, [%rd132];
	// end inline asm
	mov.b32 	%f126, %r112;
	add.f32 	%f127, %f125, %f126;
	add.s64 	%rd63, %rd132, 2048;
	// begin inline asm
	ld.global.nc.u32 %r113, [%rd63];
	// end inline asm
	mov.b32 	%f128, %r113;
	add.f32 	%f529, %f127, %f128;
	add.s32 	%r404, %r404, 2048;
	add.s64 	%rd132, %rd132, 8192;
	add.s32 	%r405, %r405, 2048;
	setp.lt.s32 	%p12, %r404, %r51;
	@%p12 bra 	$L__BB4_67;
$L__BB4_68:
	// begin inline asm
	mov.u32 %r114, %laneid;
	// end inline asm
	mov.b32 	%r116, %f529;
	mov.b32 	%r117, 1;
	mov.b32 	%r138, 31;
	mov.b32 	%r139, -1;
	// begin inline asm
	shfl.sync.down.b32 %r115, %r116, %r117, %r138, %r139;
	// end inline asm
	setp.gt.s32 	%p13, %r114, 30;
	mov.b32 	%f129, %r115;
	add.f32 	%f130, %f529, %f129;
	selp.f32 	%f131, %f529, %f130, %p13;
	mov.b32 	%r121, %f131;
	mov.b32 	%r122, 2;
	// begin inline asm
	shfl.sync.down.b32 %r120, %r121, %r122, %r138, %r139;
	// end inline asm
	setp.gt.s32 	%p14, %r114, 29;
	mov.b32 	%f132, %r120;
	add.f32 	%f133, %f131, %f132;
	selp.f32 	%f134, %f131, %f133, %p14;
	mov.b32 	%r126, %f134;
	mov.b32 	%r127, 4;
	// begin inline asm
	shfl.sync.down.b32 %r125, %r126, %r127, %r138, %r139;
	// end inline asm
	setp.gt.s32 	%p15, %r114, 27;
	mov.b32 	%f135, %r125;
	add.f32 	%f136, %f134, %f135;
	selp.f32 	%f137, %f134, %f136, %p15;
	mov.b32 	%r131, %f137;
	mov.b32 	%r132, 8;
	// begin inline asm
	shfl.sync.down.b32 %r130, %r131, %r132, %r138, %r139;
	// end inline asm
	setp.gt.s32 	%p16, %r114, 23;
	mov.b32 	%f138, %r130;
	add.f32 	%f139, %f137, %f138;
	selp.f32 	%f140, %f137, %f139, %p16;
	mov.b32 	%r136, %f140;
	mov.b32 	%r137, 16;
	// begin inline asm
	shfl.sync.down.b32 %r135, %r136, %r137, %r138, %r139;
	// end inline asm
	setp.gt.s32 	%p17, %r114, 15;
	mov.b32 	%f141, %r135;
	add.f32 	%f54, %f140, %f141;
	selp.f32 	%f530, %f140, %f54, %p17;
	setp.ne.s32 	%p18, %r114, 0;
	@%p18 bra 	$L__BB4_70;
	shr.u32 	%r140, %r46, 3;
	and.b32  	%r141, %r140, 124;
	mov.u32 	%r142, _ZZN3cub18CUB_300001_SM_10006detail6reduce28DeviceReduceSingleTileKernelINS2_10policy_hubIfjN4cuda3std3__44plusIfEEE10Policy1000EPfSC_iS9_ffNS7_10__identityEEEvT0_T1_T2_T3_T4_T6_E12temp_storage;
	add.s32 	%r143, %r142, %r141;
	st.shared.f32 	[%r143+16], %f54;
$L__BB4_70:
	bar.sync 	0;
	setp.ne.s32 	%p19, %r46, 0;
	@%p19 bra 	$L__BB4_72;
	ld.shared.f32 	%f142, [_ZZN3cub18CUB_300001_SM_10006detail6reduce28DeviceReduceSingleTileKernelINS2_10policy_hubIfjN4cuda3std3__44plusIfEEE10Policy1000EPfSC_iS9_ffNS7_10__identityEEEvT0_T1_T2_T3_T4_T6_E12temp_storage+20];
	add.f32 	%f143, %f530, %f142;
	ld.shared.f32 	%f144, [_ZZN3cub18CUB_300001_SM_10006detail6reduce28DeviceReduceSingleTileKernelINS2_10policy_hubIfjN4cuda3std3__44plusIfEEE10Policy1000EPfSC_iS9_ffNS7_10__identityEEEvT0_T1_T2_T3_T4_T6_E12temp_storage+24];
	add.f32 	%f145, %f143, %f144;
	ld.shared.f32 	%f146, [_ZZN3cub18CUB_300001_SM_10006detail6reduce28DeviceReduceSingleTileKernelINS2_10policy_hubIfjN4cuda3std3__44plusIfEEE10Policy1000EPfSC_iS9_ffNS7_10__identityEEEvT0_T1_T2_T3_T4_T6_E12temp_storage+28];
	add.f32 	%f147, %f145, %f146;
	ld.shared.f32 	%f148, [_ZZN3cub18CUB_300001_SM_10006detail6reduce28DeviceReduceSingleTileKernelINS2_10policy_hubIfjN4cuda3std3__44plusIfEEE10Policy1000EPfSC_iS9_ffNS7_10__identityEEEvT0_T1_T2_T3_T4_T6_E12temp_storage+32];
	add.f32 	%f149, %f147, %f148;
	ld.shared.f32 	%f150, [_ZZN3cub18CUB_300001_SM_10006detail6reduce28DeviceReduceSingleTileKernelINS2_10policy_hubIfjN4cuda3std3__44plusIfEEE10Policy1000EPfSC_iS9_ffNS7_10__identityEEEvT0_T1_T2_T3_T4_T6_E12temp_storage+36];
	add.f32 	%f151, %f149, %f150;
	ld.shared.f32 	%f152, [_ZZN3cub18CUB_300001_SM_10006detail6reduce28DeviceReduceSingleTileKernelINS2_10policy_hubIfjN4cuda3std3__44plusIfEEE10Policy1000EPfSC_iS9_ffNS7_10__identityEEEvT0_T1_T2_T3_T4_T6_E12temp_storage+40];
	add.f32 	%f153, %f151, %f152;
	ld.shared.f32 	%f154, [_ZZN3cub18CUB_300001_SM_10006detail6reduce28DeviceReduceSingleTileKernelINS2_10policy_hubIfjN4cuda3std3__44plusIfEEE10Policy1000EPfSC_iS9_ffNS7_10__identityEEEvT0_T1_T2_T3_T4_T6_E12temp_storage+44];
	add.f32 	%f155, %f153, %f154;
	ld.shared.f32 	%f156, [_ZZN3cub18CUB_300001_SM_10006detail6reduce28DeviceReduceSingleTileKernelINS2_10policy_hubIfjN4cuda3std3__44plusIfEEE10Policy1000EPfSC_iS9_ffNS7_10__identityEEEvT0_T1_T2_T3_T4_T6_E12temp_storage+48];
	add.f32 	%f157, %f155, %f156;
	ld.shared.f32 	%f158, [_ZZN3cub18CUB_300001_SM_10006detail6reduce28DeviceReduceSingleTileKernelINS2_10policy_hubIfjN4cuda3std3__44plusIfEEE10Policy1000EPfSC_iS9_ffNS7_10__identityEEEvT0_T1_T2_T3_T4_T6_E12temp_storage+52];
	add.f32 	%f159, %f157, %f158;
	ld.shared.f32 	%f160, [_ZZN3cub18CUB_300001_SM_10006detail6reduce28DeviceReduceSingleTileKernelINS2_10policy_hubIfjN4cuda3std3__44plusIfEEE10Policy1000EPfSC_iS9_ffNS7_10__identityEEEvT0_T1_T2_T3_T4_T6_E12temp_storage+56];
	add.f32 	%f161, %f159, %f160;
	ld.shared.f32 	%f162, [_ZZN3cub18CUB_300001_SM_10006detail6reduce28DeviceReduceSingleTileKernelINS2_10policy_hubIfjN4cuda3std3__44plusIfEEE10Policy1000EPfSC_iS9_ffNS7_10__identityEEEvT0_T1_T2_T3_T4_T6_E12temp_storage+60];
	add.f32 	%f163, %f161, %f162;
	ld.shared.f32 	%f164, [_ZZN3cub18CUB_300001_SM_10006detail6reduce28DeviceReduceSingleTileKernelINS2_10policy_hubIfjN4cuda3std3__44plusIfEEE10Policy1000EPfSC_iS9_ffNS7_10__identityEEEvT0_T1_T2_T3_T4_T6_E12temp_storage+64];
	add.f32 	%f165, %f163, %f164;
	ld.shared.f32 	%f166, [_ZZN3cub18CUB_300001_SM_10006detail6reduce28DeviceReduceSingleTileKernelINS2_10policy_hubIfjN4cuda3std3__44plusIfEEE10Policy1000EPfSC_iS9_ffNS7_10__identityEEEvT0_T1_T2_T3_T4_T6_E12temp_storage+68];
	add.f32 	%f167, %f165, %f166;
	ld.shared.f32 	%f168, [_ZZN3cub18CUB_300001_SM_10006detail6reduce28DeviceReduceSingleTileKernelINS2_10policy_hubIfjN4cuda3std3__44plusIfEEE10Policy1000EPfSC_iS9_ffNS7_10__identityEEEvT0_T1_T2_T3_T4_T6_E12temp_storage+72];
	add.f32 	%f169, %f167, %f168;
	ld.shared.f32 	%f170, [_ZZN3cub18CUB_300001_SM_10006detail6reduce28DeviceReduceSingleTileKernelINS2_10policy_hubIfjN4cuda3std3__44plusIfEEE10Policy1000EPfSC_iS9_ffNS7_10__identityEEEvT0_T1_T2_T3_T4_T6_E12temp_storage+76];
	add.f32 	%f530, %f169, %f170;
$L__BB4_72:
	mov.u32 	%r379, %tid.x;
	setp.ne.s32 	%p111, %r379, 0;
	@%p111 bra 	$L__BB4_74;
	add.f32 	%f503, %f58, %f530;
	st.global.f32 	[%rd1], %f503;
$L__BB4_74:
	ret;

}
	// .globl	_ZN3cub18CUB_300001_SM_10006detail6reduce28DeviceReduceSingleTileKernelINS2_10policy_hubIfyN4cuda3std3__44plusIfEEE10Policy1000EN6thrust24THRUST_300001_SM_1000_NS6detail15normal_iteratorINSD_10device_ptrIKfEEEEPfyS9_ff6SquareEEvT0_T1_T2_T3_T4_T6_
.visible .entry _ZN3cub18CUB_300001_SM_10006detail6reduce28DeviceReduceSingleTileKernelINS2_10policy_hubIfyN4cuda3std3__44plusIfEEE10Policy1000EN6thrust24THRUST_300001_SM_1000_NS6detail15normal_iteratorINSD_10device_ptrIKfEEEEPfyS9_ff6SquareEEvT0_T1_T2_T3_T4_T6_(
	.param .align 8 .b8 _ZN3cub18CUB_300001_SM_10006detail6reduce28DeviceReduceSingleTileKernelINS2_10policy_hubIfyN4cuda3std3__44plusIfEEE10Policy1000EN6thrust24THRUST_300001_SM_1000_NS6detail15normal_iteratorINSD_10device_ptrIKfEEEEPfyS9_ff6SquareEEvT0_T1_T2_T3_T4_T6__param_0[8],
	.param .u64 .ptr .align 1 _ZN3cub18CUB_300001_SM_10006detail6reduce28DeviceReduceSingleTileKernelINS2_10policy_hubIfyN4cuda3std3__44plusIfEEE10Policy1000EN6thrust24THRUST_300001_SM_1000_NS6detail15normal_iteratorINSD_10device_ptrIKfEEEEPfyS9_ff6SquareEEvT0_T1_T2_T3_T4_T6__param_1,
	.param .u64 _ZN3cub18CUB_300001_SM_10006detail6reduce28DeviceReduceSingleTileKernelINS2_10policy_hubIfyN4cuda3std3__44plusIfEEE10Policy1000EN6thrust24THRUST_300001_SM_1000_NS6detail15normal_iteratorINSD_10device_ptrIKfEEEEPfyS9_ff6SquareEEvT0_T1_T2_T3_T4_T6__param_2,
	.param .align 1 .b8 _ZN3cub18CUB_300001_SM_10006detail6reduce28DeviceReduceSingleTileKernelINS2_10policy_hubIfyN4cuda3std3__44plusIfEEE10Policy1000EN6thrust24THRUST_300001_SM_1000_NS6detail15normal_iteratorINSD_10device_ptrIKfEEEEPfyS9_ff6SquareEEvT0_T1_T2_T3_T4_T6__param_3[1],
	.param .f32 _ZN3cub18CUB_300001_SM_10006detail6reduce28DeviceReduceSingleTileKernelINS2_10policy_hubIfyN4cuda3std3__44plusIfEEE10Policy1000EN6thrust24THRUST_300001_SM_1000_NS6detail15normal_iteratorINSD_10device_ptrIKfEEEEPfyS9_ff6SquareEEvT0_T1_T2_T3_T4_T6__param_4,
	.param .align 1 .b8 _ZN3cub18CUB_300001_SM_10006detail6reduce28DeviceReduceSingleTileKernelINS2_10policy_hubIfyN4cuda3std3__44plusIfEEE10Policy1000EN6thrust24THRUST_300001_SM_1000_NS6detail15normal_iteratorINSD_10device_ptrIKfEEEEPfyS9_ff6SquareEEvT0_T1_T2_T3_T4_T6__param_5[1]
)
.maxntid 256
.minnctapersm 1
{
	.reg .pred 	%p<59>;
	.reg .b32 	%r<171>;
	.reg .b32 	%f<344>;
	.reg .b64 	%rd<56>;
	// demoted variable
	.shared .align 4 .b8 _ZZN3cub18CUB_300001_SM_10006detail6reduce28DeviceReduceSingleTileKernelINS2_10policy_hubIfyN4cuda3std3__44plusIfEEE10Policy1000EN6thrust24THRUST_300001_SM_1000_NS6detail15normal_iteratorINSD_10device_ptrIKfEEEEPfyS9_ff6SquareEEvT0_T1_T2_T3_T4_T6_E12temp_storage[44];
	ld.param.u64 	%rd18, [_ZN3cub18CUB_300001_SM_10006detail6reduce28DeviceReduceSingleTileKernelINS2_10policy_hubIfyN4cuda3std3__44plusIfEEE10Policy1000EN6thrust24THRUST_300001_SM_1000_NS6detail15normal_iteratorINSD_10device_ptrIKfEEEEPfyS9_ff6SquareEEvT0_T1_T2_T3_T4_T6__param_0];
	ld.param.u64 	%rd20, [_ZN3cub18CUB_300001_SM_10006detail6reduce28DeviceReduceSingleTileKernelINS2_10policy_hubIfyN4cuda3std3__44plusIfEEE10Policy1000EN6thrust24THRUST_300001_SM_1000_NS6detail15normal_iteratorINSD_10device_ptrIKfEEEEPfyS9_ff6SquareEEvT0_T1_T2_T3_T4_T6__param_1];
	ld.param.u64 	%rd19, [_ZN3cub18CUB_300001_SM_10006detail6reduce28DeviceReduceSingleTileKernelINS2_10policy_hubIfyN4cuda3std3__44plusIfEEE10Policy1000EN6thrust24THRUST_300001_SM_1000_NS6detail15normal_iteratorINSD_10device_ptrIKfEEEEPfyS9_ff6SquareEEvT0_T1_T2_T3_T4_T6__param_2];
	ld.param.f32 	%f42, [_ZN3cub18CUB_300001_SM_10006detail6reduce28DeviceReduceSingleTileKernelINS2_10policy_hubIfyN4cuda3std3__44plusIfEEE10Policy1000EN6thrust24THRUST_300001_SM_1000_NS6detail15normal_iteratorINSD_10device_ptrIKfEEEEPfyS9_ff6SquareEEvT0_T1_T2_T3_T4_T6__param_4];
	cvta.to.global.u64 	%rd1, %rd20;
	setp.ne.s64 	%p1, %rd19, 0;
	@%p1 bra 	$L__BB5_3;
	mov.u32 	%r156, %tid.x;
	setp.ne.s32 	%p58, %r156, 0;
	@%p58 bra 	$L__BB5_51;
	st.global.f32 	[%rd1], %f42;
	bra.uni 	$L__BB5_51;
$L__BB5_3:
	cvta.to.global.u64 	%rd2, %rd18;
	setp.gt.u64 	%p2, %rd19, 4095;
	@%p2 bra 	$L__BB5_28;
	cvt.u32.u64 	%r1, %rd19;
	mov.u32 	%r2, %tid.x;
	setp.ge.u32 	%p24, %r2, %r1;
	mov.f32 	%f331, 0f00000000;
	mov.u32 	%r160, %r2;
	@%p24 bra 	$L__BB5_6;
	mul.wide.u32 	%rd41, %r2, 4;
	add.s64 	%rd42, %rd2, %rd41;
	ld.global.f32 	%f203, [%rd42];
	mul.f32 	%f331, %f203, %f203;
	add.s32 	%r160, %r2, 256;
$L__BB5_6:
	setp.ge.u32 	%p25, %r160, %r1;
	@%p25 bra 	$L__BB5_19;
	not.b32 	%r83, %r160;
	add.s32 	%r84, %r83, %r1;
	shr.u32 	%r85, %r84, 8;
	add.s32 	%r5, %r85, 1;
	and.b32  	%r6, %r5, 15;
	setp.lt.u32 	%p26, %r84, 3840;
	@%p26 bra 	$L__BB5_10;
	and.b32  	%r86, %r5, 33554416;
	neg.s32 	%r158, %r86;
	mul.wide.u32 	%rd43, %r160, 4;
	add.s64 	%rd44, %rd43, %rd2;
	add.s64 	%rd51, %rd44, 8192;
$L__BB5_9:
	.pragma "nounroll";
	ld.global.f32 	%f205, [%rd51+-8192];
	fma.rn.f32 	%f206, %f205, %f205, %f331;
	ld.global.f32 	%f207, [%rd51+-7168];
	fma.rn.f32 	%f208, %f207, %f207, %f206;
	ld.global.f32 	%f209, [%rd51+-6144];
	fma.rn.f32 	%f210, %f209, %f209, %f208;
	ld.global.f32 	%f211, [%rd51+-5120];
	fma.rn.f32 	%f212, %f211, %f211, %f210;
	ld.global.f32 	%f213, [%rd51+-4096];
	fma.rn.f32 	%f214, %f213, %f213, %f212;
	ld.global.f32 	%f215, [%rd51+-3072];
	fma.rn.f32 	%f216, %f215, %f215, %f214;
	ld.global.f32 	%f217, [%rd51+-2048];
	fma.rn.f32 	%f218, %f217, %f217, %f216;
	ld.global.f32 	%f219, [%rd51+-1024];
	fma.rn.f32 	%f220, %f219, %f219, %f218;
	ld.global.f32 	%f221, [%rd51];
	fma.rn.f32 	%f222, %f221, %f221, %f220;
	ld.global.f32 	%f223, [%rd51+1024];
	fma.rn.f32 	%f224, %f223, %f223, %f222;
	ld.global.f32 	%f225, [%rd51+2048];
	fma.rn.f32 	%f226, %f225, %f225, %f224;
	ld.global.f32 	%f227, [%rd51+3072];
	fma.rn.f32 	%f228, %f227, %f227, %f226;
	ld.global.f32 	%f229, [%rd51+4096];
	fma.rn.f32 	%f230, %f229, %f229, %f228;
	ld.global.f32 	%f231, [%rd51+5120];
	fma.rn.f32 	%f232, %f231, %f231, %f230;
	ld.global.f32 	%f233, [%rd51+6144];
	fma.rn.f32 	%f234, %f233, %f233, %f232;
	ld.global.f32 	%f235, [%rd51+7168];
	fma.rn.f32 	%f331, %f235, %f235, %f234;
	add.s32 	%r160, %r160, 4096;
	add.s32 	%r158, %r158, 16;
	add.s64 	%rd51, %rd51, 16384;
	setp.ne.s32 	%p27, %r158, 0;
	@%p27 bra 	$L__BB5_9;
$L__BB5_10:
	setp.eq.s32 	%p28, %r6, 0;
	@%p28 bra 	$L__BB5_19;
	and.b32  	%r13, %r5, 7;
	setp.lt.u32 	%p29, %r6, 8;
	@%p29 bra 	$L__BB5_13;
	mul.wide.s32 	%rd45, %r160, 4;
	add.s64 	%rd46, %rd2, %rd45;
	ld.global.f32 	%f237, [%rd46];
	fma.rn.f32 	%f238, %f237, %f237, %f331;
	ld.global.f32 	%f239, [%rd46+1024];
	fma.rn.f32 	%f240, %f239, %f239, %f238;
	ld.global.f32 	%f241, [%rd46+2048];
	fma.rn.f32 	%f242, %f241, %f241, %f240;
	ld.global.f32 	%f243, [%rd46+3072];
	fma.rn.f32 	%f244, %f243, %f243, %f242;
	ld.global.f32 	%f245, [%rd46+4096];
	fma.rn.f32 	%f246, %f245, %f245, %f244;
	ld.global.f32 	%f247, [%rd46+5120];
	fma.rn.f32 	%f248, %f247, %f247, %f246;
	ld.global.f32 	%f249, [%rd46+6144];
	fma.rn.f32 	%f250, %f249, %f249, %f248;
	ld.global.f32 	%f251, [%rd46+7168];
	fma.rn.f32 	%f331, %f251, %f251, %f250;
	add.s32 	%r160, %r160, 2048;
$L__BB5_13:
	setp.eq.s32 	%p30, %r13, 0;
	@%p30 bra 	$L__BB5_19;
	and.b32  	%r16, %r5, 3;
	setp.lt.u32 	%p31, %r13, 4;
	@%p31 bra 	$L__BB5_16;
	mul.wide.s32 	%rd47, %r160, 4;
	add.s64 	%rd48, %rd2, %rd47;
	ld.global.f32 	%f253, [%rd48];
	fma.rn.f32 	%f254, %f253, %f253, %f331;
	ld.global.f32 	%f255, [%rd48+1024];
	fma.rn.f32 	%f256, %f255, %f255, %f254;
	ld.global.f32 	%f257, [%rd48+2048];
	fma.rn.f32 	%f258, %f257, %f257, %f256;
	ld.global.f32 	%f259, [%rd48+3072];
	fma.rn.f32 	%f331, %f259, %f259, %f258;
	add.s32 	%r160, %r160, 1024;
$L__BB5_16:
	setp.eq.s32 	%p32, %r16, 0;
	@%p32 bra 	$L__BB5_19;
	neg.s32 	%r163, %r16;
$L__BB5_18:
	.pragma "nounroll";
	mul.wide.s32 	%rd49, %r160, 4;
	add.s64 	%rd50, %rd2, %rd49;
	ld.global.f32 	%f260, [%rd50];
	fma.rn.f32 	%f331, %f260, %f260, %f331;
	add.s32 	%r160, %r160, 256;
	add.s32 	%r163, %r163, 1;
	setp.ne.s32 	%p33, %r163, 0;
	@%p33 bra 	$L__BB5_18;
$L__BB5_19:
	setp.lt.u64 	%p34, %rd19, 256;
	@%p34 bra 	$L__BB5_24;
	// begin inline asm
	mov.u32 %r125, %laneid;
	// end inline asm
	mov.b32 	%r127, %f331;
	mov.b32 	%r128, 1;
	mov.b32 	%r149, 31;
	mov.b32 	%r150, -1;
	// begin inline asm
	shfl.sync.down.b32 %r126, %r127, %r128, %r149, %r150;
	// end inline asm
	setp.gt.s32 	%p50, %r125, 30;
	mov.b32 	%f295, %r126;
	add.f32 	%f296, %f331, %f295;
	selp.f32 	%f297, %f331, %f296, %p50;
	mov.b32 	%r132, %f297;
	mov.b32 	%r133, 2;
	// begin inline asm
	shfl.sync.down.b32 %r131, %r132, %r133, %r149, %r150;
	// end inline asm
	setp.gt.s32 	%p51, %r125, 29;
	mov.b32 	%f298, %r131;
	add.f32 	%f299, %f297, %f298;
	selp.f32 	%f300, %f297, %f299, %p51;
	mov.b32 	%r137, %f300;
	mov.b32 	%r138, 4;
	// begin inline asm
	shfl.sync.down.b32 %r136, %r137, %r138, %r149, %r150;
	// end inline asm
	setp.gt.s32 	%p52, %r125, 27;
	mov.b32 	%f301, %r136;
	add.f32 	%f302, %f300, %f301;
	selp.f32 	%f303, %f300, %f302, %p52;
	mov.b32 	%r142, %f303;
	mov.b32 	%r143, 8;
	// begin inline asm
	shfl.sync.down.b32 %r141, %r142, %r143, %r149, %r150;
	// end inline asm
	setp.gt.s32 	%p53, %r125, 23;
	mov.b32 	%f304, %r141;
	add.f32 	%f305, %f303, %f304;
	selp.f32 	%f306, %f303, %f305, %p53;
	mov.b32 	%r147, %f306;
	mov.b32 	%r148, 16;
	// begin inline asm
	shfl.sync.down.b32 %r146, %r147, %r148, %r149, %r150;
	// end inline asm
	setp.gt.s32 	%p54, %r125, 15;
	mov.b32 	%f307, %r146;
	add.f32 	%f16, %f306, %f307;
	selp.f32 	%f343, %f306, %f16, %p54;
	setp.ne.s32 	%p55, %r125, 0;
	@%p55 bra 	$L__BB5_22;
	shr.u32 	%r151, %r2, 3;
	and.b32  	%r152, %r151, 124;
	mov.u32 	%r153, _ZZN3cub18CUB_300001_SM_10006detail6reduce28DeviceReduceSingleTileKernelINS2_10policy_hubIfyN4cuda3std3__44plusIfEEE10Policy1000EN6thrust24THRUST_300001_SM_1000_NS6detail15normal_iteratorINSD_10device_ptrIKfEEEEPfyS9_ff6SquareEEvT0_T1_T2_T3_T4_T6_E12temp_storage;
	add.s32 	%r154, %r153, %r152;
	st.shared.f32 	[%r154+8], %f16;
$L__BB5_22:
	bar.sync 	0;
	setp.ne.s32 	%p56, %r2, 0;
	@%p56 bra 	$L__BB5_49;
	ld.shared.f32 	%f308, [_ZZN3cub18CUB_300001_SM_10006detail6reduce28DeviceReduceSingleTileKernelINS2_10policy_hubIfyN4cuda3std3__44plusIfEEE10Policy1000EN6thrust24THRUST_300001_SM_1000_NS6detail15normal_iteratorINSD_10device_ptrIKfEEEEPfyS9_ff6SquareEEvT0_T1_T2_T3_T4_T6_E12temp_storage+12];
	add.f32 	%f309, %f343, %f308;
	ld.shared.f32 	%f310, [_ZZN3cub18CUB_300001_SM_10006detail6reduce28DeviceReduceSingleTileKernelINS2_10policy_hubIfyN4cuda3std3__44plusIfEEE10Policy1000EN6thrust24THRUST_300001_SM_1000_NS6detail15normal_iteratorINSD_10device_ptrIKfEEEEPfyS9_ff6SquareEEvT0_T1_T2_T3_T4_T6_E12temp_storage+16];
	add.f32 	%f311, %f309, %f310;
	ld.shared.f32 	%f312, [_ZZN3cub18CUB_300001_SM_10006detail6reduce28DeviceReduceSingleTileKernelINS2_10policy_hubIfyN4cuda3std3__44plusIfEEE10Policy1000EN6thrust24THRUST_300001_SM_1000_NS6detail15normal_iteratorINSD_10device_ptrIKfEEEEPfyS9_ff6SquareEEvT0_T1_T2_T3_T4_T6_E12temp_storage+20];
	add.f32 	%f313, %f311, %f312;
	ld.shared.f32 	%f314, [_ZZN3cub18CUB_300001_SM_10006detail6reduce28DeviceReduceSingleTileKernelINS2_10policy_hubIfyN4cuda3std3__44plusIfEEE10Policy1000EN6thrust24THRUST_300001_SM_1000_NS6detail15normal_iteratorINSD_10device_ptrIKfEEEEPfyS9_ff6SquareEEvT0_T1_T2_T3_T4_T6_E12temp_storage+24];
	add.f32 	%f315, %f313, %f314;
	ld.shared.f32 	%f316, [_ZZN3cub18CUB_300001_SM_10006detail6reduce28DeviceReduceSingleTileKernelINS2_10policy_hubIfyN4cuda3std3__44plusIfEEE10Policy1000EN6thrust24THRUST_300001_SM_1000_NS6detail15normal_iteratorINSD_10device_ptrIKfEEEEPfyS9_ff6SquareEEvT0_T1_T2_T3_T4_T6_E12temp_storage+28];
	add.f32 	%f317, %f315, %f316;
	ld.shared.f32 	%f318, [_ZZN3cub18CUB_300001_SM_10006detail6reduce28DeviceReduceSingleTileKernelINS2_10policy_hubIfyN4cuda3std3__44plusIfEEE10Policy1000EN6thrust24THRUST_300001_SM_1000_NS6detail15normal_iteratorINSD_10device_ptrIKfEEEEPfyS9_ff6SquareEEvT0_T1_T2_T3_T4_T6_E12temp_storage+32];
	add.f32 	%f319, %f317, %f318;
	ld.shared.f32 	%f320, [_ZZN3cub18CUB_300001_SM_10006detail6reduce28DeviceReduceSingleTileKernelINS2_10policy_hubIfyN4cuda3std3__44plusIfEEE10Policy1000EN6thrust24THRUST_300001_SM_1000_NS6detail15normal_iteratorINSD_10device_ptrIKfEEEEPfyS9_ff6SquareEEvT0_T1_T2_T3_T4_T6_E12temp_storage+36];
	add.f32 	%f343, %f319, %f320;
	bra.uni 	$L__BB5_49;
$L__BB5_24:
	// begin inline asm
	mov.u32 %r87, %laneid;
	// end inline asm
	and.b32  	%r113, %r2, 992;
	add.s32 	%r114, %r113, 32;
	setp.gt.u32 	%p35, %r114, %r1;
	not.b32 	%r115, %r113;
	add.s32 	%r116, %r1, %r115;
	selp.b32 	%r111, %r116, 31, %p35;
	mov.b32 	%r89, %f331;
	mov.b32 	%r90, 1;
	mov.b32 	%r112, -1;
	// begin inline asm
	shfl.sync.down.b32 %r88, %r89, %r90, %r111, %r112;
	// end inline asm
	setp.lt.s32 	%p36, %r87, %r111;
	mov.b32 	%f261, %r88;
	add.f32 	%f262, %f331, %f261;
	selp.f32 	%f263, %f262, %f331, %p36;
	mov.b32 	%r94, %f263;
	mov.b32 	%r95, 2;
	// begin inline asm
	shfl.sync.down.b32 %r93, %r94, %r95, %r111, %r112;
	// end inline asm
	add.s32 	%r117, %r87, 2;
	setp.gt.s32 	%p37, %r117, %r111;
	mov.b32 	%f264, %r93;
	add.f32 	%f265, %f263, %f264;
	selp.f32 	%f266, %f263, %f265, %p37;
	mov.b32 	%r99, %f266;
	mov.b32 	%r100, 4;
	// begin inline asm
	shfl.sync.down.b32 %r98, %r99, %r100, %r111, %r112;
	// end inline asm
	add.s32 	%r118, %r87, 4;
	setp.gt.s32 	%p38, %r118, %r111;
	mov.b32 	%f267, %r98;
	add.f32 	%f268, %f266, %f267;
	selp.f32 	%f269, %f266, %f268, %p38;
	mov.b32 	%r104, %f269;
	mov.b32 	%r105, 8;
	// begin inline asm
	shfl.sync.down.b32 %r103, %r104, %r105, %r111, %r112;
	// end inline asm
	add.s32 	%r119, %r87, 8;
	setp.gt.s32 	%p39, %r119, %r111;
	mov.b32 	%f270, %r103;
	add.f32 	%f271, %f269, %f270;
	selp.f32 	%f272, %f269, %f271, %p39;
	mov.b32 	%r109, %f272;
	mov.b32 	%r110, 16;
	// begin inline asm
	shfl.sync.down.b32 %r108, %r109, %r110, %r111, %r112;
	// end inline asm
	add.s32 	%r120, %r87, 16;
	setp.gt.s32 	%p40, %r120, %r111;
	mov.b32 	%f273, %r108;
	add.f32 	%f274, %f272, %f273;
	selp.f32 	%f343, %f272, %f274, %p40;
	setp.ne.s32 	%p41, %r87, 0;
	@%p41 bra 	$L__BB5_26;
	shr.u32 	%r121, %r2, 3;
	and.b32  	%r122, %r121, 124;
	mov.u32 	%r123, _ZZN3cub18CUB_300001_SM_10006detail6reduce28DeviceReduceSingleTileKernelINS2_10policy_hubIfyN4cuda3std3__44plusIfEEE10Policy1000EN6thrust24THRUST_300001_SM_1000_NS6detail15normal_iteratorINSD_10device_ptrIKfEEEEPfyS9_ff6SquareEEvT0_T1_T2_T3_T4_T6_E12temp_storage;
	add.s32 	%r124, %r123, %r122;
	st.shared.f32 	[%r124+8], %f343;
$L__BB5_26:
	bar.sync 	0;
	setp.ne.s32 	%p42, %r2, 0;
	@%p42 bra 	$L__BB5_49;
	setp.gt.u64 	%p43, %rd19, 32;
	ld.shared.f32 	%f275, [_ZZN3cub18CUB_300001_SM_10006detail6reduce28DeviceReduceSingleTileKernelINS2_10policy_hubIfyN4cuda3std3__44plusIfEEE10Policy1000EN6thrust24THRUST_300001_SM_1000_NS6detail15normal_iteratorINSD_10device_ptrIKfEEEEPfyS9_ff6SquareEEvT0_T1_T2_T3_T4_T6_E12temp_storage+12];
	add.f32 	%f276, %f343, %f275;
	selp.f32 	%f277, %f276, %f343, %p43;
	setp.gt.u64 	%p44, %rd19, 64;
	ld.shared.f32 	%f278, [_ZZN3cub18CUB_300001_SM_10006detail6reduce28DeviceReduceSingleTileKernelINS2_10policy_hubIfyN4cuda3std3__44plusIfEEE10Policy1000EN6thrust24THRUST_300001_SM_1000_NS6detail15normal_iteratorINSD_10device_ptrIKfEEEEPfyS9_ff6SquareEEvT0_T1_T2_T3_T4_T6_E12temp_storage+16];
	add.f32 	%f279, %f278, %f277;
	selp.f32 	%f280, %f279, %f277, %p44;
	setp.gt.u64 	%p45, %rd19, 96;
	ld.shared.f32 	%f281, [_ZZN3cub18CUB_300001_SM_10006detail6reduce28DeviceReduceSingleTileKernelINS2_10policy_hubIfyN4cuda3std3__44plusIfEEE10Policy1000EN6thrust24THRUST_300001_SM_1000_NS6detail15normal_iteratorINSD_10device_ptrIKfEEEEPfyS9_ff6SquareEEvT0_T1_T2_T3_T4_T6_E12temp_storage+20];
	add.f32 	%f282, %f281, %f280;
	selp.f32 	%f283, %f282, %f280, %p45;
	setp.gt.u64 	%p46, %rd19, 128;
	ld.shared.f32 	%f284, [_ZZN3cub18CUB_300001_SM_10006detail6reduce28DeviceReduceSingleTileKernelINS2_10policy_hubIfyN4cuda3std3__44plusIfEEE10Policy1000EN6thrust24THRUST_300001_SM_1000_NS6detail15normal_iteratorINSD_10device_ptrIKfEEEEPfyS9_ff6SquareEEvT0_T1_T2_T3_T4_T6_E12temp_storage+24];
	add.f32 	%f285, %f284, %f283;
	selp.f32 	%f286, %f285, %f283, %p46;
	setp.gt.u64 	%p47, %rd19, 160;
	ld.shared.f32 	%f287, [_ZZN3cub18CUB_300001_SM_10006detail6reduce28DeviceReduceSingleTileKernelINS2_10policy_hubIfyN4cuda3std3__44plusIfEEE10Policy1000EN6thrust24THRUST_300001_SM_1000_NS6detail15normal_iteratorINSD_10device_ptrIKfEEEEPfyS9_ff6SquareEEvT0_T1_T2_T3_T4_T6_E12temp_storage+28];
	add.f32 	%f288, %f287, %f286;
	selp.f32 	%f289, %f288, %f286, %p47;
	setp.gt.u64 	%p48, %rd19, 192;
	ld.shared.f32 	%f290, [_ZZN3cub18CUB_300001_SM_10006detail6reduce28DeviceReduceSingleTileKernelINS2_10policy_hubIfyN4cuda3std3__44plusIfEEE10Policy1000EN6thrust24THRUST_300001_SM_1000_NS6detail15normal_iteratorINSD_10device_ptrIKfEEEEPfyS9_ff6SquareEEvT0_T1_T2_T3_T4_T6_E12temp_storage+32];
	add.f32 	%f291, %f290, %f289;
	selp.f32 	%f292, %f291, %f289, %p48;
	setp.gt.u64 	%p49, %rd19, 224;
	ld.shared.f32 	%f293, [_ZZN3cub18CUB_300001_SM_10006detail6reduce28DeviceReduceSingleTileKernelINS2_10policy_hubIfyN4cuda3std3__44plusIfEEE10Policy1000EN6thrust24THRUST_300001_SM_1000_NS6detail15normal_iteratorINSD_10device_ptrIKfEEEEPfyS9_ff6SquareEEvT0_T1_T2_T3_T4_T6_E12temp_storage+36];
	add.f32 	%f294, %f293, %f292;
	selp.f32 	%f343, %f294, %f292, %p49;
	bra.uni 	$L__BB5_49;
$L__BB5_28:
	mov.u32 	%r24, %tid.x;
	cvt.u64.u32 	%rd6, %r24;
	mul.wide.u32 	%rd22, %r24, 4;
	add.s64 	%rd7, %rd2, %rd22;
	ld.global.f32 	%f43, [%rd7];
	ld.global.f32 	%f44, [%rd7+1024];
	mul.f32 	%f45, %f44, %f44;
	ld.global.f32 	%f46, [%rd7+2048];
	ld.global.f32 	%f47, [%rd7+3072];
	mul.f32 	%f48, %f47, %f47;
	ld.global.f32 	%f49, [%rd7+4096];
	ld.global.f32 	%f50, [%rd7+5120];
	mul.f32 	%f51, %f50, %f50;
	ld.global.f32 	%f52, [%rd7+6144];
	ld.global.f32 	%f53, [%rd7+7168];
	mul.f32 	%f54, %f53, %f53;
	ld.global.f32 	%f55, [%rd7+8192];
	ld.global.f32 	%f56, [%rd7+9216];
	mul.f32 	%f57, %f56, %f56;
	ld.global.f32 	%f58, [%rd7+10240];
	ld.global.f32 	%f59, [%rd7+11264];
	mul.f32 	%f60, %f59, %f59;
	ld.global.f32 	%f61, [%rd7+12288];
	ld.global.f32 	%f62, [%rd7+13312];
	mul.f32 	%f63, %f62, %f62;
	ld.global.f32 	%f64, [%rd7+14336];
	ld.global.f32 	%f65, [%rd7+15360];
	mul.f32 	%f66, %f65, %f65;
	fma.rn.f32 	%f67, %f43, %f43, %f45;
	fma.rn.f32 	%f68, %f46, %f46, %f48;
	fma.rn.f32 	%f69, %f49, %f49, %f51;
	fma.rn.f32 	%f70, %f52, %f52, %f54;
	fma.rn.f32 	%f71, %f55, %f55, %f57;
	fma.rn.f32 	%f72, %f58, %f58, %f60;
	fma.rn.f32 	%f73, %f61, %f61, %f63;
	fma.rn.f32 	%f74, %f64, %f64, %f66;
	add.f32 	%f75, %f67, %f68;
	add.f32 	%f76, %f69, %f70;
	add.f32 	%f77, %f71, %f72;
	add.f32 	%f78, %f73, %f74;
	add.f32 	%f79, %f75, %f76;
	add.f32 	%f80, %f77, %f78;
	add.f32 	%f342, %f79, %f80;
	add.s64 	%rd8, %rd19, -4096;
	setp.lt.u64 	%p3, %rd8, 4096;
	mov.b64 	%rd53, 4096;
	@%p3 bra 	$L__BB5_32;
	mov.b64 	%rd53, 4096;
$L__BB5_30:
	shl.b64 	%rd24, %rd53, 2;
	add.s64 	%rd25, %rd7, %rd24;
	ld.global.f32 	%f81, [%rd25];
	ld.global.f32 	%f82, [%rd25+1024];
	ld.global.f32 	%f83, [%rd25+2048];
	mul.f32 	%f84, %f83, %f83;
	ld.global.f32 	%f85, [%rd25+3072];
	ld.global.f32 	%f86, [%rd25+4096];
	mul.f32 	%f87, %f86, %f86;
	ld.global.f32 	%f88, [%rd25+5120];
	ld.global.f32 	%f89, [%rd25+6144];
	mul.f32 	%f90, %f89, %f89;
	ld.global.f32 	%f91, [%rd25+7168];
	ld.global.f32 	%f92, [%rd25+8192];
	mul.f32 	%f93, %f92, %f92;
	ld.global.f32 	%f94, [%rd25+9216];
	ld.global.f32 	%f95, [%rd25+10240];
	mul.f32 	%f96, %f95, %f95;
	ld.global.f32 	%f97, [%rd25+11264];
	ld.global.f32 	%f98, [%rd25+12288];
	mul.f32 	%f99, %f98, %f98;
	ld.global.f32 	%f100, [%rd25+13312];
	ld.global.f32 	%f101, [%rd25+14336];
	mul.f32 	%f102, %f101, %f101;
	ld.global.f32 	%f103, [%rd25+15360];
	fma.rn.f32 	%f104, %f81, %f81, %f342;
	fma.rn.f32 	%f105, %f82, %f82, %f84;
	fma.rn.f32 	%f106, %f85, %f85, %f87;
	fma.rn.f32 	%f107, %f88, %f88, %f90;
	fma.rn.f32 	%f108, %f91, %f91, %f93;
	fma.rn.f32 	%f109, %f94, %f94, %f96;
	fma.rn.f32 	%f110, %f97, %f97, %f99;
	fma.rn.f32 	%f111, %f100, %f100, %f102;
	add.f32 	%f112, %f104, %f105;
	add.f32 	%f113, %f106, %f107;
	add.f32 	%f114, %f108, %f109;
	add.f32 	%f115, %f110, %f111;
	add.f32 	%f116, %f112, %f113;
	add.f32 	%f117, %f114, %f115;
	add.f32 	%f118, %f116, %f117;
	fma.rn.f32 	%f342, %f103, %f103, %f118;
	sub.s64 	%rd26, %rd19, %rd53;
	setp.lt.u64 	%p4, %rd26, 4096;
	@%p4 bra 	$L__BB5_45;
	add.s64 	%rd53, %rd53, 4096;
	setp.le.u64 	%p5, %rd53, %rd8;
	@%p5 bra 	$L__BB5_30;
$L__BB5_32:
	setp.le.u64 	%p6, %rd19, %rd53;
	cvt.u32.u64 	%r42, %rd53;
	cvt.u32.u64 	%r43, %rd19;
	sub.s32 	%r44, %r43, %r42;
	setp.ge.s32 	%p7, %r24, %r44;
	or.pred  	%p8, %p6, %p7;
	@%p8 bra 	$L__BB5_45;
	not.b32 	%r47, %r24;
	add.s32 	%r48, %r47, %r43;
	sub.s32 	%r50, %r48, %r42;
	shr.u32 	%r51, %r50, 8;
	add.s32 	%r25, %r51, 1;
	and.b32  	%r26, %r25, 15;
	setp.lt.u32 	%p9, %r50, 3840;
	mov.u32 	%r167, %r24;
	@%p9 bra 	$L__BB5_36;
	and.b32  	%r52, %r25, 33554416;
	neg.s32 	%r165, %r52;
	add.s64 	%rd27, %rd53, %rd6;
	shl.b64 	%rd28, %rd27, 2;
	add.s64 	%rd29, %rd28, %rd2;
	add.s64 	%rd54, %rd29, 8192;
	mov.u32 	%r167, %r24;
$L__BB5_35:
	.pragma "nounroll";
	ld.global.f32 	%f120, [%rd54+-8192];
	fma.rn.f32 	%f121, %f120, %f120, %f342;
	ld.global.f32 	%f122, [%rd54+-7168];
	fma.rn.f32 	%f123, %f122, %f122, %f121;
	ld.global.f32 	%f124, [%rd54+-6144];
	fma.rn.f32 	%f125, %f124, %f124, %f123;
	ld.global.f32 	%f126, [%rd54+-5120];
	fma.rn.f32 	%f127, %f126, %f126, %f125;
	ld.global.f32 	%f128, [%rd54+-4096];
	fma.rn.f32 	%f129, %f128, %f128, %f127;
	ld.global.f32 	%f130, [%rd54+-3072];
	fma.rn.f32 	%f131, %f130, %f130, %f129;
	ld.global.f32 	%f132, [%rd54+-2048];
	fma.rn.f32 	%f133, %f132, %f132, %f131;
	ld.global.f32 	%f134, [%rd54+-1024];
	fma.rn.f32 	%f135, %f134, %f134, %f133;
	ld.global.f32 	%f136, [%rd54];
	fma.rn.f32 	%f137, %f136, %f136, %f135;
	ld.global.f32 	%f138, [%rd54+1024];
	fma.rn.f32 	%f139, %f138, %f138, %f137;
	ld.global.f32 	%f140, [%rd54+2048];
	fma.rn.f32 	%f141, %f140, %f140, %f139;
	ld.global.f32 	%f142, [%rd54+3072];
	fma.rn.f32 	%f143, %f142, %f142, %f141;
	ld.global.f32 	%f144, [%rd54+4096];
	fma.rn.f32 	%f145, %f144, %f144, %f143;
	ld.global.f32 	%f146, [%rd54+5120];
	fma.rn.f32 	%f147, %f146, %f146, %f145;
	ld.global.f32 	%f148, [%rd54+6144];
	fma.rn.f32 	%f149, %f148, %f148, %f147;
	ld.global.f32 	%f150, [%rd54+7168];
	fma.rn.f32 	%f342, %f150, %f150, %f149;
	add.s32 	%r167, %r167, 4096;
	add.s32 	%r165, %r165, 16;
	add.s64 	%rd54, %rd54, 16384;
	setp.ne.s32 	%p10, %r165, 0;
	@%p10 bra 	$L__BB5_35;
$L__BB5_36:
	setp.eq.s32 	%p11, %r26, 0;
	@%p11 bra 	$L__BB5_45;
	and.b32  	%r33, %r25, 7;
	setp.lt.u32 	%p12, %r26, 8;
	@%p12 bra 	$L__BB5_39;
	cvt.u64.u32 	%rd30, %r167;
	add.s64 	%rd31, %rd53, %rd30;
	shl.b64 	%rd32, %rd31, 2;
	add.s64 	%rd33, %rd2, %rd32;
	ld.global.f32 	%f152, [%rd33];
	fma.rn.f32 	%f153, %f152, %f152, %f342;
	ld.global.f32 	%f154, [%rd33+1024];
	fma.rn.f32 	%f155, %f154, %f154, %f153;
	ld.global.f32 	%f156, [%rd33+2048];
	fma.rn.f32 	%f157, %f156, %f156, %f155;
	ld.global.f32 	%f158, [%rd33+3072];
	fma.rn.f32 	%f159, %f158, %f158, %f157;
	ld.global.f32 	%f160, [%rd33+4096];
	fma.rn.f32 	%f161, %f160, %f160, %f159;
	ld.global.f32 	%f162, [%rd33+5120];
	fma.rn.f32 	%f163, %f162, %f162, %f161;
	ld.global.f32 	%f164, [%rd33+6144];
	fma.rn.f32 	%f165, %f164, %f164, %f163;
	ld.global.f32 	%f166, [%rd33+7168];
	fma.rn.f32 	%f342, %f166, %f166, %f165;
	add.s32 	%r167, %r167, 2048;
$L__BB5_39:
	setp.eq.s32 	%p13, %r33, 0;
	@%p13 bra 	$L__BB5_45;
	and.b32  	%r36, %r25, 3;
	setp.lt.u32 	%p14, %r33, 4;
	@%p14 bra 	$L__BB5_42;
	cvt.u64.u32 	%rd34, %r167;
	add.s64 	%rd35, %rd53, %rd34;
	shl.b64 	%rd36, %rd35, 2;
	add.s64 	%rd37, %rd2, %rd36;
	ld.global.f32 	%f168, [%rd37];
	fma.rn.f32 	%f169, %f168, %f168, %f342;
	ld.global.f32 	%f170, [%rd37+1024];
	fma.rn.f32 	%f171, %f170, %f170, %f169;
	ld.global.f32 	%f172, [%rd37+2048];
	fma.rn.f32 	%f173, %f172, %f172, %f171;
	ld.global.f32 	%f174, [%rd37+3072];
	fma.rn.f32 	%f342, %f174, %f174, %f173;
	add.s32 	%r167, %r167, 1024;
$L__BB5_42:
	setp.eq.s32 	%p15, %r36, 0;
	@%p15 bra 	$L__BB5_45;
	cvt.u64.u32 	%rd38, %r167;
	add.s64 	%rd39, %rd53, %rd38;
	shl.b64 	%rd40, %rd39, 2;
	add.s64 	%rd55, %rd2, %rd40;
	neg.s32 	%r170, %r36;
$L__BB5_44:
	.pragma "nounroll";
	ld.global.f32 	%f175, [%rd55];
	fma.rn.f32 	%f342, %f175, %f175, %f342;
	add.s64 	%rd55, %rd55, 1024;
	add.s32 	%r170, %r170, 1;
	setp.ne.s32 	%p16, %r170, 0;
	@%p16 bra 	$L__BB5_44;
$L__BB5_45:
	// begin inline asm
	mov.u32 %r53, %laneid;
	// end inline asm
	mov.b32 	%r55, %f342;
	mov.b32 	%r56, 1;
	mov.b32 	%r77, 31;
	mov.b32 	%r78, -1;
	// begin inline asm
	shfl.sync.down.b32 %r54, %r55, %r56, %r77, %r78;
	// end inline asm
	setp.gt.s32 	%p17, %r53, 30;
	mov.b32 	%f176, %r54;
	add.f32 	%f177, %f342, %f176;
	selp.f32 	%f178, %f342, %f177, %p17;
	mov.b32 	%r60, %f178;
	mov.b32 	%r61, 2;
	// begin inline asm
	shfl.sync.down.b32 %r59, %r60, %r61, %r77, %r78;
	// end inline asm
	setp.gt.s32 	%p18, %r53, 29;
	mov.b32 	%f179, %r59;
	add.f32 	%f180, %f178, %f179;
	selp.f32 	%f181, %f178, %f180, %p18;
	mov.b32 	%r65, %f181;
	mov.b32 	%r66, 4;
	// begin inline asm
	shfl.sync.down.b32 %r64, %r65, %r66, %r77, %r78;
	// end inline asm
	setp.gt.s32 	%p19, %r53, 27;
	mov.b32 	%f182, %r64;
	add.f32 	%f183, %f181, %f182;
	selp.f32 	%f184, %f181, %f183, %p19;
	mov.b32 	%r70, %f184;
	mov.b32 	%r71, 8;
	// begin inline asm
	shfl.sync.down.b32 %r69, %r70, %r71, %r77, %r78;
	// end inline asm
	setp.gt.s32 	%p20, %r53, 23;
	mov.b32 	%f185, %r69;
	add.f32 	%f186, %f184, %f185;
	selp.f32 	%f187, %f184, %f186, %p20;
	mov.b32 	%r75, %f187;
	mov.b32 	%r76, 16;
	// begin inline asm
	shfl.sync.down.b32 %r74, %r75, %r76, %r77, %r78;
	// end inline asm
	setp.gt.s32 	%p21, %r53, 15;
	mov.b32 	%f188, %r74;
	add.f32 	%f38, %f187, %f188;
	selp.f32 	%f343, %f187, %f38, %p21;
	setp.ne.s32 	%p22, %r53, 0;
	@%p22 bra 	$L__BB5_47;
	shr.u32 	%r79, %r24, 3;
	and.b32  	%r80, %r79, 124;
	mov.u32 	%r81, _ZZN3cub18CUB_300001_SM_10006detail6reduce28DeviceReduceSingleTileKernelINS2_10policy_hubIfyN4cuda3std3__44plusIfEEE10Policy1000EN6thrust24THRUST_300001_SM_1000_NS6detail15normal_iteratorINSD_10device_ptrIKfEEEEPfyS9_ff6SquareEEvT0_T1_T2_T3_T4_T6_E12temp_storage;
	add.s32 	%r82, %r81, %r80;
	st.shared.f32 	[%r82+8], %f38;
$L__BB5_47:
	bar.sync 	0;
	setp.ne.s32 	%p23, %r24, 0;
	@%p23 bra 	$L__BB5_49;
	ld.shared.f32 	%f189, [_ZZN3cub18CUB_300001_SM_10006detail6reduce28DeviceReduceSingleTileKernelINS2_10policy_hubIfyN4cuda3std3__44plusIfEEE10Policy1000EN6thrust24THRUST_300001_SM_1000_NS6detail15normal_iteratorINSD_10device_ptrIKfEEEEPfyS9_ff6SquareEEvT0_T1_T2_T3_T4_T6_E12temp_storage+12];
	add.f32 	%f190, %f343, %f189;
	ld.shared.f32 	%f191, [_ZZN3cub18CUB_300001_SM_10006detail6reduce28DeviceReduceSingleTileKernelINS2_10policy_hubIfyN4cuda3std3__44plusIfEEE10Policy1000EN6thrust24THRUST_300001_SM_1000_NS6detail15normal_iteratorINSD_10device_ptrIKfEEEEPfyS9_ff6SquareEEvT0_T1_T2_T3_T4_T6_E12temp_storage+16];
	add.f32 	%f192, %f190, %f191;
	ld.shared.f32 	%f193, [_ZZN3cub18CUB_300001_SM_10006detail6reduce28DeviceReduceSingleTileKernelINS2_10policy_hubIfyN4cuda3std3__44plusIfEEE10Policy1000EN6thrust24THRUST_300001_SM_1000_NS6detail15normal_iteratorINSD_10device_ptrIKfEEEEPfyS9_ff6SquareEEvT0_T1_T2_T3_T4_T6_E12temp_storage+20];
	add.f32 	%f194, %f192, %f193;
	ld.shared.f32 	%f195, [_ZZN3cub18CUB_300001_SM_10006detail6reduce28DeviceReduceSingleTileKernelINS2_10policy_hubIfyN4cuda3std3__44plusIfEEE10Policy1000EN6thrust24THRUST_300001_SM_1000_NS6detail15normal_iteratorINSD_10device_ptrIKfEEEEPfyS9_ff6SquareEEvT0_T1_T2_T3_T4_T6_E12temp_storage+24];
	add.f32 	%f196, %f194, %f195;
	ld.shared.f32 	%f197, [_ZZN3cub18CUB_300001_SM_10006detail6reduce28DeviceReduceSingleTileKernelINS2_10policy_hubIfyN4cuda3std3__44plusIfEEE10Policy1000EN6thrust24THRUST_300001_SM_1000_NS6detail15normal_iteratorINSD_10device_ptrIKfEEEEPfyS9_ff6SquareEEvT0_T1_T2_T3_T4_T6_E12temp_storage+28];
	add.f32 	%f198, %f196, %f197;
	ld.shared.f32 	%f199, [_ZZN3cub18CUB_300001_SM_10006detail6reduce28DeviceReduceSingleTileKernelINS2_10policy_hubIfyN4cuda3std3__44plusIfEEE10Policy1000EN6thrust24THRUST_300001_SM_1000_NS6detail15normal_iteratorINSD_10device_ptrIKfEEEEPfyS9_ff6SquareEEvT0_T1_T2_T3_T4_T6_E12temp_storage+32];
	add.f32 	%f200, %f198, %f199;
	ld.shared.f32 	%f201, [_ZZN3cub18CUB_300001_SM_10006detail6reduce28DeviceReduceSingleTileKernelINS2_10policy_hubIfyN4cuda3std3__44plusIfEEE10Policy1000EN6thrust24THRUST_300001_SM_1000_NS6detail15normal_iteratorINSD_10device_ptrIKfEEEEPfyS9_ff6SquareEEvT0_T1_T2_T3_T4_T6_E12temp_storage+36];
	add.f32 	%f343, %f200, %f201;
$L__BB5_49:
	mov.u32 	%r155, %tid.x;
	setp.ne.s32 	%p57, %r155, 0;
	@%p57 bra 	$L__BB5_51;
	add.f32 	%f321, %f42, %f343;
	st.global.f32 	[%rd1], %f321;
$L__BB5_51:
	ret;

}
	// .globl	_ZN3cub18CUB_300001_SM_10006detail6reduce18DeviceReduceKernelINS2_10policy_hubIfyN4cuda3std3__44plusIfEEE10Policy1000EN6thrust24THRUST_300001_SM_1000_NS6detail15normal_iteratorINSD_10device_ptrIKfEEEEyS9_f6SquareEEvT0_PT3_T1_NS0_13GridEvenShareISO_EET2_T4_
.visible .entry _ZN3cub18CUB_300001_SM_10006detail6reduce18DeviceReduceKernelINS2_10policy_hubIfyN4cuda3std3__44plusIfEEE10Policy1000EN6thrust24THRUST_300001_SM_1000_NS6detail15normal_iteratorINSD_10device_ptrIKfEEEEyS9_f6SquareEEvT0_PT3_T1_NS0_13GridEvenShareISO_EET2_T4_(
	.param .align 8 .b8 _ZN3cub18CUB_300001_SM_10006detail6reduce18DeviceReduceKernelINS2_10policy_hubIfyN4cuda3std3__44plusIfEEE10Policy1000EN6thrust24THRUST_300001_SM_1000_NS6detail15normal_iteratorINSD_10device_ptrIKfEEEEyS9_f6SquareEEvT0_PT3_T1_NS0_13GridEvenShareISO_EET2_T4__param_0[8],
	.param .u64 .ptr .align 1 _ZN3cub18CUB_300001_SM_10006detail6reduce18DeviceReduceKernelINS2_10policy_hubIfyN4cuda3std3__44plusIfEEE10Policy1000EN6thrust24THRUST_300001_SM_1000_NS6detail15normal_iteratorINSD_10device_ptrIKfEEEEyS9_f6SquareEEvT0_PT3_T1_NS0_13GridEvenShareISO_EET2_T4__param_1,
	.param .u64 _ZN3cub18CUB_300001_SM_10006detail6reduce18DeviceReduceKernelINS2_10policy_hubIfyN4cuda3std3__44plusIfEEE10Policy1000EN6thrust24THRUST_300001_SM_1000_NS6detail15normal_iteratorINSD_10device_ptrIKfEEEEyS9_f6SquareEEvT0_PT3_T1_NS0_13GridEvenShareISO_EET2_T4__param_2,
	.param .align 8 .b8 _ZN3cub18CUB_300001_SM_10006detail6reduce18DeviceReduceKernelINS2_10policy_hubIfyN4cuda3std3__44plusIfEEE10Policy1000EN6thrust24THRUST_300001_SM_1000_NS6detail15normal_iteratorINSD_10device_ptrIKfEEEEyS9_f6SquareEEvT0_PT3_T1_NS0_13GridEvenShareISO_EET2_T4__param_3[72],
	.param .align 1 .b8 _ZN3cub18CUB_300001_SM_10006detail6reduce18DeviceReduceKernelINS2_10policy_hubIfyN4cuda3std3__44plusIfEEE10Policy1000EN6thrust24THRUST_300001_SM_1000_NS6detail15normal_iteratorINSD_10device_ptrIKfEEEEyS9_f6SquareEEvT0_PT3_T1_NS0_13GridEvenShareISO_EET2_T4__param_4[1],
	.param .align 1 .b8 _ZN3cub18CUB_300001_SM_10006detail6reduce18DeviceReduceKernelINS2_10policy_hubIfyN4cuda3std3__44plusIfEEE10Policy1000EN6thrust24THRUST_300001_SM_1000_NS6detail15normal_iteratorINSD_10device_ptrIKfEEEEyS9_f6SquareEEvT0_PT3_T1_NS0_13GridEvenShareISO_EET2_T4__param_5[1]
)
.maxntid 256
{
	.reg .pred 	%p<57>;
	.reg .b16 	%rs<4>;
	.reg .b32 	%r<205>;
	.reg .b32 	%f<340>;
	.reg .b64 	%rd<74>;
	// demoted variable
	.shared .align 4 .b8 _ZZN3cub18CUB_300001_SM_10006detail6reduce18DeviceReduceKernelINS2_10policy_hubIfyN4cuda3std3__44plusIfEEE10Policy1000EN6thrust24THRUST_300001_SM_1000_NS6detail15normal_iteratorINSD_10device_ptrIKfEEEEyS9_f6SquareEEvT0_PT3_T1_NS0_13GridEvenShareISO_EET2_T4_E12temp_storage[44];
	ld.param.u64 	%rd1, [_ZN3cub18CUB_300001_SM_10006detail6reduce18DeviceReduceKernelINS2_10policy_hubIfyN4cuda3std3__44plusIfEEE10Policy1000EN6thrust24THRUST_300001_SM_1000_NS6detail15normal_iteratorINSD_10device_ptrIKfEEEEyS9_f6SquareEEvT0_PT3_T1_NS0_13GridEvenShareISO_EET2_T4__param_3+32];
	ld.param.u32 	%r1, [_ZN3cub18CUB_300001_SM_10006detail6reduce18DeviceReduceKernelINS2_10policy_hubIfyN4cuda3std3__44plusIfEEE10Policy1000EN6thrust24THRUST_300001_SM_1000_NS6detail15normal_iteratorINSD_10device_ptrIKfEEEEyS9_f6SquareEEvT0_PT3_T1_NS0_13GridEvenShareISO_EET2_T4__param_3+40];
	ld.param.u64 	%rd25, [_ZN3cub18CUB_300001_SM_10006detail6reduce18DeviceReduceKernelINS2_10policy_hubIfyN4cuda3std3__44plusIfEEE10Policy1000EN6thrust24THRUST_300001_SM_1000_NS6detail15normal_iteratorINSD_10device_ptrIKfEEEEyS9_f6SquareEEvT0_PT3_T1_NS0_13GridEvenShareISO_EET2_T4__param_0];
	ld.param.u64 	%rd24, [_ZN3cub18CUB_300001_SM_10006detail6reduce18DeviceReduceKernelINS2_10policy_hubIfyN4cuda3std3__44plusIfEEE10Policy1000EN6thrust24THRUST_300001_SM_1000_NS6detail15normal_iteratorINSD_10device_ptrIKfEEEEyS9_f6SquareEEvT0_PT3_T1_NS0_13GridEvenShareISO_EET2_T4__param_1];
	cvta.to.global.u64 	%rd2, %rd25;
	mov.u32 	%r2, %ctaid.x;
	shl.b32 	%r50, %r1, 12;
	cvt.s64.s32 	%rd3, %r50;
	shl.b32 	%r51, %r2, 12;
	cvt.u64.u32 	%rd4, %r51;
	sub.s64 	%rd5, %rd1, %rd4;
	setp.gt.u64 	%p1, %rd5, 4095;
	@%p1 bra 	$L__BB6_25;
	cvt.u32.u64 	%r111, %rd4;
	cvt.u32.u64 	%r3, %rd1;
	sub.s32 	%r4, %r3, %r111;
	mov.u32 	%r5, %tid.x;
	setp.ge.s32 	%p23, %r5, %r4;
	mov.f32 	%f328, 0f00000000;
	mov.u32 	%r192, %r5;
	@%p23 bra 	$L__BB6_3;
	add.s32 	%r113, %r111, %r5;
	mul.wide.u32 	%rd48, %r113, 4;
	add.s64 	%rd49, %rd2, %rd48;
	ld.global.f32 	%f201, [%rd49];
	mul.f32 	%f328, %f201, %f201;
	add.s32 	%r192, %r5, 256;
$L__BB6_3:
	setp.ge.s32 	%p24, %r192, %r4;
	@%p24 bra 	$L__BB6_16;
	not.b32 	%r115, %r192;
	add.s32 	%r116, %r115, %r3;
	sub.s32 	%r117, %r116, %r111;
	shr.u32 	%r118, %r117, 8;
	add.s32 	%r8, %r118, 1;
	and.b32  	%r9, %r8, 15;
	setp.lt.u32 	%p25, %r117, 3840;
	@%p25 bra 	$L__BB6_7;
	and.b32  	%r119, %r8, 33554416;
	neg.s32 	%r190, %r119;
	mul.wide.u32 	%rd50, %r2, 16384;
	mul.wide.u32 	%rd51, %r192, 4;
	or.b64  	%rd52, %rd50, %rd51;
	add.s64 	%rd53, %rd52, %rd2;
	add.s64 	%rd68, %rd53, 8192;
$L__BB6_6:
	.pragma "nounroll";
	ld.global.f32 	%f203, [%rd68+-8192];
	fma.rn.f32 	%f204, %f203, %f203, %f328;
	ld.global.f32 	%f205, [%rd68+-7168];
	fma.rn.f32 	%f206, %f205, %f205, %f204;
	ld.global.f32 	%f207, [%rd68+-6144];
	fma.rn.f32 	%f208, %f207, %f207, %f206;
	ld.global.f32 	%f209, [%rd68+-5120];
	fma.rn.f32 	%f210, %f209, %f209, %f208;
	ld.global.f32 	%f211, [%rd68+-4096];
	fma.rn.f32 	%f212, %f211, %f211, %f210;
	ld.global.f32 	%f213, [%rd68+-3072];
	fma.rn.f32 	%f214, %f213, %f213, %f212;
	ld.global.f32 	%f215, [%rd68+-2048];
	fma.rn.f32 	%f216, %f215, %f215, %f214;
	ld.global.f32 	%f217, [%rd68+-1024];
	fma.rn.f32 	%f218, %f217, %f217, %f216;
	ld.global.f32 	%f219, [%rd68];
	fma.rn.f32 	%f220, %f219, %f219, %f218;
	ld.global.f32 	%f221, [%rd68+1024];
	fma.rn.f32 	%f222, %f221, %f221, %f220;
	ld.global.f32 	%f223, [%rd68+2048];
	fma.rn.f32 	%f224, %f223, %f223, %f222;
	ld.global.f32 	%f225, [%rd68+3072];
	fma.rn.f32 	%f226, %f225, %f225, %f224;
	ld.global.f32 	%f227, [%rd68+4096];
	fma.rn.f32 	%f228, %f227, %f227, %f226;
	ld.global.f32 	%f229, [%rd68+5120];
	fma.rn.f32 	%f230, %f229, %f229, %f228;
	ld.global.f32 	%f231, [%rd68+6144];
	fma.rn.f32 	%f232, %f231, %f231, %f230;
	ld.global.f32 	%f233, [%rd68+7168];
	fma.rn.f32 	%f328, %f233, %f233, %f232;
	add.s32 	%r192, %r192, 4096;
	add.s32 	%r190, %r190, 16;
	add.s64 	%rd68, %rd68, 16384;
	setp.ne.s32 	%p26, %r190, 0;
	@%p26 bra 	$L__BB6_6;
$L__BB6_7:
	setp.eq.s32 	%p27, %r9, 0;
	@%p27 bra 	$L__BB6_16;
	and.b32  	%r16, %r8, 7;
	setp.lt.u32 	%p28, %r9, 8;
	@%p28 bra 	$L__BB6_10;
	cvt.s64.s32 	%rd54, %r192;
	add.s64 	%rd55, %rd54, %rd4;
	shl.b64 	%rd56, %rd55, 2;
	add.s64 	%rd57, %rd2, %rd56;
	ld.global.f32 	%f235, [%rd57];
	fma.rn.f32 	%f236, %f235, %f235, %f328;
	ld.global.f32 	%f237, [%rd57+1024];
	fma.rn.f32 	%f238, %f237, %f237, %f236;
	ld.global.f32 	%f239, [%rd57+2048];
	fma.rn.f32 	%f240, %f239, %f239, %f238;
	ld.global.f32 	%f241, [%rd57+3072];
	fma.rn.f32 	%f242, %f241, %f241, %f240;
	ld.global.f32 	%f243, [%rd57+4096];
	fma.rn.f32 	%f244, %f243, %f243, %f242;
	ld.global.f32 	%f245, [%rd57+5120];
	fma.rn.f32 	%f246, %f245, %f245, %f244;
	ld.global.f32 	%f247, [%rd57+6144];
	fma.rn.f32 	%f248, %f247, %f247, %f246;
	ld.global.f32 	%f249, [%rd57+7168];
	fma.rn.f32 	%f328, %f249, %f249, %f248;
	add.s32 	%r192, %r192, 2048;
$L__BB6_10:
	setp.eq.s32 	%p29, %r16, 0;
	@%p29 bra 	$L__BB6_16;
	and.b32  	%r19, %r8, 3;
	setp.lt.u32 	%p30, %r16, 4;
	@%p30 bra 	$L__BB6_13;
	cvt.s64.s32 	%rd58, %r192;
	add.s64 	%rd59, %rd58, %rd4;
	shl.b64 	%rd60, %rd59, 2;
	add.s64 	%rd61, %rd2, %rd60;
	ld.global.f32 	%f251, [%rd61];
	fma.rn.f32 	%f252, %f251, %f251, %f328;
	ld.global.f32 	%f253, [%rd61+1024];
	fma.rn.f32 	%f254, %f253, %f253, %f252;
	ld.global.f32 	%f255, [%rd61+2048];
	fma.rn.f32 	%f256, %f255, %f255, %f254;
	ld.global.f32 	%f257, [%rd61+3072];
	fma.rn.f32 	%f328, %f257, %f257, %f256;
	add.s32 	%r192, %r192, 1024;
$L__BB6_13:
	setp.eq.s32 	%p31, %r19, 0;
	@%p31 bra 	$L__BB6_16;
	mul.wide.u32 	%rd62, %r2, 16384;
	add.s64 	%rd9, %rd2, %rd62;
	neg.s32 	%r195, %r19;
$L__BB6_15:
	.pragma "nounroll";
	mul.wide.s32 	%rd63, %r192, 4;
	add.s64 	%rd64, %rd9, %rd63;
	ld.global.f32 	%f258, [%rd64];
	fma.rn.f32 	%f328, %f258, %f258, %f328;
	add.s32 	%r192, %r192, 256;
	add.s32 	%r195, %r195, 1;
	setp.ne.s32 	%p32, %r195, 0;
	@%p32 bra 	$L__BB6_15;
$L__BB6_16:
	setp.lt.s32 	%p33, %r4, 256;
	@%p33 bra 	$L__BB6_21;
	// begin inline asm
	mov.u32 %r158, %laneid;
	// end inline asm
	mov.b32 	%r160, %f328;
	mov.b32 	%r161, 1;
	mov.b32 	%r182, 31;
	mov.b32 	%r183, -1;
	// begin inline asm
	shfl.sync.down.b32 %r159, %r160, %r161, %r182, %r183;
	// end inline asm
	setp.gt.s32 	%p49, %r158, 30;
	mov.b32 	%f293, %r159;
	add.f32 	%f294, %f328, %f293;
	selp.f32 	%f295, %f328, %f294, %p49;
	mov.b32 	%r165, %f295;
	mov.b32 	%r166, 2;
	// begin inline asm
	shfl.sync.down.b32 %r164, %r165, %r166, %r182, %r183;
	// end inline asm
	setp.gt.s32 	%p50, %r158, 29;
	mov.b32 	%f296, %r164;
	add.f32 	%f297, %f295, %f296;
	selp.f32 	%f298, %f295, %f297, %p50;
	mov.b32 	%r170, %f298;
	mov.b32 	%r171, 4;
	// begin inline asm
	shfl.sync.down.b32 %r169, %r170, %r171, %r182, %r183;
	// end inline asm
	setp.gt.s32 	%p51, %r158, 27;
	mov.b32 	%f299, %r169;
	add.f32 	%f300, %f298, %f299;
	selp.f32 	%f301, %f298, %f300, %p51;
	mov.b32 	%r175, %f301;
	mov.b32 	%r176, 8;
	// begin inline asm
	shfl.sync.down.b32 %r174, %r175, %r176, %r182, %r183;
	// end inline asm
	setp.gt.s32 	%p52, %r158, 23;
	mov.b32 	%f302, %r174;
	add.f32 	%f303, %f301, %f302;
	selp.f32 	%f304, %f301, %f303, %p52;
	mov.b32 	%r180, %f304;
	mov.b32 	%r181, 16;
	// begin inline asm
	shfl.sync.down.b32 %r179, %r180, %r181, %r182, %r183;
	// end inline asm
	setp.gt.s32 	%p53, %r158, 15;
	mov.b32 	%f305, %r179;
	add.f32 	%f16, %f304, %f305;
	selp.f32 	%f339, %f304, %f16, %p53;
	setp.ne.s32 	%p54, %r158, 0;
	@%p54 bra 	$L__BB6_19;
	shr.u32 	%r184, %r5, 3;
	and.b32  	%r185, %r184, 124;
	mov.u32 	%r186, _ZZN3cub18CUB_300001_SM_10006detail6reduce18DeviceReduceKernelINS2_10policy_hubIfyN4cuda3std3__44plusIfEEE10Policy1000EN6thrust24THRUST_300001_SM_1000_NS6detail15normal_iteratorINSD_10device_ptrIKfEEEEyS9_f6SquareEEvT0_PT3_T1_NS0_13GridEvenShareISO_EET2_T4_E12temp_storage;
	add.s32 	%r187, %r186, %r185;
	st.shared.f32 	[%r187+8], %f16;
$L__BB6_19:
	bar.sync 	0;
	setp.ne.s32 	%p55, %r5, 0;
	@%p55 bra 	$L__BB6_46;
	ld.shared.f32 	%f306, [_ZZN3cub18CUB_300001_SM_10006detail6reduce18DeviceReduceKernelINS2_10policy_hubIfyN4cuda3std3__44plusIfEEE10Policy1000EN6thrust24THRUST_300001_SM_1000_NS6detail15normal_iteratorINSD_10device_ptrIKfEEEEyS9_f6SquareEEvT0_PT3_T1_NS0_13GridEvenShareISO_EET2_T4_E12temp_storage+12];
	add.f32 	%f307, %f339, %f306;
	ld.shared.f32 	%f308, [_ZZN3cub18CUB_300001_SM_10006detail6reduce18DeviceReduceKernelINS2_10policy_hubIfyN4cuda3std3__44plusIfEEE10Policy1000EN6thrust24THRUST_300001_SM_1000_NS6detail15normal_iteratorINSD_10device_ptrIKfEEEEyS9_f6SquareEEvT0_PT3_T1_NS0_13GridEvenShareISO_EET2_T4_E12temp_storage+16];
	add.f32 	%f309, %f307, %f308;
	ld.shared.f32 	%f310, [_ZZN3cub18CUB_300001_SM_10006detail6reduce18DeviceReduceKernelINS2_10policy_hubIfyN4cuda3std3__44plusIfEEE10Policy1000EN6thrust24THRUST_300001_SM_1000_NS6detail15normal_iteratorINSD_10device_ptrIKfEEEEyS9_f6SquareEEvT0_PT3_T1_NS0_13GridEvenShareISO_EET2_T4_E12temp_storage+20];
	add.f32 	%f311, %f309, %f310;
	ld.shared.f32 	%f312, [_ZZN3cub18CUB_300001_SM_10006detail6reduce18DeviceReduceKernelINS2_10policy_hubIfyN4cuda3std3__44plusIfEEE10Policy1000EN6thrust24THRUST_300001_SM_1000_NS6detail15normal_iteratorINSD_10device_ptrIKfEEEEyS9_f6SquareEEvT0_PT3_T1_NS0_13GridEvenShareISO_EET2_T4_E12temp_storage+24];
	add.f32 	%f313, %f311, %f312;
	ld.shared.f32 	%f314, [_ZZN3cub18CUB_300001_SM_10006detail6reduce18DeviceReduceKernelINS2_10policy_hubIfyN4cuda3std3__44plusIfEEE10Policy1000EN6thrust24THRUST_300001_SM_1000_NS6detail15normal_iteratorINSD_10device_ptrIKfEEEEyS9_f6SquareEEvT0_PT3_T1_NS0_13GridEvenShareISO_EET2_T4_E12temp_storage+28];
	add.f32 	%f315, %f313, %f314;
	ld.shared.f32 	%f316, [_ZZN3cub18CUB_300001_SM_10006detail6reduce18DeviceReduceKernelINS2_10policy_hubIfyN4cuda3std3__44plusIfEEE10Policy1000EN6thrust24THRUST_300001_SM_1000_NS6detail15normal_iteratorINSD_10device_ptrIKfEEEEyS9_f6SquareEEvT0_PT3_T1_NS0_13GridEvenShareISO_EET2_T4_E12temp_storage+32];
	add.f32 	%f317, %f315, %f316;
	ld.shared.f32 	%f318, [_ZZN3cub18CUB_300001_SM_10006detail6reduce18DeviceReduceKernelINS2_10policy_hubIfyN4cuda3std3__44plusIfEEE10Policy1000EN6thrust24THRUST_300001_SM_1000_NS6detail15normal_iteratorINSD_10device_ptrIKfEEEEyS9_f6SquareEEvT0_PT3_T1_NS0_13GridEvenShareISO_EET2_T4_E12temp_storage+36];
	add.f32 	%f339, %f317, %f318;
	bra.uni 	$L__BB6_46;
$L__BB6_21:
	// begin inline asm
	mov.u32 %r120, %laneid;
	// end inline asm
	and.b32  	%r146, %r5, 992;
	add.s32 	%r147, %r146, 32;
	setp.gt.s32 	%p34, %r147, %r4;
	not.b32 	%r148, %r146;
	add.s32 	%r149, %r4, %r148;
	selp.b32 	%r144, %r149, 31, %p34;
	mov.b32 	%r122, %f328;
	mov.b32 	%r123, 1;
	mov.b32 	%r145, -1;
	// begin inline asm
	shfl.sync.down.b32 %r121, %r122, %r123, %r144, %r145;
	// end inline asm
	setp.lt.s32 	%p35, %r120, %r144;
	mov.b32 	%f259, %r121;
	add.f32 	%f260, %f328, %f259;
	selp.f32 	%f261, %f260, %f328, %p35;
	mov.b32 	%r127, %f261;
	mov.b32 	%r128, 2;
	// begin inline asm
	shfl.sync.down.b32 %r126, %r127, %r128, %r144, %r145;
	// end inline asm
	add.s32 	%r150, %r120, 2;
	setp.gt.s32 	%p36, %r150, %r144;
	mov.b32 	%f262, %r126;
	add.f32 	%f263, %f261, %f262;
	selp.f32 	%f264, %f261, %f263, %p36;
	mov.b32 	%r132, %f264;
	mov.b32 	%r133, 4;
	// begin inline asm
	shfl.sync.down.b32 %r131, %r132, %r133, %r144, %r145;
	// end inline asm
	add.s32 	%r151, %r120, 4;
	setp.gt.s32 	%p37, %r151, %r144;
	mov.b32 	%f265, %r131;
	add.f32 	%f266, %f264, %f265;
	selp.f32 	%f267, %f264, %f266, %p37;
	mov.b32 	%r137, %f267;
	mov.b32 	%r138, 8;
	// begin inline asm
	shfl.sync.down.b32 %r136, %r137, %r138, %r144, %r145;
	// end inline asm
	add.s32 	%r152, %r120, 8;
	setp.gt.s32 	%p38, %r152, %r144;
	mov.b32 	%f268, %r136;
	add.f32 	%f269, %f267, %f268;
	selp.f32 	%f270, %f267, %f269, %p38;
	mov.b32 	%r142, %f270;
	mov.b32 	%r143, 16;
	// begin inline asm
	shfl.sync.down.b32 %r141, %r142, %r143, %r144, %r145;
	// end inline asm
	add.s32 	%r153, %r120, 16;
	setp.gt.s32 	%p39, %r153, %r144;
	mov.b32 	%f271, %r141;
	add.f32 	%f272, %f270, %f271;
	selp.f32 	%f339, %f270, %f272, %p39;
	setp.ne.s32 	%p40, %r120, 0;
	@%p40 bra 	$L__BB6_23;
	shr.u32 	%r154, %r5, 3;
	and.b32  	%r155, %r154, 124;
	mov.u32 	%r156, _ZZN3cub18CUB_300001_SM_10006detail6reduce18DeviceReduceKernelINS2_10policy_hubIfyN4cuda3std3__44plusIfEEE10Policy1000EN6thrust24THRUST_300001_SM_1000_NS6detail15normal_iteratorINSD_10device_ptrIKfEEEEyS9_f6SquareEEvT0_PT3_T1_NS0_13GridEvenShareISO_EET2_T4_E12temp_storage;
	add.s32 	%r157, %r156, %r155;
	st.shared.f32 	[%r157+8], %f339;
$L__BB6_23:
	bar.sync 	0;
	setp.ne.s32 	%p41, %r5, 0;
	@%p41 bra 	$L__BB6_46;
	setp.gt.s32 	%p42, %r4, 32;
	ld.shared.f32 	%f273, [_ZZN3cub18CUB_300001_SM_10006detail6reduce18DeviceReduceKernelINS2_10policy_hubIfyN4cuda3std3__44plusIfEEE10Policy1000EN6thrust24THRUST_300001_SM_1000_NS6detail15normal_iteratorINSD_10device_ptrIKfEEEEyS9_f6SquareEEvT0_PT3_T1_NS0_13GridEvenShareISO_EET2_T4_E12temp_storage+12];
	add.f32 	%f274, %f339, %f273;
	selp.f32 	%f275, %f274, %f339, %p42;
	setp.gt.s32 	%p43, %r4, 64;
	ld.shared.f32 	%f276, [_ZZN3cub18CUB_300001_SM_10006detail6reduce18DeviceReduceKernelINS2_10policy_hubIfyN4cuda3std3__44plusIfEEE10Policy1000EN6thrust24THRUST_300001_SM_1000_NS6detail15normal_iteratorINSD_10device_ptrIKfEEEEyS9_f6SquareEEvT0_PT3_T1_NS0_13GridEvenShareISO_EET2_T4_E12temp_storage+16];
	add.f32 	%f277, %f276, %f275;
	selp.f32 	%f278, %f277, %f275, %p43;
	setp.gt.s32 	%p44, %r4, 96;
	ld.shared.f32 	%f279, [_ZZN3cub18CUB_300001_SM_10006detail6reduce18DeviceReduceKernelINS2_10policy_hubIfyN4cuda3std3__44plusIfEEE10Policy1000EN6thrust24THRUST_300001_SM_1000_NS6detail15normal_iteratorINSD_10device_ptrIKfEEEEyS9_f6SquareEEvT0_PT3_T1_NS0_13GridEvenShareISO_EET2_T4_E12temp_storage+20];
	add.f32 	%f280, %f279, %f278;
	selp.f32 	%f281, %f280, %f278, %p44;
	setp.gt.s32 	%p45, %r4, 128;
	ld.shared.f32 	%f282, [_ZZN3cub18CUB_300001_SM_10006detail6reduce18DeviceReduceKernelINS2_10policy_hubIfyN4cuda3std3__44plusIfEEE10Policy1000EN6thrust24THRUST_300001_SM_1000_NS6detail15normal_iteratorINSD_10device_ptrIKfEEEEyS9_f6SquareEEvT0_PT3_T1_NS0_13GridEvenShareISO_EET2_T4_E12temp_storage+24];
	add.f32 	%f283, %f282, %f281;
	selp.f32 	%f284, %f283, %f281, %p45;
	setp.gt.s32 	%p46, %r4, 160;
	ld.shared.f32 	%f285, [_ZZN3cub18CUB_300001_SM_10006detail6reduce18DeviceReduceKernelINS2_10policy_hubIfyN4cuda3std3__44plusIfEEE10Policy1000EN6thrust24THRUST_300001_SM_1000_NS6detail15normal_iteratorINSD_10device_ptrIKfEEEEyS9_f6SquareEEvT0_PT3_T1_NS0_13GridEvenShareISO_EET2_T4_E12temp_storage+28];
	add.f32 	%f286, %f285, %f284;
	selp.f32 	%f287, %f286, %f284, %p46;
	setp.gt.s32 	%p47, %r4, 192;
	ld.shared.f32 	%f288, [_ZZN3cub18CUB_300001_SM_10006detail6reduce18DeviceReduceKernelINS2_10policy_hubIfyN4cuda3std3__44plusIfEEE10Policy1000EN6thrust24THRUST_300001_SM_1000_NS6detail15normal_iteratorINSD_10device_ptrIKfEEEEyS9_f6SquareEEvT0_PT3_T1_NS0_13GridEvenShareISO_EET2_T4_E12temp_storage+32];
	add.f32 	%f289, %f288, %f287;
	selp.f32 	%f290, %f289, %f287, %p47;
	setp.gt.s32 	%p48, %r4, 224;
	ld.shared.f32 	%f291, [_ZZN3cub18CUB_300001_SM_10006detail6reduce18DeviceReduceKernelINS2_10policy_hubIfyN4cuda3std3__44plusIfEEE10Policy1000EN6thrust24THRUST_300001_SM_1000_NS6detail15normal_iteratorINSD_10device_ptrIKfEEEEyS9_f6SquareEEvT0_PT3_T1_NS0_13GridEvenShareISO_EET2_T4_E12temp_storage+36];
	add.f32 	%f292, %f291, %f290;
	selp.f32 	%f339, %f292, %f290, %p48;
	bra.uni 	$L__BB6_46;
$L__BB6_25:
	cvt.u32.u64 	%r52, %rd4;
	mov.u32 	%r27, %tid.x;
	add.s32 	%r53, %r27, %r52;
	mul.wide.u32 	%rd26, %r53, 4;
	add.s64 	%rd27, %rd2, %rd26;
	ld.global.f32 	%f41, [%rd27];
	ld.global.f32 	%f42, [%rd27+1024];
	mul.f32 	%f43, %f42, %f42;
	ld.global.f32 	%f44, [%rd27+2048];
	ld.global.f32 	%f45, [%rd27+3072];
	mul.f32 	%f46, %f45, %f45;
	ld.global.f32 	%f47, [%rd27+4096];
	ld.global.f32 	%f48, [%rd27+5120];
	mul.f32 	%f49, %f48, %f48;
	ld.global.f32 	%f50, [%rd27+6144];
	ld.global.f32 	%f51, [%rd27+7168];
	mul.f32 	%f52, %f51, %f51;
	ld.global.f32 	%f53, [%rd27+8192];
	ld.global.f32 	%f54, [%rd27+9216];
	mul.f32 	%f55, %f54, %f54;
	ld.global.f32 	%f56, [%rd27+10240];
	ld.global.f32 	%f57, [%rd27+11264];
	mul.f32 	%f58, %f57, %f57;
	ld.global.f32 	%f59, [%rd27+12288];
	ld.global.f32 	%f60, [%rd27+13312];
	mul.f32 	%f61, %f60, %f60;
	ld.global.f32 	%f62, [%rd27+14336];
	ld.global.f32 	%f63, [%rd27+15360];
	mul.f32 	%f64, %f63, %f63;
	fma.rn.f32 	%f65, %f41, %f41, %f43;
	fma.rn.f32 	%f66, %f44, %f44, %f46;
	fma.rn.f32 	%f67, %f47, %f47, %f49;
	fma.rn.f32 	%f68, %f50, %f50, %f52;
	fma.rn.f32 	%f69, %f53, %f53, %f55;
	fma.rn.f32 	%f70, %f56, %f56, %f58;
	fma.rn.f32 	%f71, %f59, %f59, %f61;
	fma.rn.f32 	%f72, %f62, %f62, %f64;
	add.f32 	%f73, %f65, %f66;
	add.f32 	%f74, %f67, %f68;
	add.f32 	%f75, %f69, %f70;
	add.f32 	%f76, %f71, %f72;
	add.f32 	%f77, %f73, %f74;
	add.f32 	%f78, %f75, %f76;
	add.f32 	%f338, %f77, %f78;
	setp.lt.u64 	%p2, %rd5, %rd3;
	@%p2 bra 	$L__BB6_42;
	cvt.u32.u64 	%r55, %rd3;
	cvt.u64.u32 	%rd10, %r27;
	add.s64 	%rd70, %rd4, %rd3;
	cvt.u32.u64 	%r28, %rd1;
	not.b32 	%r57, %r27;
	add.s32 	%r58, %r57, %r28;
	sub.s32 	%r59, %r58, %r55;
	sub.s32 	%r197, %r59, %r52;
	add.s64 	%rd28, %rd70, %rd10;
	shl.b64 	%rd29, %rd28, 2;
	add.s64 	%rd30, %rd29, %rd2;
	add.s64 	%rd69, %rd30, 8192;
	mov.b32 	%r198, 0;
	mov.u64 	%rd71, %rd4;
$L__BB6_27:
	add.s64 	%rd71, %rd71, %rd3;
	add.s64 	%rd31, %rd1, -4096;
	setp.gt.u64 	%p3, %rd71, %rd31;
	@%p3 bra 	$L__BB6_29;
	cvt.u32.u64 	%r60, %rd3;
	add.s64 	%rd32, %rd71, %rd10;
	shl.b64 	%rd33, %rd32, 2;
	add.s64 	%rd34, %rd2, %rd33;
	ld.global.f32 	%f79, [%rd34];
	ld.global.f32 	%f80, [%rd34+1024];
	ld.global.f32 	%f81, [%rd34+2048];
	mul.f32 	%f82, %f81, %f81;
	ld.global.f32 	%f83, [%rd34+3072];
	ld.global.f32 	%f84, [%rd34+4096];
	mul.f32 	%f85, %f84, %f84;
	ld.global.f32 	%f86, [%rd34+5120];
	ld.global.f32 	%f87, [%rd34+6144];
	mul.f32 	%f88, %f87, %f87;
	ld.global.f32 	%f89, [%rd34+7168];
	ld.global.f32 	%f90, [%rd34+8192];
	mul.f32 	%f91, %f90, %f90;
	ld.global.f32 	%f92, [%rd34+9216];
	ld.global.f32 	%f93, [%rd34+10240];
	mul.f32 	%f94, %f93, %f93;
	ld.global.f32 	%f95, [%rd34+11264];
	ld.global.f32 	%f96, [%rd34+12288];
	mul.f32 	%f97, %f96, %f96;
	ld.global.f32 	%f98, [%rd34+13312];
	ld.global.f32 	%f99, [%rd34+14336];
	mul.f32 	%f100, %f99, %f99;
	ld.global.f32 	%f101, [%rd34+15360];
	fma.rn.f32 	%f102, %f79, %f79, %f338;
	fma.rn.f32 	%f103, %f80, %f80, %f82;
	fma.rn.f32 	%f104, %f83, %f83, %f85;
	fma.rn.f32 	%f105, %f86, %f86, %f88;
	fma.rn.f32 	%f106, %f89, %f89, %f91;
	fma.rn.f32 	%f107, %f92, %f92, %f94;
	fma.rn.f32 	%f108, %f95, %f95, %f97;
	fma.rn.f32 	%f109, %f98, %f98, %f100;
	add.f32 	%f110, %f102, %f103;
	add.f32 	%f111, %f104, %f105;
	add.f32 	%f112, %f106, %f107;
	add.f32 	%f113, %f108, %f109;
	add.f32 	%f114, %f110, %f111;
	add.f32 	%f115, %f112, %f113;
	add.f32 	%f116, %f114, %f115;
	fma.rn.f32 	%f338, %f101, %f101, %f116;
	sub.s64 	%rd35, %rd1, %rd71;
	setp.lt.u64 	%p4, %rd35, %rd3;
	add.s32 	%r198, %r198, 1;
	add.s64 	%rd70, %rd70, %rd3;
	sub.s32 	%r197, %r197, %r60;
	shl.b64 	%rd36, %rd3, 2;
	add.s64 	%rd69, %rd69, %rd36;
	@%p4 bra 	$L__BB6_42;
	bra.uni 	$L__BB6_27;
$L__BB6_29:
	setp.le.u64 	%p5, %rd1, %rd71;
	cvt.u32.u64 	%r61, %rd71;
	cvt.u32.u64 	%r62, %rd1;
	sub.s32 	%r63, %r62, %r61;
	setp.ge.s32 	%p6, %r27, %r63;
	or.pred  	%p7, %p5, %p6;
	@%p7 bra 	$L__BB6_42;
	cvt.u32.u64 	%r65, %rd3;
	cvt.u32.u64 	%r66, %rd4;
	not.b32 	%r67, %r27;
	add.s32 	%r68, %r67, %r28;
	add.s32 	%r69, %r65, %r66;
	sub.s32 	%r70, %r68, %r69;
	mul.lo.s32 	%r71, %r1, %r198;
	shl.b32 	%r72, %r71, 12;
	sub.s32 	%r73, %r70, %r72;
	shr.u32 	%r74, %r73, 8;
	add.s32 	%r34, %r74, 1;
	and.b32  	%r35, %r34, 15;
	setp.lt.u32 	%p8, %r73, 3840;
	mov.u32 	%r201, %r27;
	@%p8 bra 	$L__BB6_33;
	shr.u32 	%r75, %r197, 8;
	add.s32 	%r76, %r75, 1;
	and.b32  	%r77, %r76, 33554416;
	neg.s32 	%r199, %r77;
	mov.u32 	%r201, %r27;
$L__BB6_32:
	.pragma "nounroll";
	ld.global.f32 	%f118, [%rd69+-8192];
	fma.rn.f32 	%f119, %f118, %f118, %f338;
	ld.global.f32 	%f120, [%rd69+-7168];
	fma.rn.f32 	%f121, %f120, %f120, %f119;
	ld.global.f32 	%f122, [%rd69+-6144];
	fma.rn.f32 	%f123, %f122, %f122, %f121;
	ld.global.f32 	%f124, [%rd69+-5120];
	fma.rn.f32 	%f125, %f124, %f124, %f123;
	ld.global.f32 	%f126, [%rd69+-4096];
	fma.rn.f32 	%f127, %f126, %f126, %f125;
	ld.global.f32 	%f128, [%rd69+-3072];
	fma.rn.f32 	%f129, %f128, %f128, %f127;
	ld.global.f32 	%f130, [%rd69+-2048];
	fma.rn.f32 	%f131, %f130, %f130, %f129;
	ld.global.f32 	%f132, [%rd69+-1024];
	fma.rn.f32 	%f133, %f132, %f132, %f131;
	ld.global.f32 	%f134, [%rd69];
	fma.rn.f32 	%f135, %f134, %f134, %f133;
	ld.global.f32 	%f136, [%rd69+1024];
	fma.rn.f32 	%f137, %f136, %f136, %f135;
	ld.global.f32 	%f138, [%rd69+2048];
	fma.rn.f32 	%f139, %f138, %f138, %f137;
	ld.global.f32 	%f140, [%rd69+3072];
	fma.rn.f32 	%f141, %f140, %f140, %f139;
	ld.global.f32 	%f142, [%rd69+4096];
	fma.rn.f32 	%f143, %f142, %f142, %f141;
	ld.global.f32 	%f144, [%rd69+5120];
	fma.rn.f32 	%f145, %f144, %f144, %f143;
	ld.global.f32 	%f146, [%rd69+6144];
	fma.rn.f32 	%f147, %f146, %f146, %f145;
	ld.global.f32 	%f148, [%rd69+7168];
	fma.rn.f32 	%f338, %f148, %f148, %f147;
	add.s32 	%r201, %r201, 4096;
	add.s32 	%r199, %r199, 16;
	add.s64 	%rd69, %rd69, 16384;
	setp.ne.s32 	%p9, %r199, 0;
	@%p9 bra 	$L__BB6_32;
$L__BB6_33:
	setp.eq.s32 	%p10, %r35, 0;
	@%p10 bra 	$L__BB6_42;
	and.b32  	%r42, %r34, 7;
	setp.lt.u32 	%p11, %r35, 8;
	@%p11 bra 	$L__BB6_36;
	cvt.u64.u32 	%rd37, %r201;
	add.s64 	%rd38, %rd71, %rd37;
	shl.b64 	%rd39, %rd38, 2;
	add.s64 	%rd40, %rd2, %rd39;
	ld.global.f32 	%f150, [%rd40];
	fma.rn.f32 	%f151, %f150, %f150, %f338;
	ld.global.f32 	%f152, [%rd40+1024];
	fma.rn.f32 	%f153, %f152, %f152, %f151;
	ld.global.f32 	%f154, [%rd40+2048];
	fma.rn.f32 	%f155, %f154, %f154, %f153;
	ld.global.f32 	%f156, [%rd40+3072];
	fma.rn.f32 	%f157, %f156, %f156, %f155;
	ld.global.f32 	%f158, [%rd40+4096];
	fma.rn.f32 	%f159, %f158, %f158, %f157;
	ld.global.f32 	%f160, [%rd40+5120];
	fma.rn.f32 	%f161, %f160, %f160, %f159;
	ld.global.f32 	%f162, [%rd40+6144];
	fma.rn.f32 	%f163, %f162, %f162, %f161;
	ld.global.f32 	%f164, [%rd40+7168];
	fma.rn.f32 	%f338, %f164, %f164, %f163;
	add.s32 	%r201, %r201, 2048;
$L__BB6_36:
	setp.eq.s32 	%p12, %r42, 0;
	@%p12 bra 	$L__BB6_42;
	setp.lt.u32 	%p13, %r42, 4;
	@%p13 bra 	$L__BB6_39;
	cvt.u64.u32 	%rd41, %r201;
	add.s64 	%rd42, %rd71, %rd41;
	shl.b64 	%rd43, %rd42, 2;
	add.s64 	%rd44, %rd2, %rd43;
	ld.global.f32 	%f166, [%rd44];
	fma.rn.f32 	%f167, %f166, %f166, %f338;
	ld.global.f32 	%f168, [%rd44+1024];
	fma.rn.f32 	%f169, %f168, %f168, %f167;
	ld.global.f32 	%f170, [%rd44+2048];
	fma.rn.f32 	%f171, %f170, %f170, %f169;
	ld.global.f32 	%f172, [%rd44+3072];
	fma.rn.f32 	%f338, %f172, %f172, %f171;
	add.s32 	%r201, %r201, 1024;
$L__BB6_39:
	and.b32  	%r78, %r34, 3;
	setp.eq.s32 	%p14, %r78, 0;
	@%p14 bra 	$L__BB6_42;
	cvt.u64.u32 	%rd45, %r201;
	add.s64 	%rd46, %rd45, %rd70;
	shl.b64 	%rd47, %rd46, 2;
	add.s64 	%rd73, %rd2, %rd47;
	cvt.u16.u32 	%rs1, %r197;
	shr.u16 	%rs2, %rs1, 8;
	add.s16 	%rs3, %rs2, 1;
	cvt.u32.u16 	%r79, %rs3;
	and.b32  	%r80, %r79, 3;
	neg.s32 	%r204, %r80;
$L__BB6_41:
	.pragma "nounroll";
	ld.global.f32 	%f173, [%rd73];
	fma.rn.f32 	%f338, %f173, %f173, %f338;
	add.s64 	%rd73, %rd73, 1024;
	add.s32 	%r204, %r204, 1;
	setp.ne.s32 	%p15, %r204, 0;
	@%p15 bra 	$L__BB6_41;
$L__BB6_42:
	// begin inline asm
	mov.u32 %r81, %laneid;
	// end inline asm
	mov.b32 	%r83, %f338;
	mov.b32 	%r84, 1;
	mov.b32 	%r105, 31;
	mov.b32 	%r106, -1;
	// begin inline asm
	shfl.sync.down.b32 %r82, %r83, %r84, %r105, %r106;
	// end inline asm
	setp.gt.s32 	%p16, %r81, 30;
	mov.b32 	%f174, %r82;
	add.f32 	%f175, %f338, %f174;
	selp.f32 	%f176, %f338, %f175, %p16;
	mov.b32 	%r88, %f176;
	mov.b32 	%r89, 2;
	// begin inline asm
	shfl.sync.down.b32 %r87, %r88, %r89, %r105, %r106;
	// end inline asm
	setp.gt.s32 	%p17, %r81, 29;
	mov.b32 	%f177, %r87;
	add.f32 	%f178, %f176, %f177;
	selp.f32 	%f179, %f176, %f178, %p17;
	mov.b32 	%r93, %f179;
	mov.b32 	%r94, 4;
	// begin inline asm
	shfl.sync.down.b32 %r92, %r93, %r94, %r105, %r106;
	// end inline asm
	setp.gt.s32 	%p18, %r81, 27;
	mov.b32 	%f180, %r92;
	add.f32 	%f181, %f179, %f180;
	selp.f32 	%f182, %f179, %f181, %p18;
	mov.b32 	%r98, %f182;
	mov.b32 	%r99, 8;
	// begin inline asm
	shfl.sync.down.b32 %r97, %r98, %r99, %r105, %r106;
	// end inline asm
	setp.gt.s32 	%p19, %r81, 23;
	mov.b32 	%f183, %r97;
	add.f32 	%f184, %f182, %f183;
	selp.f32 	%f185, %f182, %f184, %p19;
	mov.b32 	%r103, %f185;
	mov.b32 	%r104, 16;
	// begin inline asm
	shfl.sync.down.b32 %r102, %r103, %r104, %r105, %r106;
	// end inline asm
	setp.gt.s32 	%p20, %r81, 15;
	mov.b32 	%f186, %r102;
	add.f32 	%f37, %f185, %f186;
	selp.f32 	%f339, %f185, %f37, %p20;
	setp.ne.s32 	%p21, %r81, 0;
	@%p21 bra 	$L__BB6_44;
	shr.u32 	%r107, %r27, 3;
	and.b32  	%r108, %r107, 124;
	mov.u32 	%r109, _ZZN3cub18CUB_300001_SM_10006detail6reduce18DeviceReduceKernelINS2_10policy_hubIfyN4cuda3std3__44plusIfEEE10Policy1000EN6thrust24THRUST_300001_SM_1000_NS6detail15normal_iteratorINSD_10device_ptrIKfEEEEyS9_f6SquareEEvT0_PT3_T1_NS0_13GridEvenShareISO_EET2_T4_E12temp_storage;
	add.s32 	%r110, %r109, %r108;
	st.shared.f32 	[%r110+8], %f37;
$L__BB6_44:
	bar.sync 	0;
	setp.ne.s32 	%p22, %r27, 0;
	@%p22 bra 	$L__BB6_46;
	ld.shared.f32 	%f187, [_ZZN3cub18CUB_300001_SM_10006detail6reduce18DeviceReduceKernelINS2_10policy_hubIfyN4cuda3std3__44plusIfEEE10Policy1000EN6thrust24THRUST_300001_SM_1000_NS6detail15normal_iteratorINSD_10device_ptrIKfEEEEyS9_f6SquareEEvT0_PT3_T1_NS0_13GridEvenShareISO_EET2_T4_E12temp_storage+12];
	add.f32 	%f188, %f339, %f187;
	ld.shared.f32 	%f189, [_ZZN3cub18CUB_300001_SM_10006detail6reduce18DeviceReduceKernelINS2_10policy_hubIfyN4cuda3std3__44plusIfEEE10Policy1000EN6thrust24THRUST_300001_SM_1000_NS6detail15normal_iteratorINSD_10device_ptrIKfEEEEyS9_f6SquareEEvT0_PT3_T1_NS0_13GridEvenShareISO_EET2_T4_E12temp_storage+16];
	add.f32 	%f190, %f188, %f189;
	ld.shared.f32 	%f191, [_ZZN3cub18CUB_300001_SM_10006detail6reduce18DeviceReduceKernelINS2_10policy_hubIfyN4cuda3std3__44plusIfEEE10Policy1000EN6thrust24THRUST_300001_SM_1000_NS6detail15normal_iteratorINSD_10device_ptrIKfEEEEyS9_f6SquareEEvT0_PT3_T1_NS0_13GridEvenShareISO_EET2_T4_E12temp_storage+20];
	add.f32 	%f192, %f190, %f191;
	ld.shared.f32 	%f193, [_ZZN3cub18CUB_300001_SM_10006detail6reduce18DeviceReduceKernelINS2_10policy_hubIfyN4cuda3std3__44plusIfEEE10Policy1000EN6thrust24THRUST_300001_SM_1000_NS6detail15normal_iteratorINSD_10device_ptrIKfEEEEyS9_f6SquareEEvT0_PT3_T1_NS0_13GridEvenShareISO_EET2_T4_E12temp_storage+24];
	add.f32 	%f194, %f192, %f193;
	ld.shared.f32 	%f195, [_ZZN3cub18CUB_300001_SM_10006detail6reduce18DeviceReduceKernelINS2_10policy_hubIfyN4cuda3std3__44plusIfEEE10Policy1000EN6thrust24THRUST_300001_SM_1000_NS6detail15normal_iteratorINSD_10device_ptrIKfEEEEyS9_f6SquareEEvT0_PT3_T1_NS0_13GridEvenShareISO_EET2_T4_E12temp_storage+28];
	add.f32 	%f196, %f194, %f195;
	ld.shared.f32 	%f197, [_ZZN3cub18CUB_300001_SM_10006detail6reduce18DeviceReduceKernelINS2_10policy_hubIfyN4cuda3std3__44plusIfEEE10Policy1000EN6thrust24THRUST_300001_SM_1000_NS6detail15normal_iteratorINSD_10device_ptrIKfEEEEyS9_f6SquareEEvT0_PT3_T1_NS0_13GridEvenShareISO_EET2_T4_E12temp_storage+32];
	add.f32 	%f198, %f196, %f197;
	ld.shared.f32 	%f199, [_ZZN3cub18CUB_300001_SM_10006detail6reduce18DeviceReduceKernelINS2_10policy_hubIfyN4cuda3std3__44plusIfEEE10Policy1000EN6thrust24THRUST_300001_SM_1000_NS6detail15normal_iteratorINSD_10device_ptrIKfEEEEyS9_f6SquareEEvT0_PT3_T1_NS0_13GridEvenShareISO_EET2_T4_E12temp_storage+36];
	add.f32 	%f339, %f198, %f199;
$L__BB6_46:
	mov.u32 	%r188, %tid.x;
	setp.ne.s32 	%p56, %r188, 0;
	@%p56 bra 	$L__BB6_48;
	cvta.to.global.u64 	%rd65, %rd24;
	mul.wide.u32 	%rd66, %r2, 4;
	add.s64 	%rd67, %rd65, %rd66;
	st.global.f32 	[%rd67], %f339;
$L__BB6_48:
	ret;

}
	// .globl	_ZN3cub18CUB_300001_SM_10006detail6reduce28DeviceReduceSingleTileKernelINS2_10policy_hubIfyN4cuda3std3__44plusIfEEE10Policy1000EPfSC_iS9_ffNS7_10__identityEEEvT0_T1_T2_T3_T4_T6_
.visible .entry _ZN3cub18CUB_300001_SM_10006detail6reduce28DeviceReduceSingleTileKernelINS2_10policy_hubIfyN4cuda3std3__44plusIfEEE10Policy1000EPfSC_iS9_ffNS7_10__identityEEEvT0_T1_T2_T3_T4_T6_(
	.param .u64 .ptr .align 1 _ZN3cub18CUB_300001_SM_10006detail6reduce28DeviceReduceSingleTileKernelINS2_10policy_hubIfyN4cuda3std3__44plusIfEEE10Policy1000EPfSC_iS9_ffNS7_10__identityEEEvT0_T1_T2_T3_T4_T6__param_0,
	.param .u64 .ptr .align 1 _ZN3cub18CUB_300001_SM_10006detail6reduce28DeviceReduceSingleTileKernelINS2_10policy_hubIfyN4cuda3std3__44plusIfEEE10Policy1000EPfSC_iS9_ffNS7_10__identityEEEvT0_T1_T2_T3_T4_T6__param_1,
	.param .u32 _ZN3cub18CUB_300001_SM_10006detail6reduce28DeviceReduceSingleTileKernelINS2_10policy_hubIfyN4cuda3std3__44plusIfEEE10Policy1000EPfSC_iS9_ffNS7_10__identityEEEvT0_T1_T2_T3_T4_T6__param_2,
	.param .align 1 .b8 _ZN3cub18CUB_300001_SM_10006detail6reduce28DeviceReduceSingleTileKernelINS2_10policy_hubIfyN4cuda3std3__44plusIfEEE10Policy1000EPfSC_iS9_ffNS7_10__identityEEEvT0_T1_T2_T3_T4_T6__param_3[1],
	.param .f32 _ZN3cub18CUB_300001_SM_10006detail6reduce28DeviceReduceSingleTileKernelINS2_10policy_hubIfyN4cuda3std3__44plusIfEEE10Policy1000EPfSC_iS9_ffNS7_10__identityEEEvT0_T1_T2_T3_T4_T6__param_4,
	.param .align 1 .b8 _ZN3cub18CUB_300001_SM_10006detail6reduce28DeviceReduceSingleTileKernelINS2_10policy_hubIfyN4cuda3std3__44plusIfEEE10Policy1000EPfSC_iS9_ffNS7_10__identityEEEvT0_T1_T2_T3_T4_T6__param_5[1]
)
.maxntid 256
.minnctapersm 1
{
	.reg .pred 	%p<97>;
	.reg .b32 	%r<407>;
	.reg .b32 	%f<419>;
	.reg .b64 	%rd<125>;
	// demoted variable
	.shared .align 4 .b8 _ZZN3cub18CUB_300001_SM_10006detail6reduce28DeviceReduceSingleTileKernelINS2_10policy_hubIfyN4cuda3std3__44plusIfEEE10Policy1000EPfSC_iS9_ffNS7_10__identityEEEvT0_T1_T2_T3_T4_T6_E12temp_storage[44];
	ld.param.u64 	%rd16, [_ZN3cub18CUB_300001_SM_10006detail6reduce28DeviceReduceSingleTileKernelINS2_10policy_hubIfyN4cuda3std3__44plusIfEEE10Policy1000EPfSC_iS9_ffNS7_10__identityEEEvT0_T1_T2_T3_T4_T6__param_0];
	ld.param.u64 	%rd17, [_ZN3cub18CUB_300001_SM_10006detail6reduce28DeviceReduceSingleTileKernelINS2_10policy_hubIfyN4cuda3std3__44plusIfEEE10Policy1000EPfSC_iS9_ffNS7_10__identityEEEvT0_T1_T2_T3_T4_T6__param_1];
	ld.param.u32 	%r67, [_ZN3cub18CUB_300001_SM_10006detail6reduce28DeviceReduceSingleTileKernelINS2_10policy_hubIfyN4cuda3std3__44plusIfEEE10Policy1000EPfSC_iS9_ffNS7_10__identityEEEvT0_T1_T2_T3_T4_T6__param_2];
	ld.param.f32 	%f58, [_ZN3cub18CUB_300001_SM_10006detail6reduce28DeviceReduceSingleTileKernelINS2_10policy_hubIfyN4cuda3std3__44plusIfEEE10Policy1000EPfSC_iS9_ffNS7_10__identityEEEvT0_T1_T2_T3_T4_T6__param_4];
	cvta.to.global.u64 	%rd1, %rd17;
	setp.ne.s32 	%p1, %r67, 0;
	@%p1 bra 	$L__BB7_3;
	mov.u32 	%r380, %tid.x;
	setp.ne.s32 	%p96, %r380, 0;
	@%p96 bra 	$L__BB7_74;
	st.global.f32 	[%rd1], %f58;
	bra.uni 	$L__BB7_74;
$L__BB7_3:
	and.b64  	%rd18, %rd16, 15;
	setp.ne.s64 	%p2, %rd18, 0;
	@%p2 bra 	$L__BB7_38;
	setp.gt.s32 	%p49, %r67, 4095;
	@%p49 bra 	$L__BB7_22;
	mov.u32 	%r1, %tid.x;
	setp.ge.s32 	%p66, %r1, %r67;
	mov.f32 	%f397, 0f00000000;
	mov.u32 	%r384, %r1;
	@%p66 bra 	$L__BB7_7;
	mul.wide.u32 	%rd113, %r1, 4;
	add.s64 	%rd112, %rd16, %rd113;
	// begin inline asm
	ld.global.nc.u32 %r300, [%rd112];
	// end inline asm
	mov.b32 	%f397, %r300;
	add.s32 	%r384, %r1, 256;
$L__BB7_7:
	setp.ge.s32 	%p67, %r384, %r67;
	@%p67 bra 	$L__BB7_13;
	not.b32 	%r301, %r384;
	add.s32 	%r4, %r67, %r301;
	and.b32  	%r302, %r4, 768;
	setp.eq.s32 	%p68, %r302, 768;
	@%p68 bra 	$L__BB7_11;
	mul.wide.u32 	%rd114, %r384, 4;
	add.s64 	%rd121, %rd16, %rd114;
	shr.u32 	%r303, %r4, 8;
	add.s32 	%r304, %r303, 1;
	and.b32  	%r305, %r304, 3;
	neg.s32 	%r382, %r305;
$L__BB7_10:
	.pragma "nounroll";
	// begin inline asm
	ld.global.nc.u32 %r306, [%rd121];
	// end inline asm
	mov.b32 	%f323, %r306;
	add.f32 	%f397, %f397, %f323;
	add.s32 	%r384, %r384, 256;
	add.s64 	%rd121, %rd121, 1024;
	add.s32 	%r382, %r382, 1;
	setp.ne.s32 	%p69, %r382, 0;
	@%p69 bra 	$L__BB7_10;
$L__BB7_11:
	setp.lt.u32 	%p70, %r4, 768;
	@%p70 bra 	$L__BB7_13;
$L__BB7_12:
	mul.wide.s32 	%rd120, %r384, 4;
	add.s64 	%rd116, %rd16, %rd120;
	// begin inline asm
	ld.global.nc.u32 %r307, [%rd116];
	// end inline asm
	mov.b32 	%f324, %r307;
	add.f32 	%f325, %f397, %f324;
	add.s64 	%rd117, %rd116, 1024;
	// begin inline asm
	ld.global.nc.u32 %r308, [%rd117];
	// end inline asm
	mov.b32 	%f326, %r308;
	add.f32 	%f327, %f325, %f326;
	add.s64 	%rd118, %rd116, 2048;
	// begin inline asm
	ld.global.nc.u32 %r309, [%rd118];
	// end inline asm
	mov.b32 	%f328, %r309;
	add.f32 	%f329, %f327, %f328;
	add.s64 	%rd119, %rd116, 3072;
	// begin inline asm
	ld.global.nc.u32 %r310, [%rd119];
	// end inline asm
	mov.b32 	%f330, %r310;
	add.f32 	%f397, %f329, %f330;
	add.s32 	%r384, %r384, 1024;
	setp.lt.s32 	%p71, %r384, %r67;
	@%p71 bra 	$L__BB7_12;
$L__BB7_13:
	setp.lt.s32 	%p72, %r67, 256;
	@%p72 bra 	$L__BB7_18;
	// begin inline asm
	mov.u32 %r349, %laneid;
	// end inline asm
	mov.b32 	%r351, %f397;
	mov.b32 	%r352, 1;
	mov.b32 	%r373, 31;
	mov.b32 	%r374, -1;
	// begin inline asm
	shfl.sync.down.b32 %r350, %r351, %r352, %r373, %r374;
	// end inline asm
	setp.gt.s32 	%p88, %r349, 30;
	mov.b32 	%f365, %r350;
	add.f32 	%f366, %f397, %f365;
	selp.f32 	%f367, %f397, %f366, %p88;
	mov.b32 	%r356, %f367;
	mov.b32 	%r357, 2;
	// begin inline asm
	shfl.sync.down.b32 %r355, %r356, %r357, %r373, %r374;
	// end inline asm
	setp.gt.s32 	%p89, %r349, 29;
	mov.b32 	%f368, %r355;
	add.f32 	%f369, %f367, %f368;
	selp.f32 	%f370, %f367, %f369, %p89;
	mov.b32 	%r361, %f370;
	mov.b32 	%r362, 4;
	// begin inline asm
	shfl.sync.down.b32 %r360, %r361, %r362, %r373, %r374;
	// end inline asm
	setp.gt.s32 	%p90, %r349, 27;
	mov.b32 	%f371, %r360;
	add.f32 	%f372, %f370, %f371;
	selp.f32 	%f373, %f370, %f372, %p90;
	mov.b32 	%r366, %f373;
	mov.b32 	%r367, 8;
	// begin inline asm
	shfl.sync.down.b32 %r365, %r366, %r367, %r373, %r374;
	// end inline asm
	setp.gt.s32 	%p91, %r349, 23;
	mov.b32 	%f374, %r365;
	add.f32 	%f375, %f373, %f374;
	selp.f32 	%f376, %f373, %f375, %p91;
	mov.b32 	%r371, %f376;
	mov.b32 	%r372, 16;
	// begin inline asm
	shfl.sync.down.b32 %r370, %r371, %r372, %r373, %r374;
	// end inline asm
	setp.gt.s32 	%p92, %r349, 15;
	mov.b32 	%f377, %r370;
	add.f32 	%f10, %f376, %f377;
	selp.f32 	%f418, %f376, %f10, %p92;
	setp.ne.s32 	%p93, %r349, 0;
	@%p93 bra 	$L__BB7_16;
	shr.u32 	%r375, %r1, 3;
	and.b32  	%r376, %r375, 124;
	mov.u32 	%r377, _ZZN3cub18CUB_300001_SM_10006detail6reduce28DeviceReduceSingleTileKernelINS2_10policy_hubIfyN4cuda3std3__44plusIfEEE10Policy1000EPfSC_iS9_ffNS7_10__identityEEEvT0_T1_T2_T3_T4_T6_E12temp_storage;
	add.s32 	%r378, %r377, %r376;
	st.shared.f32 	[%r378+8], %f10;
$L__BB7_16:
	bar.sync 	0;
	setp.ne.s32 	%p94, %r1, 0;
	@%p94 bra 	$L__BB7_72;
	ld.shared.f32 	%f378, [_ZZN3cub18CUB_300001_SM_10006detail6reduce28DeviceReduceSingleTileKernelINS2_10policy_hubIfyN4cuda3std3__44plusIfEEE10Policy1000EPfSC_iS9_ffNS7_10__identityEEEvT0_T1_T2_T3_T4_T6_E12temp_storage+12];
	add.f32 	%f379, %f418, %f378;
	ld.shared.f32 	%f380, [_ZZN3cub18CUB_300001_SM_10006detail6reduce28DeviceReduceSingleTileKernelINS2_10policy_hubIfyN4cuda3std3__44plusIfEEE10Policy1000EPfSC_iS9_ffNS7_10__identityEEEvT0_T1_T2_T3_T4_T6_E12temp_storage+16];
	add.f32 	%f381, %f379, %f380;
	ld.shared.f32 	%f382, [_ZZN3cub18CUB_300001_SM_10006detail6reduce28DeviceReduceSingleTileKernelINS2_10policy_hubIfyN4cuda3std3__44plusIfEEE10Policy1000EPfSC_iS9_ffNS7_10__identityEEEvT0_T1_T2_T3_T4_T6_E12temp_storage+20];
	add.f32 	%f383, %f381, %f382;
	ld.shared.f32 	%f384, [_ZZN3cub18CUB_300001_SM_10006detail6reduce28DeviceReduceSingleTileKernelINS2_10policy_hubIfyN4cuda3std3__44plusIfEEE10Policy1000EPfSC_iS9_ffNS7_10__identityEEEvT0_T1_T2_T3_T4_T6_E12temp_storage+24];
	add.f32 	%f385, %f383, %f384;
	ld.shared.f32 	%f386, [_ZZN3cub18CUB_300001_SM_10006detail6reduce28DeviceReduceSingleTileKernelINS2_10policy_hubIfyN4cuda3std3__44plusIfEEE10Policy1000EPfSC_iS9_ffNS7_10__identityEEEvT0_T1_T2_T3_T4_T6_E12temp_storage+28];
	add.f32 	%f387, %f385, %f386;
	ld.shared.f32 	%f388, [_ZZN3cub18CUB_300001_SM_10006detail6reduce28DeviceReduceSingleTileKernelINS2_10policy_hubIfyN4cuda3std3__44plusIfEEE10Policy1000EPfSC_iS9_ffNS7_10__identityEEEvT0_T1_T2_T3_T4_T6_E12temp_storage+32];
	add.f32 	%f389, %f387, %f388;
	ld.shared.f32 	%f390, [_ZZN3cub18CUB_300001_SM_10006detail6reduce28DeviceReduceSingleTileKernelINS2_10policy_hubIfyN4cuda3std3__44plusIfEEE10Policy1000EPfSC_iS9_ffNS7_10__identityEEEvT0_T1_T2_T3_T4_T6_E12temp_storage+36];
	add.f32 	%f418, %f389, %f390;
	bra.uni 	$L__BB7_72;
$L__BB7_18:
	// begin inline asm
	mov.u32 %r311, %laneid;
	// end inline asm
	and.b32  	%r337, %r1, 992;
	add.s32 	%r338, %r337, 32;
	setp.gt.s32 	%p73, %r338, %r67;
	not.b32 	%r339, %r337;
	add.s32 	%r340, %r67, %r339;
	selp.b32 	%r335, %r340, 31, %p73;
	mov.b32 	%r313, %f397;
	mov.b32 	%r314, 1;
	mov.b32 	%r336, -1;
	// begin inline asm
	shfl.sync.down.b32 %r312, %r313, %r314, %r335, %r336;
	// end inline asm
	setp.lt.s32 	%p74, %r311, %r335;
	mov.b32 	%f331, %r312;
	add.f32 	%f332, %f397, %f331;
	selp.f32 	%f333, %f332, %f397, %p74;
	mov.b32 	%r318, %f333;
	mov.b32 	%r319, 2;
	// begin inline asm
	shfl.sync.down.b32 %r317, %r318, %r319, %r335, %r336;
	// end inline asm
	add.s32 	%r341, %r311, 2;
	setp.gt.s32 	%p75, %r341, %r335;
	mov.b32 	%f334, %r317;
	add.f32 	%f335, %f333, %f334;
	selp.f32 	%f336, %f333, %f335, %p75;
	mov.b32 	%r323, %f336;
	mov.b32 	%r324, 4;
	// begin inline asm
	shfl.sync.down.b32 %r322, %r323, %r324, %r335, %r336;
	// end inline asm
	add.s32 	%r342, %r311, 4;
	setp.gt.s32 	%p76, %r342, %r335;
	mov.b32 	%f337, %r322;
	add.f32 	%f338, %f336, %f337;
	selp.f32 	%f339, %f336, %f338, %p76;
	mov.b32 	%r328, %f339;
	mov.b32 	%r329, 8;
	// begin inline asm
	shfl.sync.down.b32 %r327, %r328, %r329, %r335, %r336;
	// end inline asm
	add.s32 	%r343, %r311, 8;
	setp.gt.s32 	%p77, %r343, %r335;
	mov.b32 	%f340, %r327;
	add.f32 	%f341, %f339, %f340;
	selp.f32 	%f342, %f339, %f341, %p77;
	mov.b32 	%r333, %f342;
	mov.b32 	%r334, 16;
	// begin inline asm
	shfl.sync.down.b32 %r332, %r333, %r334, %r335, %r336;
	// end inline asm
	add.s32 	%r344, %r311, 16;
	setp.gt.s32 	%p78, %r344, %r335;
	mov.b32 	%f343, %r332;
	add.f32 	%f344, %f342, %f343;
	selp.f32 	%f418, %f342, %f344, %p78;
	setp.ne.s32 	%p79, %r311, 0;
	@%p79 bra 	$L__BB7_20;
	shr.u32 	%r345, %r1, 3;
	and.b32  	%r346, %r345, 124;
	mov.u32 	%r347, _ZZN3cub18CUB_300001_SM_10006detail6reduce28DeviceReduceSingleTileKernelINS2_10policy_hubIfyN4cuda3std3__44plusIfEEE10Policy1000EPfSC_iS9_ffNS7_10__identityEEEvT0_T1_T2_T3_T4_T6_E12temp_storage;
	add.s32 	%r348, %r347, %r346;
	st.shared.f32 	[%r348+8], %f418;
$L__BB7_20:
	bar.sync 	0;
	setp.ne.s32 	%p80, %r1, 0;
	@%p80 bra 	$L__BB7_72;
	setp.gt.s32 	%p81, %r67, 32;
	ld.shared.f32 	%f345, [_ZZN3cub18CUB_300001_SM_10006detail6reduce28DeviceReduceSingleTileKernelINS2_10policy_hubIfyN4cuda3std3__44plusIfEEE10Policy1000EPfSC_iS9_ffNS7_10__identityEEEvT0_T1_T2_T3_T4_T6_E12temp_storage+12];
	add.f32 	%f346, %f418, %f345;
	selp.f32 	%f347, %f346, %f418, %p81;
	setp.gt.s32 	%p82, %r67, 64;
	ld.shared.f32 	%f348, [_ZZN3cub18CUB_300001_SM_10006detail6reduce28DeviceReduceSingleTileKernelINS2_10policy_hubIfyN4cuda3std3__44plusIfEEE10Policy1000EPfSC_iS9_ffNS7_10__identityEEEvT0_T1_T2_T3_T4_T6_E12temp_storage+16];
	add.f32 	%f349, %f348, %f347;
	selp.f32 	%f350, %f349, %f347, %p82;
	setp.gt.s32 	%p83, %r67, 96;
	ld.shared.f32 	%f351, [_ZZN3cub18CUB_300001_SM_10006detail6reduce28DeviceReduceSingleTileKernelINS2_10policy_hubIfyN4cuda3std3__44plusIfEEE10Policy1000EPfSC_iS9_ffNS7_10__identityEEEvT0_T1_T2_T3_T4_T6_E12temp_storage+20];
	add.f32 	%f352, %f351, %f350;
	selp.f32 	%f353, %f352, %f350, %p83;
	setp.gt.s32 	%p84, %r67, 128;
	ld.shared.f32 	%f354, [_ZZN3cub18CUB_300001_SM_10006detail6reduce28DeviceReduceSingleTileKernelINS2_10policy_hubIfyN4cuda3std3__44plusIfEEE10Policy1000EPfSC_iS9_ffNS7_10__identityEEEvT0_T1_T2_T3_T4_T6_E12temp_storage+24];
	add.f32 	%f355, %f354, %f353;
	selp.f32 	%f356, %f355, %f353, %p84;
	setp.gt.s32 	%p85, %r67, 160;
	ld.shared.f32 	%f357, [_ZZN3cub18CUB_300001_SM_10006detail6reduce28DeviceReduceSingleTileKernelINS2_10policy_hubIfyN4cuda3std3__44plusIfEEE10Policy1000EPfSC_iS9_ffNS7_10__identityEEEvT0_T1_T2_T3_T4_T6_E12temp_storage+28];
	add.f32 	%f358, %f357, %f356;
	selp.f32 	%f359, %f358, %f356, %p85;
	setp.gt.s32 	%p86, %r67, 192;
	ld.shared.f32 	%f360, [_ZZN3cub18CUB_300001_SM_10006detail6reduce28DeviceReduceSingleTileKernelINS2_10policy_hubIfyN4cuda3std3__44plusIfEEE10Policy1000EPfSC_iS9_ffNS7_10__identityEEEvT0_T1_T2_T3_T4_T6_E12temp_storage+32];
	add.f32 	%f361, %f360, %f359;
	selp.f32 	%f362, %f361, %f359, %p86;
	setp.gt.s32 	%p87, %r67, 224;
	ld.shared.f32 	%f363, [_ZZN3cub18CUB_300001_SM_10006detail6reduce28DeviceReduceSingleTileKernelINS2_10policy_hubIfyN4cuda3std3__44plusIfEEE10Policy1000EPfSC_iS9_ffNS7_10__identityEEEvT0_T1_T2_T3_T4_T6_E12temp_storage+36];
	add.f32 	%f364, %f363, %f362;
	selp.f32 	%f418, %f364, %f362, %p87;
	bra.uni 	$L__BB7_72;
$L__BB7_22:
	mov.u32 	%r13, %tid.x;
	shl.b32 	%r224, %r13, 2;
	mul.wide.u32 	%rd86, %r224, 4;
	add.s64 	%rd76, %rd16, %rd86;
	// begin inline asm
	ld.global.nc.v2.u64 {%rd74, %rd75}, [%rd76];
	// end inline asm
	mov.b64 	{%r225, %r226}, %rd75;
	mov.b64 	{%r227, %r228}, %rd74;
	mov.b32 	%f225, %r228;
	mov.b32 	%f226, %r227;
	mov.b32 	%f227, %r226;
	mov.b32 	%f228, %r225;
	add.s64 	%rd79, %rd76, 4096;
	// begin inline asm
	ld.global.nc.v2.u64 {%rd77, %rd78}, [%rd79];
	// end inline asm
	mov.b64 	{%r229, %r230}, %rd78;
	mov.b64 	{%r231, %r232}, %rd77;
	mov.b32 	%f229, %r232;
	mov.b32 	%f230, %r231;
	mov.b32 	%f231, %r230;
	mov.b32 	%f232, %r229;
	add.s64 	%rd82, %rd76, 8192;
	// begin inline asm
	ld.global.nc.v2.u64 {%rd80, %rd81}, [%rd82];
	// end inline asm
	mov.b64 	{%r233, %r234}, %rd81;
	mov.b64 	{%r235, %r236}, %rd80;
	mov.b32 	%f233, %r236;
	mov.b32 	%f234, %r235;
	mov.b32 	%f235, %r234;
	mov.b32 	%f236, %r233;
	add.s64 	%rd85, %rd76, 12288;
	// begin inline asm
	ld.global.nc.v2.u64 {%rd83, %rd84}, [%rd85];
	// end inline asm
	mov.b64 	{%r237, %r238}, %rd84;
	mov.b64 	{%r239, %r240}, %rd83;
	mov.b32 	%f237, %r240;
	mov.b32 	%f238, %r239;
	mov.b32 	%f239, %r238;
	mov.b32 	%f240, %r237;
	add.f32 	%f241, %f226, %f225;
	add.f32 	%f242, %f228, %f227;
	add.f32 	%f243, %f230, %f229;
	add.f32 	%f244, %f232, %f231;
	add.f32 	%f245, %f234, %f233;
	add.f32 	%f246, %f236, %f235;
	add.f32 	%f247, %f238, %f237;
	add.f32 	%f248, %f240, %f239;
	add.f32 	%f249, %f241, %f242;
	add.f32 	%f250, %f243, %f244;
	add.f32 	%f251, %f245, %f246;
	add.f32 	%f252, %f247, %f248;
	add.f32 	%f253, %f249, %f250;
	add.f32 	%f254, %f251, %f252;
	add.f32 	%f404, %f253, %f254;
	setp.lt.u32 	%p50, %r67, 8192;
	mov.b32 	%r387, 4096;
	@%p50 bra 	$L__BB7_26;
	add.s32 	%r14, %r67, -4096;
	mov.b32 	%r387, 4096;
$L__BB7_24:
	mul.wide.s32 	%rd99, %r387, 4;
	add.s64 	%rd89, %rd76, %rd99;
	// begin inline asm
	ld.global.nc.v2.u64 {%rd87, %rd88}, [%rd89];
	// end inline asm
	mov.b64 	{%r242, %r243}, %rd88;
	mov.b64 	{%r244, %r245}, %rd87;
	mov.b32 	%f255, %r245;
	mov.b32 	%f256, %r244;
	mov.b32 	%f257, %r243;
	mov.b32 	%f258, %r242;
	add.s64 	%rd92, %rd89, 4096;
	// begin inline asm
	ld.global.nc.v2.u64 {%rd90, %rd91}, [%rd92];
	// end inline asm
	mov.b64 	{%r246, %r247}, %rd91;
	mov.b64 	{%r248, %r249}, %rd90;
	mov.b32 	%f259, %r249;
	mov.b32 	%f260, %r248;
	mov.b32 	%f261, %r247;
	mov.b32 	%f262, %r246;
	add.s64 	%rd95, %rd89, 8192;
	// begin inline asm
	ld.global.nc.v2.u64 {%rd93, %rd94}, [%rd95];
	// end inline asm
	mov.b64 	{%r250, %r251}, %rd94;
	mov.b64 	{%r252, %r253}, %rd93;
	mov.b32 	%f263, %r253;
	mov.b32 	%f264, %r252;
	mov.b32 	%f265, %r251;
	mov.b32 	%f266, %r250;
	add.s64 	%rd98, %rd89, 12288;
	// begin inline asm
	ld.global.nc.v2.u64 {%rd96, %rd97}, [%rd98];
	// end inline asm
	mov.b64 	{%r254, %r255}, %rd97;
	mov.b64 	{%r256, %r257}, %rd96;
	mov.b32 	%f267, %r257;
	mov.b32 	%f268, %r256;
	mov.b32 	%f269, %r255;
	mov.b32 	%f270, %r254;
	add.f32 	%f271, %f404, %f256;
	add.f32 	%f272, %f255, %f258;
	add.f32 	%f273, %f257, %f260;
	add.f32 	%f274, %f259, %f262;
	add.f32 	%f275, %f261, %f264;
	add.f32 	%f276, %f263, %f266;
	add.f32 	%f277, %f265, %f268;
	add.f32 	%f278, %f267, %f270;
	add.f32 	%f279, %f271, %f272;
	add.f32 	%f280, %f273, %f274;
	add.f32 	%f281, %f275, %f276;
	add.f32 	%f282, %f277, %f278;
	add.f32 	%f283, %f279, %f280;
	add.f32 	%f284, %f281, %f282;
	add.f32 	%f285, %f283, %f284;
	add.f32 	%f404, %f285, %f269;
	sub.s32 	%r258, %r67, %r387;
	setp.lt.s32 	%p51, %r258, 4096;
	@%p51 bra 	$L__BB7_34;
	add.s32 	%r387, %r387, 4096;
	setp.le.s32 	%p52, %r387, %r14;
	@%p52 bra 	$L__BB7_24;
$L__BB7_26:
	setp.le.s32 	%p53, %r67, %r387;
	@%p53 bra 	$L__BB7_34;
	sub.s32 	%r18, %r67, %r387;
	setp.ge.s32 	%p54, %r13, %r18;
	@%p54 bra 	$L__BB7_34;
	not.b32 	%r259, %r13;
	add.s32 	%r260, %r67, %r259;
	sub.s32 	%r19, %r260, %r387;
	and.b32  	%r261, %r19, 768;
	setp.eq.s32 	%p55, %r261, 768;
	mov.u32 	%r391, %r13;
	@%p55 bra 	$L__BB7_31;
	add.s32 	%r389, %r13, %r387;
	shr.u32 	%r262, %r19, 8;
	add.s32 	%r263, %r262, 1;
	and.b32  	%r264, %r263, 3;
	neg.s32 	%r388, %r264;
	mov.u32 	%r391, %r13;
$L__BB7_30:
	.pragma "nounroll";
	mul.wide.u32 	%rd101, %r389, 4;
	add.s64 	%rd100, %rd16, %rd101;
	// begin inline asm
	ld.global.nc.u32 %r265, [%rd100];
	// end inline asm
	mov.b32 	%f287, %r265;
	add.f32 	%f404, %f404, %f287;
	add.s32 	%r391, %r391, 256;
	add.s32 	%r389, %r389, 256;
	add.s32 	%r388, %r388, 1;
	setp.ne.s32 	%p56, %r388, 0;
	@%p56 bra 	$L__BB7_30;
$L__BB7_31:
	setp.lt.u32 	%p57, %r19, 768;
	@%p57 bra 	$L__BB7_34;
	cvt.u64.u32 	%rd102, %r391;
	cvt.u64.u32 	%rd103, %r387;
	add.s64 	%rd104, %rd102, %rd103;
	shl.b64 	%rd105, %rd104, 2;
	add.s64 	%rd106, %rd105, %rd16;
	add.s64 	%rd122, %rd106, 2048;
	add.s32 	%r392, %r391, %r387;
$L__BB7_33:
	mul.wide.u32 	%rd111, %r392, 4;
	add.s64 	%rd107, %rd16, %rd111;
	// begin inline asm
	ld.global.nc.u32 %r266, [%rd107];
	// end inline asm
	mov.b32 	%f288, %r266;
	add.f32 	%f289, %f404, %f288;
	add.s64 	%rd108, %rd122, -1024;
	// begin inline asm
	ld.global.nc.u32 %r267, [%rd108];
	// end inline asm
	mov.b32 	%f290, %r267;
	add.f32 	%f291, %f289, %f290;
	// begin inline asm
	ld.global.nc.u32 %r268, [%rd122];
	// end inline asm
	mov.b32 	%f292, %r268;
	add.f32 	%f293, %f291, %f292;
	add.s64 	%rd110, %rd122, 1024;
	// begin inline asm
	ld.global.nc.u32 %r269, [%rd110];
	// end inline asm
	mov.b32 	%f294, %r269;
	add.f32 	%f404, %f293, %f294;
	add.s32 	%r391, %r391, 1024;
	add.s64 	%rd122, %rd122, 4096;
	add.s32 	%r392, %r392, 1024;
	setp.lt.s32 	%p58, %r391, %r18;
	@%p58 bra 	$L__BB7_33;
$L__BB7_34:
	// begin inline asm
	mov.u32 %r270, %laneid;
	// end inline asm
	mov.b32 	%r272, %f404;
	mov.b32 	%r273, 1;
	mov.b32 	%r294, 31;
	mov.b32 	%r295, -1;
	// begin inline asm
	shfl.sync.down.b32 %r271, %r272, %r273, %r294, %r295;
	// end inline asm
	setp.gt.s32 	%p59, %r270, 30;
	mov.b32 	%f295, %r271;
	add.f32 	%f296, %f404, %f295;
	selp.f32 	%f297, %f404, %f296, %p59;
	mov.b32 	%r277, %f297;
	mov.b32 	%r278, 2;
	// begin inline asm
	shfl.sync.down.b32 %r276, %r277, %r278, %r294, %r295;
	// end inline asm
	setp.gt.s32 	%p60, %r270, 29;
	mov.b32 	%f298, %r276;
	add.f32 	%f299, %f297, %f298;
	selp.f32 	%f300, %f297, %f299, %p60;
	mov.b32 	%r282, %f300;
	mov.b32 	%r283, 4;
	// begin inline asm
	shfl.sync.down.b32 %r281, %r282, %r283, %r294, %r295;
	// end inline asm
	setp.gt.s32 	%p61, %r270, 27;
	mov.b32 	%f301, %r281;
	add.f32 	%f302, %f300, %f301;
	selp.f32 	%f303, %f300, %f302, %p61;
	mov.b32 	%r287, %f303;
	mov.b32 	%r288, 8;
	// begin inline asm
	shfl.sync.down.b32 %r286, %r287, %r288, %r294, %r295;
	// end inline asm
	setp.gt.s32 	%p62, %r270, 23;
	mov.b32 	%f304, %r286;
	add.f32 	%f305, %f303, %f304;
	selp.f32 	%f306, %f303, %f305, %p62;
	mov.b32 	%r292, %f306;
	mov.b32 	%r293, 16;
	// begin inline asm
	shfl.sync.down.b32 %r291, %r292, %r293, %r294, %r295;
	// end inline asm
	setp.gt.s32 	%p63, %r270, 15;
	mov.b32 	%f307, %r291;
	add.f32 	%f26, %f306, %f307;
	selp.f32 	%f418, %f306, %f26, %p63;
	setp.ne.s32 	%p64, %r270, 0;
	@%p64 bra 	$L__BB7_36;
	shr.u32 	%r296, %r13, 3;
	and.b32  	%r297, %r296, 124;
	mov.u32 	%r298, _ZZN3cub18CUB_300001_SM_10006detail6reduce28DeviceReduceSingleTileKernelINS2_10policy_hubIfyN4cuda3std3__44plusIfEEE10Policy1000EPfSC_iS9_ffNS7_10__identityEEEvT0_T1_T2_T3_T4_T6_E12temp_storage;
	add.s32 	%r299, %r298, %r297;
	st.shared.f32 	[%r299+8], %f26;
$L__BB7_36:
	bar.sync 	0;
	setp.ne.s32 	%p65, %r13, 0;
	@%p65 bra 	$L__BB7_72;
	ld.shared.f32 	%f308, [_ZZN3cub18CUB_300001_SM_10006detail6reduce28DeviceReduceSingleTileKernelINS2_10policy_hubIfyN4cuda3std3__44plusIfEEE10Policy1000EPfSC_iS9_ffNS7_10__identityEEEvT0_T1_T2_T3_T4_T6_E12temp_storage+12];
	add.f32 	%f309, %f418, %f308;
	ld.shared.f32 	%f310, [_ZZN3cub18CUB_300001_SM_10006detail6reduce28DeviceReduceSingleTileKernelINS2_10policy_hubIfyN4cuda3std3__44plusIfEEE10Policy1000EPfSC_iS9_ffNS7_10__identityEEEvT0_T1_T2_T3_T4_T6_E12temp_storage+16];
	add.f32 	%f311, %f309, %f310;
	ld.shared.f32 	%f312, [_ZZN3cub18CUB_300001_SM_10006detail6reduce28DeviceReduceSingleTileKernelINS2_10policy_hubIfyN4cuda3std3__44plusIfEEE10Policy1000EPfSC_iS9_ffNS7_10__identityEEEvT0_T1_T2_T3_T4_T6_E12temp_storage+20];
	add.f32 	%f313, %f311, %f312;
	ld.shared.f32 	%f314, [_ZZN3cub18CUB_300001_SM_10006detail6reduce28DeviceReduceSingleTileKernelINS2_10policy_hubIfyN4cuda3std3__44plusIfEEE10Policy1000EPfSC_iS9_ffNS7_10__identityEEEvT0_T1_T2_T3_T4_T6_E12temp_storage+24];
	add.f32 	%f315, %f313, %f314;
	ld.shared.f32 	%f316, [_ZZN3cub18CUB_300001_SM_10006detail6reduce28DeviceReduceSingleTileKernelINS2_10policy_hubIfyN4cuda3std3__44plusIfEEE10Policy1000EPfSC_iS9_ffNS7_10__identityEEEvT0_T1_T2_T3_T4_T6_E12temp_storage+28];
	add.f32 	%f317, %f315, %f316;
	ld.shared.f32 	%f318, [_ZZN3cub18CUB_300001_SM_10006detail6reduce28DeviceReduceSingleTileKernelINS2_10policy_hubIfyN4cuda3std3__44plusIfEEE10Policy1000EPfSC_iS9_ffNS7_10__identityEEEvT0_T1_T2_T3_T4_T6_E12temp_storage+32];
	add.f32 	%f319, %f317, %f318;
	ld.shared.f32 	%f320, [_ZZN3cub18CUB_300001_SM_10006detail6reduce28DeviceReduceSingleTileKernelINS2_10policy_hubIfyN4cuda3std3__44plusIfEEE10Policy1000EPfSC_iS9_ffNS7_10__identityEEEvT0_T1_T2_T3_T4_T6_E12temp_storage+36];
	add.f32 	%f418, %f319, %f320;
	bra.uni 	$L__BB7_72;
$L__BB7_38:
	setp.gt.s32 	%p3, %r67, 4095;
	@%p3 bra 	$L__BB7_56;
	mov.u32 	%r34, %tid.x;
	setp.ge.s32 	%p20, %r34, %r67;
	mov.f32 	%f410, 0f00000000;
	mov.u32 	%r397, %r34;
	@%p20 bra 	$L__BB7_41;
	mul.wide.u32 	%rd66, %r34, 4;
	add.s64 	%rd65, %rd16, %rd66;
	// begin inline asm
	ld.global.nc.u32 %r144, [%rd65];
	// end inline asm
	mov.b32 	%f410, %r144;
	add.s32 	%r397, %r34, 256;
$L__BB7_41:
	setp.ge.s32 	%p21, %r397, %r67;
	@%p21 bra 	$L__BB7_47;
	not.b32 	%r145, %r397;
	add.s32 	%r37, %r67, %r145;
	and.b32  	%r146, %r37, 768;
	setp.eq.s32 	%p22, %r146, 768;
	@%p22 bra 	$L__BB7_45;
	mul.wide.u32 	%rd67, %r397, 4;
	add.s64 	%rd123, %rd16, %rd67;
	shr.u32 	%r147, %r37, 8;
	add.s32 	%r148, %r147, 1;
	and.b32  	%r149, %r148, 3;
	neg.s32 	%r395, %r149;
$L__BB7_44:
	.pragma "nounroll";
	// begin inline asm
	ld.global.nc.u32 %r150, [%rd123];
	// end inline asm
	mov.b32 	%f157, %r150;
	add.f32 	%f410, %f410, %f157;
	add.s32 	%r397, %r397, 256;
	add.s64 	%rd123, %rd123, 1024;
	add.s32 	%r395, %r395, 1;
	setp.ne.s32 	%p23, %r395, 0;
	@%p23 bra 	$L__BB7_44;
$L__BB7_45:
	setp.lt.u32 	%p24, %r37, 768;
	@%p24 bra 	$L__BB7_47;
$L__BB7_46:
	mul.wide.s32 	%rd73, %r397, 4;
	add.s64 	%rd69, %rd16, %rd73;
	// begin inline asm
	ld.global.nc.u32 %r151, [%rd69];
	// end inline asm
	mov.b32 	%f158, %r151;
	add.f32 	%f159, %f410, %f158;
	add.s64 	%rd70, %rd69, 1024;
	// begin inline asm
	ld.global.nc.u32 %r152, [%rd70];
	// end inline asm
	mov.b32 	%f160, %r152;
	add.f32 	%f161, %f159, %f160;
	add.s64 	%rd71, %rd69, 2048;
	// begin inline asm
	ld.global.nc.u32 %r153, [%rd71];
	// end inline asm
	mov.b32 	%f162, %r153;
	add.f32 	%f163, %f161, %f162;
	add.s64 	%rd72, %rd69, 3072;
	// begin inline asm
	ld.global.nc.u32 %r154, [%rd72];
	// end inline asm
	mov.b32 	%f164, %r154;
	add.f32 	%f410, %f163, %f164;
	add.s32 	%r397, %r397, 1024;
	setp.lt.s32 	%p25, %r397, %r67;
	@%p25 bra 	$L__BB7_46;
$L__BB7_47:
	setp.lt.s32 	%p26, %r67, 256;
	@%p26 bra 	$L__BB7_52;
	// begin inline asm
	mov.u32 %r193, %laneid;
	// end inline asm
	mov.b32 	%r195, %f410;
	mov.b32 	%r196, 1;
	mov.b32 	%r217, 31;
	mov.b32 	%r218, -1;
	// begin inline asm
	shfl.sync.down.b32 %r194, %r195, %r196, %r217, %r218;
	// end inline asm
	setp.gt.s32 	%p42, %r193, 30;
	mov.b32 	%f199, %r194;
	add.f32 	%f200, %f410, %f199;
	selp.f32 	%f201, %f410, %f200, %p42;
	mov.b32 	%r200, %f201;
	mov.b32 	%r201, 2;
	// begin inline asm
	shfl.sync.down.b32 %r199, %r200, %r201, %r217, %r218;
	// end inline asm
	setp.gt.s32 	%p43, %r193, 29;
	mov.b32 	%f202, %r199;
	add.f32 	%f203, %f201, %f202;
	selp.f32 	%f204, %f201, %f203, %p43;
	mov.b32 	%r205, %f204;
	mov.b32 	%r206, 4;
	// begin inline asm
	shfl.sync.down.b32 %r204, %r205, %r206, %r217, %r218;
	// end inline asm
	setp.gt.s32 	%p44, %r193, 27;
	mov.b32 	%f205, %r204;
	add.f32 	%f206, %f204, %f205;
	selp.f32 	%f207, %f204, %f206, %p44;
	mov.b32 	%r210, %f207;
	mov.b32 	%r211, 8;
	// begin inline asm
	shfl.sync.down.b32 %r209, %r210, %r211, %r217, %r218;
	// end inline asm
	setp.gt.s32 	%p45, %r193, 23;
	mov.b32 	%f208, %r209;
	add.f32 	%f209, %f207, %f208;
	selp.f32 	%f210, %f207, %f209, %p45;
	mov.b32 	%r215, %f210;
	mov.b32 	%r216, 16;
	// begin inline asm
	shfl.sync.down.b32 %r214, %r215, %r216, %r217, %r218;
	// end inline asm
	setp.gt.s32 	%p46, %r193, 15;
	mov.b32 	%f211, %r214;
	add.f32 	%f38, %f210, %f211;
	selp.f32 	%f418, %f210, %f38, %p46;
	setp.ne.s32 	%p47, %r193, 0;
	@%p47 bra 	$L__BB7_50;
	shr.u32 	%r219, %r34, 3;
	and.b32  	%r220, %r219, 124;
	mov.u32 	%r221, _ZZN3cub18CUB_300001_SM_10006detail6reduce28DeviceReduceSingleTileKernelINS2_10policy_hubIfyN4cuda3std3__44plusIfEEE10Policy1000EPfSC_iS9_ffNS7_10__identityEEEvT0_T1_T2_T3_T4_T6_E12temp_storage;
	add.s32 	%r222, %r221, %r220;
	st.shared.f32 	[%r222+8], %f38;
$L__BB7_50:
	bar.sync 	0;
	setp.ne.s32 	%p48, %r34, 0;
	@%p48 bra 	$L__BB7_72;
	ld.shared.f32 	%f212, [_ZZN3cub18CUB_300001_SM_10006detail6reduce28DeviceReduceSingleTileKernelINS2_10policy_hubIfyN4cuda3std3__44plusIfEEE10Policy1000EPfSC_iS9_ffNS7_10__identityEEEvT0_T1_T2_T3_T4_T6_E12temp_storage+12];
	add.f32 	%f213, %f418, %f212;
	ld.shared.f32 	%f214, [_ZZN3cub18CUB_300001_SM_10006detail6reduce28DeviceReduceSingleTileKernelINS2_10policy_hubIfyN4cuda3std3__44plusIfEEE10Policy1000EPfSC_iS9_ffNS7_10__identityEEEvT0_T1_T2_T3_T4_T6_E12temp_storage+16];
	add.f32 	%f215, %f213, %f214;
	ld.shared.f32 	%f216, [_ZZN3cub18CUB_300001_SM_10006detail6reduce28DeviceReduceSingleTileKernelINS2_10policy_hubIfyN4cuda3std3__44plusIfEEE10Policy1000EPfSC_iS9_ffNS7_10__identityEEEvT0_T1_T2_T3_T4_T6_E12temp_storage+20];
	add.f32 	%f217, %f215, %f216;
	ld.shared.f32 	%f218, [_ZZN3cub18CUB_300001_SM_10006detail6reduce28DeviceReduceSingleTileKernelINS2_10policy_hubIfyN4cuda3std3__44plusIfEEE10Policy1000EPfSC_iS9_ffNS7_10__identityEEEvT0_T1_T2_T3_T4_T6_E12temp_storage+24];
	add.f32 	%f219, %f217, %f218;
	ld.shared.f32 	%f220, [_ZZN3cub18CUB_300001_SM_10006detail6reduce28DeviceReduceSingleTileKernelINS2_10policy_hubIfyN4cuda3std3__44plusIfEEE10Policy1000EPfSC_iS9_ffNS7_10__identityEEEvT0_T1_T2_T3_T4_T6_E12temp_storage+28];
	add.f32 	%f221, %f219, %f220;
	ld.shared.f32 	%f222, [_ZZN3cub18CUB_300001_SM_10006detail6reduce28DeviceReduceSingleTileKernelINS2_10policy_hubIfyN4cuda3std3__44plusIfEEE10Policy1000EPfSC_iS9_ffNS7_10__identityEEEvT0_T1_T2_T3_T4_T6_E12temp_storage+32];
	add.f32 	%f223, %f221, %f222;
	ld.shared.f32 	%f224, [_ZZN3cub18CUB_300001_SM_10006detail6reduce28DeviceReduceSingleTileKernelINS2_10policy_hubIfyN4cuda3std3__44plusIfEEE10Policy1000EPfSC_iS9_ffNS7_10__identityEEEvT0_T1_T2_T3_T4_T6_E12temp_storage+36];
	add.f32 	%f418, %f223, %f224;
	bra.uni 	$L__BB7_72;
$L__BB7_52:
	// begin inline asm
	mov.u32 %r155, %laneid;
	// end inline asm
	and.b32  	%r181, %r34, 992;
	add.s32 	%r182, %r181, 32;
	setp.gt.s32 	%p27, %r182, %r67;
	not.b32 	%r183, %r181;
	add.s32 	%r184, %r67, %r183;
	selp.b32 	%r179, %r184, 31, %p27;
	mov.b32 	%r157, %f410;
	mov.b32 	%r158, 1;
	mov.b32 	%r180, -1;
	// begin inline asm
	shfl.sync.down.b32 %r156, %r157, %r158, %r179, %r180;
	// end inline asm
	setp.lt.s32 	%p28, %r155, %r179;
	mov.b32 	%f165, %r156;
	add.f32 	%f166, %f410, %f165;
	selp.f32 	%f167, %f166, %f410, %p28;
	mov.b32 	%r162, %f167;
	mov.b32 	%r163, 2;
	// begin inline asm
	shfl.sync.down.b32 %r161, %r162, %r163, %r179, %r180;
	// end inline asm
	add.s32 	%r185, %r155, 2;
	setp.gt.s32 	%p29, %r185, %r179;
	mov.b32 	%f168, %r161;
	add.f32 	%f169, %f167, %f168;
	selp.f32 	%f170, %f167, %f169, %p29;
	mov.b32 	%r167, %f170;
	mov.b32 	%r168, 4;
	// begin inline asm
	shfl.sync.down.b32 %r166, %r167, %r168, %r179, %r180;
	// end inline asm
	add.s32 	%r186, %r155, 4;
	setp.gt.s32 	%p30, %r186, %r179;
	mov.b32 	%f171, %r166;
	add.f32 	%f172, %f170, %f171;
	selp.f32 	%f173, %f170, %f172, %p30;
	mov.b32 	%r172, %f173;
	mov.b32 	%r173, 8;
	// begin inline asm
	shfl.sync.down.b32 %r171, %r172, %r173, %r179, %r180;
	// end inline asm
	add.s32 	%r187, %r155, 8;
	setp.gt.s32 	%p31, %r187, %r179;
	mov.b32 	%f174, %r171;
	add.f32 	%f175, %f173, %f174;
	selp.f32 	%f176, %f173, %f175, %p31;
	mov.b32 	%r177, %f176;
	mov.b32 	%r178, 16;
	// begin inline asm
	shfl.sync.down.b32 %r176, %r177, %r178, %r179, %r180;
	// end inline asm
	add.s32 	%r188, %r155, 16;
	setp.gt.s32 	%p32, %r188, %r179;
	mov.b32 	%f177, %r176;
	add.f32 	%f178, %f176, %f177;
	selp.f32 	%f418, %f176, %f178, %p32;
	setp.ne.s32 	%p33, %r155, 0;
	@%p33 bra 	$L__BB7_54;
	shr.u32 	%r189, %r34, 3;
	and.b32  	%r190, %r189, 124;
	mov.u32 	%r191, _ZZN3cub18CUB_300001_SM_10006detail6reduce28DeviceReduceSingleTileKernelINS2_10policy_hubIfyN4cuda3std3__44plusIfEEE10Policy1000EPfSC_iS9_ffNS7_10__identityEEEvT0_T1_T2_T3_T4_T6_E12temp_storage;
	add.s32 	%r192, %r191, %r190;
	st.shared.f32 	[%r192+8], %f418;
$L__BB7_54:
	bar.sync 	0;
	setp.ne.s32 	%p34, %r34, 0;
	@%p34 bra 	$L__BB7_72;
	setp.gt.s32 	%p35, %r67, 32;
	ld.shared.f32 	%f179, [_ZZN3cub18CUB_300001_SM_10006detail6reduce28DeviceReduceSingleTileKernelINS2_10policy_hubIfyN4cuda3std3__44plusIfEEE10Policy1000EPfSC_iS9_ffNS7_10__identityEEEvT0_T1_T2_T3_T4_T6_E12temp_storage+12];
	add.f32 	%f180, %f418, %f179;
	selp.f32 	%f181, %f180, %f418, %p35;
	setp.gt.s32 	%p36, %r67, 64;
	ld.shared.f32 	%f182, [_ZZN3cub18CUB_300001_SM_10006detail6reduce28DeviceReduceSingleTileKernelINS2_10policy_hubIfyN4cuda3std3__44plusIfEEE10Policy1000EPfSC_iS9_ffNS7_10__identityEEEvT0_T1_T2_T3_T4_T6_E12temp_storage+16];
	add.f32 	%f183, %f182, %f181;
	selp.f32 	%f184, %f183, %f181, %p36;
	setp.gt.s32 	%p37, %r67, 96;
	ld.shared.f32 	%f185, [_ZZN3cub18CUB_300001_SM_10006detail6reduce28DeviceReduceSingleTileKernelINS2_10policy_hubIfyN4cuda3std3__44plusIfEEE10Policy1000EPfSC_iS9_ffNS7_10__identityEEEvT0_T1_T2_T3_T4_T6_E12temp_storage+20];
	add.f32 	%f186, %f185, %f184;
	selp.f32 	%f187, %f186, %f184, %p37;
	setp.gt.s32 	%p38, %r67, 128;
	ld.shared.f32 	%f188, [_ZZN3cub18CUB_300001_SM_10006detail6reduce28DeviceReduceSingleTileKernelINS2_10policy_hubIfyN4cuda3std3__44plusIfEEE10Policy1000EPfSC_iS9_ffNS7_10__identityEEEvT0_T1_T2_T3_T4_T6_E12temp_storage+24];
	add.f32 	%f189, %f188, %f187;
	selp.f32 	%f190, %f189, %f187, %p38;
	setp.gt.s32 	%p39, %r67, 160;
	ld.shared.f32 	%f191, [_ZZN3cub18CUB_300001_SM_10006detail6reduce28DeviceReduceSingleTileKernelINS2_10policy_hubIfyN4cuda3std3__44plusIfEEE10Policy1000EPfSC_iS9_ffNS7_10__identityEEEvT0_T1_T2_T3_T4_T6_E12temp_storage+28];
	add.f32 	%f192, %f191, %f190;
	selp.f32 	%f193, %f192, %f190, %p39;
	setp.gt.s32 	%p40, %r67, 192;
	ld.shared.f32 	%f194, [_ZZN3cub18CUB_300001_SM_10006detail6reduce28DeviceReduceSingleTileKernelINS2_10policy_hubIfyN4cuda3std3__44plusIfEEE10Policy1000EPfSC_iS9_ffNS7_10__identityEEEvT0_T1_T2_T3_T4_T6_E12temp_storage+32];
	add.f32 	%f195, %f194, %f193;
	selp.f32 	%f196, %f195, %f193, %p40;
	setp.gt.s32 	%p41, %r67, 224;
	ld.shared.f32 	%f197, [_ZZN3cub18CUB_300001_SM_10006detail6reduce28DeviceReduceSingleTileKernelINS2_10policy_hubIfyN4cuda3std3__44plusIfEEE10Policy1000EPfSC_iS9_ffNS7_10__identityEEEvT0_T1_T2_T3_T4_T6_E12temp_storage+36];
	add.f32 	%f198, %f197, %f196;
	selp.f32 	%f418, %f198, %f196, %p41;
	bra.uni 	$L__BB7_72;
$L__BB7_56:
	mov.u32 	%r46, %tid.x;
	mul.wide.u32 	%rd35, %r46, 4;
	add.s64 	%rd19, %rd16, %rd35;
	// begin inline asm
	ld.global.nc.u32 %r68, [%rd19];
	// end inline asm
	mov.b32 	%f59, %r68;
	add.s64 	%rd20, %rd19, 1024;
	// begin inline asm
	ld.global.nc.u32 %r69, [%rd20];
	// end inline asm
	mov.b32 	%f60, %r69;
	add.s64 	%rd21, %rd19, 2048;
	// begin inline asm
	ld.global.nc.u32 %r70, [%rd21];
	// end inline asm
	mov.b32 	%f61, %r70;
	add.s64 	%rd22, %rd19, 3072;
	// begin inline asm
	ld.global.nc.u32 %r71, [%rd22];
	// end inline asm
	mov.b32 	%f62, %r71;
	add.s64 	%rd23, %rd19, 4096;
	// begin inline asm
	ld.global.nc.u32 %r72, [%rd23];
	// end inline asm
	mov.b32 	%f63, %r72;
	add.s64 	%rd24, %rd19, 5120;
	// begin inline asm
	ld.global.nc.u32 %r73, [%rd24];
	// end inline asm
	mov.b32 	%f64, %r73;
	add.s64 	%rd25, %rd19, 6144;
	// begin inline asm
	ld.global.nc.u32 %r74, [%rd25];
	// end inline asm
	mov.b32 	%f65, %r74;
	add.s64 	%rd26, %rd19, 7168;
	// begin inline asm
	ld.global.nc.u32 %r75, [%rd26];
	// end inline asm
	mov.b32 	%f66, %r75;
	add.s64 	%rd27, %rd19, 8192;
	// begin inline asm
	ld.global.nc.u32 %r76, [%rd27];
	// end inline asm
	mov.b32 	%f67, %r76;
	add.s64 	%rd28, %rd19, 9216;
	// begin inline asm
	ld.global.nc.u32 %r77, [%rd28];
	// end inline asm
	mov.b32 	%f68, %r77;
	add.s64 	%rd29, %rd19, 10240;
	// begin inline asm
	ld.global.nc.u32 %r78, [%rd29];
	// end inline asm
	mov.b32 	%f69, %r78;
	add.s64 	%rd30, %rd19, 11264;
	// begin inline asm
	ld.global.nc.u32 %r79, [%rd30];
	// end inline asm
	mov.b32 	%f70, %r79;
	add.s64 	%rd31, %rd19, 12288;
	// begin inline asm
	ld.global.nc.u32 %r80, [%rd31];
	// end inline asm
	mov.b32 	%f71, %r80;
	add.s64 	%rd32, %rd19, 13312;
	// begin inline asm
	ld.global.nc.u32 %r81, [%rd32];
	// end inline asm
	mov.b32 	%f72, %r81;
	add.s64 	%rd33, %rd19, 14336;
	// begin inline asm
	ld.global.nc.u32 %r82, [%rd33];
	// end inline asm
	mov.b32 	%f73, %r82;
	add.s64 	%rd34, %rd19, 15360;
	// begin inline asm
	ld.global.nc.u32 %r83, [%rd34];
	// end inline asm
	mov.b32 	%f74, %r83;
	add.f32 	%f75, %f59, %f60;
	add.f32 	%f76, %f61, %f62;
	add.f32 	%f77, %f63, %f64;
	add.f32 	%f78, %f65, %f66;
	add.f32 	%f79, %f67, %f68;
	add.f32 	%f80, %f69, %f70;
	add.f32 	%f81, %f71, %f72;
	add.f32 	%f82, %f73, %f74;
	add.f32 	%f83, %f75, %f76;
	add.f32 	%f84, %f77, %f78;
	add.f32 	%f85, %f79, %f80;
	add.f32 	%f86, %f81, %f82;
	add.f32 	%f87, %f83, %f84;
	add.f32 	%f88, %f85, %f86;
	add.f32 	%f417, %f87, %f88;
	setp.lt.u32 	%p4, %r67, 8192;
	mov.b32 	%r400, 4096;
	@%p4 bra 	$L__BB7_60;
	add.s32 	%r47, %r67, -4096;
	mov.b32 	%r400, 4096;
$L__BB7_58:
	mul.wide.s32 	%rd52, %r400, 4;
	add.s64 	%rd36, %rd19, %rd52;
	// begin inline asm
	ld.global.nc.u32 %r86, [%rd36];
	// end inline asm
	mov.b32 	%f89, %r86;
	add.s64 	%rd37, %rd36, 1024;
	// begin inline asm
	ld.global.nc.u32 %r87, [%rd37];
	// end inline asm
	mov.b32 	%f90, %r87;
	add.s64 	%rd38, %rd36, 2048;
	// begin inline asm
	ld.global.nc.u32 %r88, [%rd38];
	// end inline asm
	mov.b32 	%f91, %r88;
	add.s64 	%rd39, %rd36, 3072;
	// begin inline asm
	ld.global.nc.u32 %r89, [%rd39];
	// end inline asm
	mov.b32 	%f92, %r89;
	add.s64 	%rd40, %rd36, 4096;
	// begin inline asm
	ld.global.nc.u32 %r90, [%rd40];
	// end inline asm
	mov.b32 	%f93, %r90;
	add.s64 	%rd41, %rd36, 5120;
	// begin inline asm
	ld.global.nc.u32 %r91, [%rd41];
	// end inline asm
	mov.b32 	%f94, %r91;
	add.s64 	%rd42, %rd36, 6144;
	// begin inline asm
	ld.global.nc.u32 %r92, [%rd42];
	// end inline asm
	mov.b32 	%f95, %r92;
	add.s64 	%rd43, %rd36, 7168;
	// begin inline asm
	ld.global.nc.u32 %r93, [%rd43];
	// end inline asm
	mov.b32 	%f96, %r93;
	add.s64 	%rd44, %rd36, 8192;
	// begin inline asm
	ld.global.nc.u32 %r94, [%rd44];
	// end inline asm
	mov.b32 	%f97, %r94;
	add.s64 	%rd45, %rd36, 9216;
	// begin inline asm
	ld.global.nc.u32 %r95, [%rd45];
	// end inline asm
	mov.b32 	%f98, %r95;
	add.s64 	%rd46, %rd36, 10240;
	// begin inline asm
	ld.global.nc.u32 %r96, [%rd46];
	// end inline asm
	mov.b32 	%f99, %r96;
	add.s64 	%rd47, %rd36, 11264;
	// begin inline asm
	ld.global.nc.u32 %r97, [%rd47];
	// end inline asm
	mov.b32 	%f100, %r97;
	add.s64 	%rd48, %rd36, 12288;
	// begin inline asm
	ld.global.nc.u32 %r98, [%rd48];
	// end inline asm
	mov.b32 	%f101, %r98;
	add.s64 	%rd49, %rd36, 13312;
	// begin inline asm
	ld.global.nc.u32 %r99, [%rd49];
	// end inline asm
	mov.b32 	%f102, %r99;
	add.s64 	%rd50, %rd36, 14336;
	// begin inline asm
	ld.global.nc.u32 %r100, [%rd50];
	// end inline asm
	mov.b32 	%f103, %r100;
	add.s64 	%rd51, %rd36, 15360;
	// begin inline asm
	ld.global.nc.u32 %r101, [%rd51];
	// end inline asm
	mov.b32 	%f104, %r101;
	add.f32 	%f105, %f417, %f89;
	add.f32 	%f106, %f90, %f91;
	add.f32 	%f107, %f92, %f93;
	add.f32 	%f108, %f94, %f95;
	add.f32 	%f109, %f96, %f97;
	add.f32 	%f110, %f98, %f99;
	add.f32 	%f111, %f100, %f101;
	add.f32 	%f112, %f102, %f103;
	add.f32 	%f113, %f105, %f106;
	add.f32 	%f114, %f107, %f108;
	add.f32 	%f115, %f109, %f110;
	add.f32 	%f116, %f111, %f112;
	add.f32 	%f117, %f113, %f114;
	add.f32 	%f118, %f115, %f116;
	add.f32 	%f119, %f117, %f118;
	add.f32 	%f417, %f119, %f104;
	sub.s32 	%r102, %r67, %r400;
	setp.lt.s32 	%p5, %r102, 4096;
	@%p5 bra 	$L__BB7_68;
	add.s32 	%r400, %r400, 4096;
	setp.le.s32 	%p6, %r400, %r47;
	@%p6 bra 	$L__BB7_58;
$L__BB7_60:
	setp.le.s32 	%p7, %r67, %r400;
	@%p7 bra 	$L__BB7_68;
	sub.s32 	%r51, %r67, %r400;
	setp.ge.s32 	%p8, %r46, %r51;
	@%p8 bra 	$L__BB7_68;
	not.b32 	%r103, %r46;
	add.s32 	%r104, %r67, %r103;
	sub.s32 	%r52, %r104, %r400;
	and.b32  	%r105, %r52, 768;
	setp.eq.s32 	%p9, %r105, 768;
	mov.u32 	%r404, %r46;
	@%p9 bra 	$L__BB7_65;
	add.s32 	%r402, %r46, %r400;
	shr.u32 	%r106, %r52, 8;
	add.s32 	%r107, %r106, 1;
	and.b32  	%r108, %r107, 3;
	neg.s32 	%r401, %r108;
	mov.u32 	%r404, %r46;
$L__BB7_64:
	.pragma "nounroll";
	mul.wide.u32 	%rd54, %r402, 4;
	add.s64 	%rd53, %rd16, %rd54;
	// begin inline asm
	ld.global.nc.u32 %r109, [%rd53];
	// end inline asm
	mov.b32 	%f121, %r109;
	add.f32 	%f417, %f417, %f121;
	add.s32 	%r404, %r404, 256;
	add.s32 	%r402, %r402, 256;
	add.s32 	%r401, %r401, 1;
	setp.ne.s32 	%p10, %r401, 0;
	@%p10 bra 	$L__BB7_64;
$L__BB7_65:
	setp.lt.u32 	%p11, %r52, 768;
	@%p11 bra 	$L__BB7_68;
	cvt.u64.u32 	%rd55, %r404;
	cvt.u64.u32 	%rd56, %r400;
	add.s64 	%rd57, %rd55, %rd56;
	shl.b64 	%rd58, %rd57, 2;
	add.s64 	%rd59, %rd58, %rd16;
	add.s64 	%rd124, %rd59, 2048;
	add.s32 	%r405, %r404, %r400;
$L__BB7_67:
	mul.wide.u32 	%rd64, %r405, 4;
	add.s64 	%rd60, %rd16, %rd64;
	// begin inline asm
	ld.global.nc.u32 %r110, [%rd60];
	// end inline asm
	mov.b32 	%f122, %r110;
	add.f32 	%f123, %f417, %f122;
	add.s64 	%rd61, %rd124, -1024;
	// begin inline asm
	ld.global.nc.u32 %r111, [%rd61];
	// end inline asm
	mov.b32 	%f124, %r111;
	add.f32 	%f125, %f123, %f124;
	// begin inline asm
	ld.global.nc.u32 %r112, [%rd124];
	// end inline asm
	mov.b32 	%f126, %r112;
	add.f32 	%f127, %f125, %f126;
	add.s64 	%rd63, %rd124, 1024;
	// begin inline asm
	ld.global.nc.u32 %r113, [%rd63];
	// end inline asm
	mov.b32 	%f128, %r113;
	add.f32 	%f417, %f127, %f128;
	add.s32 	%r404, %r404, 1024;
	add.s64 	%rd124, %rd124, 4096;
	add.s32 	%r405, %r405, 1024;
	setp.lt.s32 	%p12, %r404, %r51;
	@%p12 bra 	$L__BB7_67;
$L__BB7_68:
	// begin inline asm
	mov.u32 %r114, %laneid;
	// end inline asm
	mov.b32 	%r116, %f417;
	mov.b32 	%r117, 1;
	mov.b32 	%r138, 31;
	mov.b32 	%r139, -1;
	// begin inline asm
	shfl.sync.down.b32 %r115, %r116, %r117, %r138, %r139;
	// end inline asm
	setp.gt.s32 	%p13, %r114, 30;
	mov.b32 	%f129, %r115;
	add.f32 	%f130, %f417, %f129;
	selp.f32 	%f131, %f417, %f130, %p13;
	mov.b32 	%r121, %f131;
	mov.b32 	%r122, 2;
	// begin inline asm
	shfl.sync.down.b32 %r120, %r121, %r122, %r138, %r139;
	// end inline asm
	setp.gt.s32 	%p14, %r114, 29;
	mov.b32 	%f132, %r120;
	add.f32 	%f133, %f131, %f132;
	selp.f32 	%f134, %f131, %f133, %p14;
	mov.b32 	%r126, %f134;
	mov.b32 	%r127, 4;
	// begin inline asm
	shfl.sync.down.b32 %r125, %r126, %r127, %r138, %r139;
	// end inline asm
	setp.gt.s32 	%p15, %r114, 27;
	mov.b32 	%f135, %r125;
	add.f32 	%f136, %f134, %f135;
	selp.f32 	%f137, %f134, %f136, %p15;
	mov.b32 	%r131, %f137;
	mov.b32 	%r132, 8;
	// begin inline asm
	shfl.sync.down.b32 %r130, %r131, %r132, %r138, %r139;
	// end inline asm
	setp.gt.s32 	%p16, %r114, 23;
	mov.b32 	%f138, %r130;
	add.f32 	%f139, %f137, %f138;
	selp.f32 	%f140, %f137, %f139, %p16;
	mov.b32 	%r136, %f140;
	mov.b32 	%r137, 16;
	// begin inline asm
	shfl.sync.down.b32 %r135, %r136, %r137, %r138, %r139;
	// end inline asm
	setp.gt.s32 	%p17, %r114, 15;
	mov.b32 	%f141, %r135;
	add.f32 	%f54, %f140, %f141;
	selp.f32 	%f418, %f140, %f54, %p17;
	setp.ne.s32 	%p18, %r114, 0;
	@%p18 bra 	$L__BB7_70;
	shr.u32 	%r140, %r46, 3;
	and.b32  	%r141, %r140, 124;
	mov.u32 	%r142, _ZZN3cub18CUB_300001_SM_10006detail6reduce28DeviceReduceSingleTileKernelINS2_10policy_hubIfyN4cuda3std3__44plusIfEEE10Policy1000EPfSC_iS9_ffNS7_10__identityEEEvT0_T1_T2_T3_T4_T6_E12temp_storage;
	add.s32 	%r143, %r142, %r141;
	st.shared.f32 	[%r143+8], %f54;
$L__BB7_70:
	bar.sync 	0;
	setp.ne.s32 	%p19, %r46, 0;
	@%p19 bra 	$L__BB7_72;
	ld.shared.f32 	%f142, [_ZZN3cub18CUB_300001_SM_10006detail6reduce28DeviceReduceSingleTileKernelINS2_10policy_hubIfyN4cuda3std3__44plusIfEEE10Policy1000EPfSC_iS9_ffNS7_10__identityEEEvT0_T1_T2_T3_T4_T6_E12temp_storage+12];
	add.f32 	%f143, %f418, %f142;
	ld.shared.f32 	%f144, [_ZZN3cub18CUB_300001_SM_10006detail6reduce28DeviceReduceSingleTileKernelINS2_10policy_hubIfyN4cuda3std3__44plusIfEEE10Policy1000EPfSC_iS9_ffNS7_10__identityEEEvT0_T1_T2_T3_T4_T6_E12temp_storage+16];
	add.f32 	%f145, %f143, %f144;
	ld.shared.f32 	%f146, [_ZZN3cub18CUB_300001_SM_10006detail6reduce28DeviceReduceSingleTileKernelINS2_10policy_hubIfyN4cuda3std3__44plusIfEEE10Policy1000EPfSC_iS9_ffNS7_10__identityEEEvT0_T1_T2_T3_T4_T6_E12temp_storage+20];
	add.f32 	%f147, %f145, %f146;
	ld.shared.f32 	%f148, [_ZZN3cub18CUB_300001_SM_10006detail6reduce28DeviceReduceSingleTileKernelINS2_10policy_hubIfyN4cuda3std3__44plusIfEEE10Policy1000EPfSC_iS9_ffNS7_10__identityEEEvT0_T1_T2_T3_T4_T6_E12temp_storage+24];
	add.f32 	%f149, %f147, %f148;
	ld.shared.f32 	%f150, [_ZZN3cub18CUB_300001_SM_10006detail6reduce28DeviceReduceSingleTileKernelINS2_10policy_hubIfyN4cuda3std3__44plusIfEEE10Policy1000EPfSC_iS9_ffNS7_10__identityEEEvT0_T1_T2_T3_T4_T6_E12temp_storage+28];
	add.f32 	%f151, %f149, %f150;
	ld.shared.f32 	%f152, [_ZZN3cub18CUB_300001_SM_10006detail6reduce28DeviceReduceSingleTileKernelINS2_10policy_hubIfyN4cuda3std3__44plusIfEEE10Policy1000EPfSC_iS9_ffNS7_10__identityEEEvT0_T1_T2_T3_T4_T6_E12temp_storage+32];
	add.f32 	%f153, %f151, %f152;
	ld.shared.f32 	%f154, [_ZZN3cub18CUB_300001_SM_10006detail6reduce28DeviceReduceSingleTileKernelINS2_10policy_hubIfyN4cuda3std3__44plusIfEEE10Policy1000EPfSC_iS9_ffNS7_10__identityEEEvT0_T1_T2_T3_T4_T6_E12temp_storage+36];
	add.f32 	%f418, %f153, %f154;
$L__BB7_72:
	mov.u32 	%r379, %tid.x;
	setp.ne.s32 	%p95, %r379, 0;
	@%p95 bra 	$L__BB7_74;
	add.f32 	%f391, %f58, %f418;
	st.global.f32 	[%rd1], %f391;
$L__BB7_74:
	ret;

}


// ===== COMPILED SASS (sm_100) =====

	.target	sm_100

	.elftype	@"ET_EXEC"


//--------------------- .note.nv.tkinfo           --------------------------
	.section	.note.nv.tkinfo,"",@"SHT_NOTE"
	.sectionflags	@"SHF_NOTE_NV_TKINFO"
	.tkinfo
        /*0018*/ 	.word	0x00000002
        /*0030*/ 	.string	""
        /*0030*/ 	.string	"ptxas"
        /*0030*/ 	.string	"Cuda compilation tools, release 13.0, V13.0.88"
        /*0030*/ 	.string	"Build cuda_13.0.r13.0/compiler.36424714_0"
        /*0030*/ 	.string	"-arch sm_100 -m 64 "



//--------------------- .note.nv.cuinfo           --------------------------
	.section	.note.nv.cuinfo,"",@"SHT_NOTE"
	.sectionflags	@"SHF_NOTE_NV_CUINFO"
        /*0018*/ 	.short	0x0002
        /*001a*/ 	.short	0x0064
        /*001c*/ 	.short	0x0082
	.zero		2


//--------------------- .nv.info                  --------------------------
	.section	.nv.info,"",@"SHT_CUDA_INFO"
	.align	4


	//----- nvinfo : EIATTR_REGCOUNT
	.align		4
        /*0000*/ 	.byte	0x04, 0x2f
        /*0002*/ 	.short	(.L_44 - .L_43)
	.align		4
.L_43:
        /*0004*/ 	.word	index@(_ZN3cub18CUB_300001_SM_10006detail11EmptyKernelIvEEvv)
        /*0008*/ 	.word	0x00000004


	//----- nvinfo : EIATTR_FRAME_SIZE
	.align		4
.L_44:
        /*000c*/ 	.byte	0x04, 0x11
        /*000e*/ 	.short	(.L_46 - .L_45)
	.align		4
.L_45:
        /*0010*/ 	.word	index@(_ZN3cub18CUB_300001_SM_10006detail11EmptyKernelIvEEvv)
        /*0014*/ 	.word	0x00000000


	//----- nvinfo : EIATTR_REGCOUNT
	.align		4
.L_46:
        /*0018*/ 	.byte	0x04, 0x2f
        /*001a*/ 	.short	(.L_48 - .L_47)
	.align		4
.L_47:
        /*001c*/ 	.word	index@(_ZN3cub18CUB_300001_SM_10006detail8for_each13static_kernelINS2_12policy_hub_t12policy_500_tEmN6thrust24THRUST_300001_SM_1000_NS8cuda_cub20__uninitialized_fill7functorINS7_10device_ptrIfEEfEEEEvT0_T1_)
        /*0020*/ 	.word	0x00000008


	//----- nvinfo : EIATTR_FRAME_SIZE
	.align		4
.L_48:
        /*0024*/ 	.byte	0x04, 0x11
        /*0026*/ 	.short	(.L_50 - .L_49)
	.align		4
.L_49:
        /*0028*/ 	.word	index@(_ZN3cub18CUB_300001_SM_10006detail8for_each13static_kernelINS2_12policy_hub_t12policy_500_tEmN6thrust24THRUST_300001_SM_1000_NS8cuda_cub20__uninitialized_fill7functorINS7_10device_ptrIfEEfEEEEvT0_T1_)
        /*002c*/ 	.word	0x00000000


	//----- nvinfo : EIATTR_REGCOUNT
	.align		4
.L_50:
        /*0030*/ 	.byte	0x04, 0x2f
        /*0032*/ 	.short	(.L_52 - .L_51)
	.align		4
.L_51:
        /*0034*/ 	.word	index@(_ZN3cub18CUB_300001_SM_10006detail6reduce28DeviceReduceSingleTileKernelINS2_10policy_hubIfjN4cuda3std3__44plusIfEEE10Policy1000EN6thrust24THRUST_300001_SM_1000_NS6detail15normal_iteratorINSD_10device_ptrIKfEEEEPfjS9_ff6SquareEEvT0_T1_T2_T3_T4_T6_)
        /*0038*/ 	.word	0x00000020


	//----- nvinfo : EIATTR_FRAME_SIZE
	.align		4
.L_52:
        /*003c*/ 	.byte	0x04, 0x11
        /*003e*/ 	.short	(.L_54 - .L_53)
	.align		4
.L_53:
        /*0040*/ 	.word	index@(_ZN3cub18CUB_300001_SM_10006detail6reduce28DeviceReduceSingleTileKernelINS2_10policy_hubIfjN4cuda3std3__44plusIfEEE10Policy1000EN6thrust24THRUST_300001_SM_1000_NS6detail15normal_iteratorINSD_10device_ptrIKfEEEEPfjS9_ff6SquareEEvT0_T1_T2_T3_T4_T6_)
        /*0044*/ 	.word	0x00000000


	//----- nvinfo : EIATTR_REGCOUNT
	.align		4
.L_54:
        /*0048*/ 	.byte	0x04, 0x2f
        /*004a*/ 	.short	(.L_56 - .L_55)
	.align		4
.L_55:
        /*004c*/ 	.word	index@(_ZN3cub18CUB_300001_SM_10006detail6reduce18DeviceReduceKernelINS2_10policy_hubIfjN4cuda3std3__44plusIfEEE10Policy1000EN6thrust24THRUST_300001_SM_1000_NS6detail15normal_iteratorINSD_10device_ptrIKfEEEEjS9_f6SquareEEvT0_PT3_T1_NS0_13GridEvenShareISO_EET2_T4_)
        /*0050*/ 	.word	0x00000020


	//----- nvinfo : EIATTR_FRAME_SIZE
	.align		4
.L_56:
        /*0054*/ 	.byte	0x04, 0x11
        /*0056*/ 	.short	(.L_58 - .L_57)
	.align		4
.L_57:
        /*0058*/ 	.word	index@(_ZN3cub18CUB_300001_SM_10006detail6reduce18DeviceReduceKernelINS2_10policy_hubIfjN4cuda3std3__44plusIfEEE10Policy1000EN6thrust24THRUST_300001_SM_1000_NS6detail15normal_iteratorINSD_10device_ptrIKfEEEEjS9_f6SquareEEvT0_PT3_T1_NS0_13GridEvenShareISO_EET2_T4_)
        /*005c*/ 	.word	0x00000000


	//----- nvinfo : EIATTR_REGCOUNT
	.align		4
.L_58:
        /*0060*/ 	.byte	0x04, 0x2f
        /*0062*/ 	.short	(.L_60 - .L_59)
	.align		4
.L_59:
        /*0064*/ 	.word	index@(_ZN3cub18CUB_300001_SM_10006detail6reduce28DeviceReduceSingleTileKernelINS2_10policy_hubIfjN4cuda3std3__44plusIfEEE10Policy1000EPfSC_iS9_ffNS7_10__identityEEEvT0_T1_T2_T3_T4_T6_)
        /*0068*/ 	.word	0x0000001e


	//----- nvinfo : EIATTR_FRAME_SIZE
	.align		4
.L_60:
        /*006c*/ 	.byte	0x04, 0x11
        /*006e*/ 	.short	(.L_62 - .L_61)
	.align		4
.L_61:
        /*0070*/ 	.word	index@(_ZN3cub18CUB_300001_SM_10006detail6reduce28DeviceReduceSingleTileKernelINS2_10policy_hubIfjN4cuda3std3__44plusIfEEE10Policy1000EPfSC_iS9_ffNS7_10__identityEEEvT0_T1_T2_T3_T4_T6_)
        /*0074*/ 	.word	0x00000000


	//----- nvinfo : EIATTR_REGCOUNT
	.align		4
.L_62:
        /*0078*/ 	.byte	0x04, 0x2f
        /*007a*/ 	.short	(.L_64 - .L_63)
	.align		4
.L_63:
        /*007c*/ 	.word	index@(_ZN3cub18CUB_300001_SM_10006detail6reduce28DeviceReduceSingleTileKernelINS2_10policy_hubIfyN4cuda3std3__44plusIfEEE10Policy1000EN6thrust24THRUST_300001_SM_1000_NS6detail15normal_iteratorINSD_10device_ptrIKfEEEEPfyS9_ff6SquareEEvT0_T1_T2_T3_T4_T6_)
        /*0080*/ 	.word	0x00000020


	//----- nvinfo : EIATTR_FRAME_SIZE
	.align		4
.L_64:
        /*0084*/ 	.byte	0x04, 0x11
        /*0086*/ 	.short	(.L_66 - .L_65)
	.align		4
.L_65:
        /*0088*/ 	.word	index@(_ZN3cub18CUB_300001_SM_10006detail6reduce28DeviceReduceSingleTileKernelINS2_10policy_hubIfyN4cuda3std3__44plusIfEEE10Policy1000EN6thrust24THRUST_300001_SM_1000_NS6detail15normal_iteratorINSD_10device_ptrIKfEEEEPfyS9_ff6SquareEEvT0_T1_T2_T3_T4_T6_)
        /*008c*/ 	.word	0x00000000


	//----- nvinfo : EIATTR_REGCOUNT
	.align		4
.L_66:
        /*0090*/ 	.byte	0x04, 0x2f
        /*0092*/ 	.short	(.L_68 - .L_67)
	.align		4
.L_67:
        /*0094*/ 	.word	index@(_ZN3cub18CUB_300001_SM_10006detail6reduce18DeviceReduceKernelINS2_10policy_hubIfyN4cuda3std3__44plusIfEEE10Policy1000EN6thrust24THRUST_300001_SM_1000_NS6detail15normal_iteratorINSD_10device_ptrIKfEEEEyS9_f6SquareEEvT0_PT3_T1_NS0_13GridEvenShareISO_EET2_T4_)
        /*0098*/ 	.word	0x0000001f


	//----- nvinfo : EIATTR_FRAME_SIZE
	.align		4
.L_68:
        /*009c*/ 	.byte	0x04, 0x11
        /*009e*/ 	.short	(.L_70 - .L_69)
	.align		4
.L_69:
        /*00a0*/ 	.word	index@(_ZN3cub18CUB_300001_SM_10006detail6reduce18DeviceReduceKernelINS2_10policy_hubIfyN4cuda3std3__44plusIfEEE10Policy1000EN6thrust24THRUST_300001_SM_1000_NS6detail15normal_iteratorINSD_10device_ptrIKfEEEEyS9_f6SquareEEvT0_PT3_T1_NS0_13GridEvenShareISO_EET2_T4_)
        /*00a4*/ 	.word	0x00000000


	//----- nvinfo : EIATTR_REGCOUNT
	.align		4
.L_70:
        /*00a8*/ 	.byte	0x04, 0x2f
        /*00aa*/ 	.short	(.L_72 - .L_71)
	.align		4
.L_71:
        /*00ac*/ 	.word	index@(_ZN3cub18CUB_300001_SM_10006detail6reduce28DeviceReduceSingleTileKernelINS2_10policy_hubIfyN4cuda3std3__44plusIfEEE10Policy1000EPfSC_iS9_ffNS7_10__identityEEEvT0_T1_T2_T3_T4_T6_)
        /*00b0*/ 	.word	0x0000001e


	//----- nvinfo : EIATTR_FRAME_SIZE
	.align		4
.L_72:
        /*00b4*/ 	.byte	0x04, 0x11
        /*00b6*/ 	.short	(.L_74 - .L_73)
	.align		4
.L_73:
        /*00b8*/ 	.word	index@(_ZN3cub18CUB_300001_SM_10006detail6reduce28DeviceReduceSingleTileKernelINS2_10policy_hubIfyN4cuda3std3__44plusIfEEE10Policy1000EPfSC_iS9_ffNS7_10__identityEEEvT0_T1_T2_T3_T4_T6_)
        /*00bc*/ 	.word	0x00000000


	//----- nvinfo : EIATTR_MIN_STACK_SIZE
	.align		4
.L_74:
        /*00c0*/ 	.byte	0x04, 0x12
        /*00c2*/ 	.short	(.L_76 - .L_75)
	.align		4
.L_75:
        /*00c4*/ 	.word	index@(_ZN3cub18CUB_300001_SM_10006detail6reduce28DeviceReduceSingleTileKernelINS2_10policy_hubIfyN4cuda3std3__44plusIfEEE10Policy1000EPfSC_iS9_ffNS7_10__identityEEEvT0_T1_T2_T3_T4_T6_)
        /*00c8*/ 	.word	0x00000000


	//----- nvinfo : EIATTR_MIN_STACK_SIZE
	.align		4
.L_76:
        /*00cc*/ 	.byte	0x04, 0x12
        /*00ce*/ 	.short	(.L_78 - .L_77)
	.align		4
.L_77:
        /*00d0*/ 	.word	index@(_ZN3cub18CUB_300001_SM_10006detail6reduce18DeviceReduceKernelINS2_10policy_hubIfyN4cuda3std3__44plusIfEEE10Policy1000EN6thrust24THRUST_300001_SM_1000_NS6detail15normal_iteratorINSD_10device_ptrIKfEEEEyS9_f6SquareEEvT0_PT3_T1_NS0_13GridEvenShareISO_EET2_T4_)
        /*00d4*/ 	.word	0x00000000


	//----- nvinfo : EIATTR_MIN_STACK_SIZE
	.align		4
.L_78:
        /*00d8*/ 	.byte	0x04, 0x12
        /*00da*/ 	.short	(.L_80 - .L_79)
	.align		4
.L_79:
        /*00dc*/ 	.word	index@(_ZN3cub18CUB_300001_SM_10006detail6reduce28DeviceReduceSingleTileKernelINS2_10policy_hubIfyN4cuda3std3__44plusIfEEE10Policy1000EN6thrust24THRUST_300001_SM_1000_NS6detail15normal_iteratorINSD_10device_ptrIKfEEEEPfyS9_ff6SquareEEvT0_T1_T2_T3_T4_T6_)
        /*00e0*/ 	.word	0x00000000


	//----- nvinfo : EIATTR_MIN_STACK_SIZE
	.align		4
.L_80:
        /*00e4*/ 	.byte	0x04, 0x12
        /*00e6*/ 	.short	(.L_82 - .L_81)
	.align		4
.L_81:
        /*00e8*/ 	.word	index@(_ZN3cub18CUB_300001_SM_10006detail6reduce28DeviceReduceSingleTileKernelINS2_10policy_hubIfjN4cuda3std3__44plusIfEEE10Policy1000EPfSC_iS9_ffNS7_10__identityEEEvT0_T1_T2_T3_T4_T6_)
        /*00ec*/ 	.word	0x00000000


	//----- nvinfo : EIATTR_MIN_STACK_SIZE
	.align		4
.L_82:
        /*00f0*/ 	.byte	0x04, 0x12
        /*00f2*/ 	.short	(.L_84 - .L_83)
	.align		4
.L_83:
        /*00f4*/ 	.word	index@(_ZN3cub18CUB_300001_SM_10006detail6reduce18DeviceReduceKernelINS2_10policy_hubIfjN4cuda3std3__44plusIfEEE10Policy1000EN6thrust24THRUST_300001_SM_1000_NS6detail15normal_iteratorINSD_10device_ptrIKfEEEEjS9_f6SquareEEvT0_PT3_T1_NS0_13GridEvenShareISO_EET2_T4_)
        /*00f8*/ 	.word	0x00000000


	//----- nvinfo : EIATTR_MIN_STACK_SIZE
	.align		4
.L_84:
        /*00fc*/ 	.byte	0x04, 0x12
        /*00fe*/ 	.short	(.L_86 - .L_85)
	.align		4
.L_85:
        /*0100*/ 	.word	index@(_ZN3cub18CUB_300001_SM_10006detail6reduce28DeviceReduceSingleTileKernelINS2_10policy_hubIfjN4cuda3std3__44plusIfEEE10Policy1000EN6thrust24THRUST_300001_SM_1000_NS6detail15normal_iteratorINSD_10device_ptrIKfEEEEPfjS9_ff6SquareEEvT0_T1_T2_T3_T4_T6_)
        /*0104*/ 	.word	0x00000000


	//----- nvinfo : EIATTR_MIN_STACK_SIZE
	.align		4
.L_86:
        /*0108*/ 	.byte	0x04, 0x12
        /*010a*/ 	.short	(.L_88 - .L_87)
	.align		4
.L_87:
        /*010c*/ 	.word	index@(_ZN3cub18CUB_300001_SM_10006detail8for_each13static_kernelINS2_12policy_hub_t12policy_500_tEmN6thrust24THRUST_300001_SM_1000_NS8cuda_cub20__uninitialized_fill7functorINS7_10device_ptrIfEEfEEEEvT0_T1_)
        /*0110*/ 	.word	0x00000000


	//----- nvinfo : EIATTR_MIN_STACK_SIZE
	.align		4
.L_88:
        /*0114*/ 	.byte	0x04, 0x12
        /*0116*/ 	.short	(.L_90 - .L_89)
	.align		4
.L_89:
        /*0118*/ 	.word	index@(_ZN3cub18CUB_300001_SM_10006detail11EmptyKernelIvEEvv)
        /*011c*/ 	.word	0x00000000
.L_90:


//--------------------- .nv.compat                --------------------------
	.section	.nv.compat,"",@"SHT_CUDA_COMPAT_INFO"
	.align	4
        /*0000*/ 	.byte	0x02, 0x09, 0x00, 0x00, 0x02, 0x02, 0x01, 0x00, 0x02, 0x05, 0x05, 0x00, 0x03, 0x07, 0x01, 0x01
        /*0010*/ 	.byte	0x02, 0x03, 0x00, 0x00, 0x02, 0x06, 0x01, 0x00, 0x04, 0x0b, 0x08, 0x00, 0x09, 0x00, 0x00, 0x00
        /*0020*/ 	.byte	0x00, 0x00, 0x00, 0x00


//--------------------- .nv.info._ZN3cub18CUB_300001_SM_10006detail6reduce28DeviceReduceSingleTileKernelINS2_10policy_hubIfyN4cuda3std3__44plusIfEEE10Policy1000EPfSC_iS9_ffNS7_10__identityEEEvT0_T1_T2_T3_T4_T6_ --------------------------
	.section	.nv.info._ZN3cub18CUB_300001_SM_10006detail6reduce28DeviceReduceSingleTileKernelINS2_10policy_hubIfyN4cuda3std3__44plusIfEEE10Policy1000EPfSC_iS9_ffNS7_10__identityEEEvT0_T1_T2_T3_T4_T6_,"",@"SHT_CUDA_INFO"
	.sectionflags	@""
	.align	4


	//----- nvinfo : EIATTR_CUDA_API_VERSION
	.align		4
        /*0000*/ 	.byte	0x04, 0x37
        /*0002*/ 	.short	(.L_92 - .L_91)
.L_91:
        /*0004*/ 	.word	0x00000082


	//----- nvinfo : EIATTR_KPARAM_INFO
	.align		4
.L_92:
        /*0008*/ 	.byte	0x04, 0x17
        /*000a*/ 	.short	(.L_94 - .L_93)
.L_93:
        /*000c*/ 	.word	0x00000000
        /*0010*/ 	.short	0x0005
        /*0012*/ 	.short	0x001c
        /*0014*/ 	.byte	0x00, 0xf0, 0x05, 0x00


	//----- nvinfo : EIATTR_KPARAM_INFO
	.align		4
.L_94:
        /*0018*/ 	.byte	0x04, 0x17
        /*001a*/ 	.short	(.L_96 - .L_95)
.L_95:
        /*001c*/ 	.word	0x00000000
        /*0020*/ 	.short	0x0004
        /*0022*/ 	.short	0x0018
        /*0024*/ 	.byte	0x00, 0xf0, 0x11, 0x00


	//----- nvinfo : EIATTR_KPARAM_INFO
	.align		4
.L_96:
        /*0028*/ 	.byte	0x04, 0x17
        /*002a*/ 	.short	(.L_98 - .L_97)
.L_97:
        /*002c*/ 	.word	0x00000000
        /*0030*/ 	.short	0x0003
        /*0032*/ 	.short	0x0014
        /*0034*/ 	.byte	0x00, 0xf0, 0x05, 0x00


	//----- nvinfo : EIATTR_KPARAM_INFO
	.align		4
.L_98:
        /*0038*/ 	.byte	0x04, 0x17
        /*003a*/ 	.short	(.L_100 - .L_99)
.L_99:
        /*003c*/ 	.word	0x00000000
        /*0040*/ 	.short	0x0002
        /*0042*/ 	.short	0x0010
        /*0044*/ 	.byte	0x00, 0xf0, 0x11, 0x00


	//----- nvinfo : EIATTR_KPARAM_INFO
	.align		4
.L_100:
        /*0048*/ 	.byte	0x04, 0x17
        /*004a*/ 	.short	(.L_102 - .L_101)
.L_101:
        /*004c*/ 	.word	0x00000000
        /*0050*/ 	.short	0x0001
        /*0052*/ 	.short	0x0008
        /*0054*/ 	.byte	0x00, 0xf5, 0x21, 0x00


	//----- nvinfo : EIATTR_KPARAM_INFO
	.align		4
.L_102:
        /*0058*/ 	.byte	0x04, 0x17
        /*005a*/ 	.short	(.L_104 - .L_103)
.L_103:
        /*005c*/ 	.word	0x00000000
        /*0060*/ 	.short	0x0000
        /*0062*/ 	.short	0x0000
        /*0064*/ 	.byte	0x00, 0xf5, 0x21, 0x00


	//----- nvinfo : EIATTR_SPARSE_MMA_MASK
	.align		4
.L_104:
        /*0068*/ 	.byte	0x03, 0x50
        /*006a*/ 	.short	0x0000


	//----- nvinfo : EIATTR_MAXREG_COUNT
	.align		4
        /*006c*/ 	.byte	0x03, 0x1b
        /*006e*/ 	.short	0x00ff


	//----- nvinfo : EIATTR_NUM_BARRIERS
	.align		4
        /*0070*/ 	.byte	0x02, 0x4c
        /*0072*/ 	.byte	0x01
	.zero		1


	//----- nvinfo : EIATTR_MERCURY_ISA_VERSION
	.align		4
        /*0074*/ 	.byte	0x03, 0x5f
        /*0076*/ 	.short	0x0101


	//----- nvinfo : EIATTR_COOP_GROUP_MASK_REGIDS
	.align		4
        /*0078*/ 	.byte	0x04, 0x29
        /*007a*/ 	.short	(.L_106 - .L_105)


	//   ....[0]....
.L_105:
        /*007c*/ 	.word	0xffffffff


	//   ....[1]....
        /*0080*/ 	.word	0xffffffff


	//   ....[2]....
        /*0084*/ 	.word	0xffffffff


	//   ....[3]....
        /*0088*/ 	.word	0xffffffff


	//   ....[4]....
        /*008c*/ 	.word	0xffffffff


	//   ....[5]....
        /*0090*/ 	.word	0xffffffff


	//   ....[6]....
        /*0094*/ 	.word	0xffffffff


	//   ....[7]....
        /*0098*/ 	.word	0xffffffff


	//   ....[8]....
        /*009c*/ 	.word	0xffffffff


	//   ....[9]....
        /*00a0*/ 	.word	0xffffffff


	//   ....[10]....
        /*00a4*/ 	.word	0xffffffff


	//   ....[11]....
        /*00a8*/ 	.word	0xffffffff


	//   ....[12]....
        /*00ac*/ 	.word	0xffffffff


	//   ....[13]....
        /*00b0*/ 	.word	0xffffffff


	//   ....[14]....
        /*00b4*/ 	.word	0xffffffff


	//   ....[15]....
        /*00b8*/ 	.word	0xffffffff


	//   ....[16]....
        /*00bc*/ 	.word	0xffffffff


	//   ....[17]....
        /*00c0*/ 	.word	0xffffffff


	//   ....[18]....
        /*00c4*/ 	.word	0xffffffff


	//   ....[19]....
        /*00c8*/ 	.word	0xffffffff


	//   ....[20]....
        /*00cc*/ 	.word	0xffffffff


	//   ....[21]....
        /*00d0*/ 	.word	0xffffffff


	//   ....[22]....
        /*00d4*/ 	.word	0xffffffff


	//   ....[23]....
        /*00d8*/ 	.word	0xffffffff


	//   ....[24]....
        /*00dc*/ 	.word	0xffffffff


	//   ....[25]....
        /*00e0*/ 	.word	0xffffffff


	//   ....[26]....
        /*00e4*/ 	.word	0xffffffff


	//   ....[27]....
        /*00e8*/ 	.word	0xffffffff


	//   ....[28]....
        /*00ec*/ 	.word	0xffffffff


	//   ....[29]....
        /*00f0*/ 	.word	0xffffffff


	//----- nvinfo : EIATTR_COOP_GROUP_INSTR_OFFSETS
	.align		4
.L_106:
        /*00f4*/ 	.byte	0x04, 0x28
        /*00f6*/ 	.short	(.L_108 - .L_107)


	//   ....[0]....
.L_107:
        /*00f8*/ 	.word	0x00000980


	//   ....[1]....
        /*00fc*/ 	.word	0x000009e0


	//   ....[2]....
        /*0100*/ 	.word	0x00000a50


	//   ....[3]....
        /*0104*/ 	.word	0x00000aa0


	//   ....[4]....
        /*0108*/ 	.word	0x00000ad0


	//   ....[5]....
        /*010c*/ 	.word	0x00000c90


	//   ....[6]....
        /*0110*/ 	.word	0x00000d20


	//   ....[7]....
        /*0114*/ 	.word	0x00000d60


	//   ....[8]....
        /*0118*/ 	.word	0x00000db0


	//   ....[9]....
        /*011c*/ 	.word	0x00000df0


	//   ....[10]....
        /*0120*/ 	.word	0x00001c00


	//   ....[11]....
        /*0124*/ 	.word	0x00001c80


	//   ....[12]....
        /*0128*/ 	.word	0x00001cd0


	//   ....[13]....
        /*012c*/ 	.word	0x00001d10


	//   ....[14]....
        /*0130*/ 	.word	0x00001d40


	//   ....[15]....
        /*0134*/ 	.word	0x00002700


	//   ....[16]....
        /*0138*/ 	.word	0x00002760


	//   ....[17]....
        /*013c*/ 	.word	0x000027d0


	//   ....[18]....
        /*0140*/ 	.word	0x00002820


	//   ....[19]....
        /*0144*/ 	.word	0x00002850


	//   ....[20]....
        /*0148*/ 	.word	0x00002a10


	//   ....[21]....
        /*014c*/ 	.word	0x00002a90


	//   ....[22]....
        /*0150*/ 	.word	0x00002ad0


	//   ....[23]....
        /*0154*/ 	.word	0x00002b10


	//   ....[24]....
        /*0158*/ 	.word	0x00002b70


	//   ....[25]....
        /*015c*/ 	.word	0x00003b00


	//   ....[26]....
        /*0160*/ 	.word	0x00003b80


	//   ....[27]....
        /*0164*/ 	.word	0x00003bd0


	//   ....[28]....
        /*0168*/ 	.word	0x00003c10


	//   ....[29]....
        /*016c*/ 	.word	0x00003c40


	//----- nvinfo : EIATTR_VRC_CTA_INIT_COUNT
	.align		4
.L_108:
        /*0170*/ 	.byte	0x02, 0x4a
	.zero		1
	.zero		1


	//----- nvinfo : EIATTR_EXIT_INSTR_OFFSETS
	.align		4
        /*0174*/ 	.byte	0x04, 0x1c
        /*0176*/ 	.short	(.L_110 - .L_109)


	//   ....[0]....
.L_109:
        /*0178*/ 	.word	0x00000080


	//   ....[1]....
        /*017c*/ 	.word	0x000000c0


	//   ....[2]....
        /*0180*/ 	.word	0x00003d90


	//   ....[3]....
        /*0184*/ 	.word	0x00003de0


	//----- nvinfo : EIATTR_MAX_THREADS
	.align		4
.L_110:
        /*0188*/ 	.byte	0x04, 0x05
        /*018a*/ 	.short	(.L_112 - .L_111)
.L_111:
        /*018c*/ 	.word	0x00000100
        /*0190*/ 	.word	0x00000001
        /*0194*/ 	.word	0x00000001


	//----- nvinfo : EIATTR_CRS_STACK_SIZE
	.align		4
.L_112:
        /*0198*/ 	.byte	0x04, 0x1e
        /*019a*/ 	.short	(.L_114 - .L_113)
.L_113:
        /*019c*/ 	.word	0x00000000


	//----- nvinfo : EIATTR_CBANK_PARAM_SIZE
	.align		4
.L_114:
        /*01a0*/ 	.byte	0x03, 0x19
        /*01a2*/ 	.short	0x001d


	//----- nvinfo : EIATTR_PARAM_CBANK
	.align		4
        /*01a4*/ 	.byte	0x04, 0x0a
        /*01a6*/ 	.short	(.L_116 - .L_115)
	.align		4
.L_115:
        /*01a8*/ 	.word	index@(.nv.constant0._ZN3cub18CUB_300001_SM_10006detail6reduce28DeviceReduceSingleTileKernelINS2_10policy_hubIfyN4cuda3std3__44plusIfEEE10Policy1000EPfSC_iS9_ffNS7_10__identityEEEvT0_T1_T2_T3_T4_T6_)
        /*01ac*/ 	.short	0x0380
        /*01ae*/ 	.short	0x001d


	//----- nvinfo : EIATTR_SW_WAR
	.align		4
.L_116:
        /*01b0*/ 	.byte	0x04, 0x36
        /*01b2*/ 	.short	(.L_118 - .L_117)
.L_117:
        /*01b4*/ 	.word	0x00000008
.L_118:


//--------------------- .nv.info._ZN3cub18CUB_300001_SM_10006detail6reduce18DeviceReduceKernelINS2_10policy_hubIfyN4cuda3std3__44plusIfEEE10Policy1000EN6thrust24THRUST_300001_SM_1000_NS6detail15normal_iteratorINSD_10device_ptrIKfEEEEyS9_f6SquareEEvT0_PT3_T1_NS0_13GridEvenShareISO_EET2_T4_ --------------------------
	.section	.nv.info._ZN3cub18CUB_300001_SM_10006detail6reduce18DeviceReduceKernelINS2_10policy_hubIfyN4cuda3std3__44plusIfEEE10Policy1000EN6thrust24THRUST_300001_SM_1000_NS6detail15normal_iteratorINSD_10device_ptrIKfEEEEyS9_f6SquareEEvT0_PT3_T1_NS0_13GridEvenShareISO_EET2_T4_,"",@"SHT_CUDA_INFO"
	.sectionflags	@""
	.align	4


	//----- nvinfo : EIATTR_CUDA_API_VERSION
	.align		4
        /*0000*/ 	.byte	0x04, 0x37
        /*0002*/ 	.short	(.L_120 - .L_119)
.L_119:
        /*0004*/ 	.word	0x00000082


	//----- nvinfo : EIATTR_KPARAM_INFO
	.align		4
.L_120:
        /*0008*/ 	.byte	0x04, 0x17
        /*000a*/ 	.short	(.L_122 - .L_121)
.L_121:
        /*000c*/ 	.word	0x00000000
        /*0010*/ 	.short	0x0005
        /*0012*/ 	.short	0x0061
        /*0014*/ 	.byte	0x00, 0xf0, 0x05, 0x00


	//----- nvinfo : EIATTR_KPARAM_INFO
	.align		4
.L_122:
        /*0018*/ 	.byte	0x04, 0x17
        /*001a*/ 	.short	(.L_124 - .L_123)
.L_123:
        /*001c*/ 	.word	0x00000000
        /*0020*/ 	.short	0x0004
        /*0022*/ 	.short	0x0060
        /*0024*/ 	.byte	0x00, 0xf0, 0x05, 0x00


	//----- nvinfo : EIATTR_KPARAM_INFO
	.align		4
.L_124:
        /*0028*/ 	.byte	0x04, 0x17
        /*002a*/ 	.short	(.L_126 - .L_125)
.L_125:
        /*002c*/ 	.word	0x00000000
        /*0030*/ 	.short	0x0003
        /*0032*/ 	.short	0x0018
        /*0034*/ 	.byte	0x00, 0xf0, 0x21, 0x01


	//----- nvinfo : EIATTR_KPARAM_INFO
	.align		4
.L_126:
        /*0038*/ 	.byte	0x04, 0x17
        /*003a*/ 	.short	(.L_128 - .L_127)
.L_127:
        /*003c*/ 	.word	0x00000000
        /*0040*/ 	.short	0x0002
        /*0042*/ 	.short	0x0010
        /*0044*/ 	.byte	0x00, 0xf0, 0x21, 0x00


	//----- nvinfo : EIATTR_KPARAM_INFO
	.align		4
.L_128:
        /*0048*/ 	.byte	0x04, 0x17
        /*004a*/ 	.short	(.L_130 - .L_129)
.L_129:
        /*004c*/ 	.word	0x00000000
        /*0050*/ 	.short	0x0001
        /*0052*/ 	.short	0x0008
        /*0054*/ 	.byte	0x00, 0xf5, 0x21, 0x00


	//----- nvinfo : EIATTR_KPARAM_INFO
	.align		4
.L_130:
        /*0058*/ 	.byte	0x04, 0x17
        /*005a*/ 	.short	(.L_132 - .L_131)
.L_131:
        /*005c*/ 	.word	0x00000000
        /*0060*/ 	.short	0x0000
        /*0062*/ 	.short	0x0000
        /*0064*/ 	.byte	0x00, 0xf0, 0x21, 0x00


	//----- nvinfo : EIATTR_SPARSE_MMA_MASK
	.align		4
.L_132:
        /*0068*/ 	.byte	0x03, 0x50
        /*006a*/ 	.short	0x0000


	//----- nvinfo : EIATTR_MAXREG_COUNT
	.align		4
        /*006c*/ 	.byte	0x03, 0x1b
        /*006e*/ 	.short	0x00ff


	//----- nvinfo : EIATTR_NUM_BARRIERS
	.align		4
        /*0070*/ 	.byte	0x02, 0x4c
        /*0072*/ 	.byte	0x01
	.zero		1


	//----- nvinfo : EIATTR_MERCURY_ISA_VERSION
	.align		4
        /*0074*/ 	.byte	0x03, 0x5f
        /*0076*/ 	.short	0x0101


	//----- nvinfo : EIATTR_COOP_GROUP_MASK_REGIDS
	.align		4
        /*0078*/ 	.byte	0x04, 0x29
        /*007a*/ 	.short	(.L_134 - .L_133)


	//   ....[0]....
.L_133:
        /*007c*/ 	.word	0xffffffff


	//   ....[1]....
        /*0080*/ 	.word	0xffffffff


	//   ....[2]....
        /*0084*/ 	.word	0xffffffff


	//   ....[3]....
        /*0088*/ 	.word	0xffffffff


	//   ....[4]....
        /*008c*/ 	.word	0xffffffff


	//   ....[5]....
        /*0090*/ 	.word	0xffffffff


	//   ....[6]....
        /*0094*/ 	.word	0xffffffff


	//   ....[7]....
        /*0098*/ 	.word	0xffffffff


	//   ....[8]....
        /*009c*/ 	.word	0xffffffff


	//   ....[9]....
        /*00a0*/ 	.word	0xffffffff


	//   ....[10]....
        /*00a4*/ 	.word	0xffffffff


	//   ....[11]....
        /*00a8*/ 	.word	0xffffffff


	//   ....[12]....
        /*00ac*/ 	.word	0xffffffff


	//   ....[13]....
        /*00b0*/ 	.word	0xffffffff


	//   ....[14]....
        /*00b4*/ 	.word	0xffffffff


	//----- nvinfo : EIATTR_COOP_GROUP_INSTR_OFFSETS
	.align		4
.L_134:
        /*00b8*/ 	.byte	0x04, 0x28
        /*00ba*/ 	.short	(.L_136 - .L_135)


	//   ....[0]....
.L_135:
        /*00bc*/ 	.word	0x000009c0


	//   ....[1]....
        /*00c0*/ 	.word	0x00000a20


	//   ....[2]....
        /*00c4*/ 	.word	0x00000a90


	//   ....[3]....
        /*00c8*/ 	.word	0x00000ae0


	//   ....[4]....
        /*00cc*/ 	.word	0x00000b10


	//   ....[5]....
        /*00d0*/ 	.word	0x00000cd0


	//   ....[6]....
        /*00d4*/ 	.word	0x00000d60


	//   ....[7]....
        /*00d8*/ 	.word	0x00000da0


	//   ....[8]....
        /*00dc*/ 	.word	0x00000df0


	//   ....[9]....
        /*00e0*/ 	.word	0x00000e30


	//   ....[10]....
        /*00e4*/ 	.word	0x000020e0


	//   ....[11]....
        /*00e8*/ 	.word	0x00002170


	//   ....[12]....
        /*00ec*/ 	.word	0x000021c0


	//   ....[13]....
        /*00f0*/ 	.word	0x00002200


	//   ....[14]....
        /*00f4*/ 	.word	0x00002230


	//----- nvinfo : EIATTR_VRC_CTA_INIT_COUNT
	.align		4
.L_136:
        /*00f8*/ 	.byte	0x02, 0x4a
	.zero		1
	.zero		1


	//----- nvinfo : EIATTR_EXIT_INSTR_OFFSETS
	.align		4
        /*00fc*/ 	.byte	0x04, 0x1c
        /*00fe*/ 	.short	(.L_138 - .L_137)


	//   ....[0]....
.L_137:
        /*0100*/ 	.word	0x00002380


	//   ....[1]....
        /*0104*/ 	.word	0x000023e0


	//----- nvinfo : EIATTR_MAX_THREADS
	.align		4
.L_138:
        /*0108*/ 	.byte	0x04, 0x05
        /*010a*/ 	.short	(.L_140 - .L_139)
.L_139:
        /*010c*/ 	.word	0x00000100
        /*0110*/ 	.word	0x00000001
        /*0114*/ 	.word	0x00000001


	//----- nvinfo : EIATTR_CRS_STACK_SIZE
	.align		4
.L_140:
        /*0118*/ 	.byte	0x04, 0x1e
        /*011a*/ 	.short	(.L_142 - .L_141)
.L_141:
        /*011c*/ 	.word	0x00000000


	//----- nvinfo : EIATTR_CBANK_PARAM_SIZE
	.align		4
.L_142:
        /*0120*/ 	.byte	0x03, 0x19
        /*0122*/ 	.short	0x0062


	//----- nvinfo : EIATTR_PARAM_CBANK
	.align		4
        /*0124*/ 	.byte	0x04, 0x0a
        /*0126*/ 	.short	(.L_144 - .L_143)
	.align		4
.L_143:
        /*0128*/ 	.word	index@(.nv.constant0._ZN3cub18CUB_300001_SM_10006detail6reduce18DeviceReduceKernelINS2_10policy_hubIfyN4cuda3std3__44plusIfEEE10Policy1000EN6thrust24THRUST_300001_SM_1000_NS6detail15normal_iteratorINSD_10device_ptrIKfEEEEyS9_f6SquareEEvT0_PT3_T1_NS0_13GridEvenShareISO_EET2_T4_)
        /*012c*/ 	.short	0x0380
        /*012e*/ 	.short	0x0062


	//----- nvinfo : EIATTR_SW_WAR
	.align		4
.L_144:
        /*0130*/ 	.byte	0x04, 0x36
        /*0132*/ 	.short	(.L_146 - .L_145)
.L_145:
        /*0134*/ 	.word	0x00000008
.L_146:


//--------------------- .nv.info._ZN3cub18CUB_300001_SM_10006detail6reduce28DeviceReduceSingleTileKernelINS2_10policy_hubIfyN4cuda3std3__44plusIfEEE10Policy1000EN6thrust24THRUST_300001_SM_1000_NS6detail15normal_iteratorINSD_10device_ptrIKfEEEEPfyS9_ff6SquareEEvT0_T1_T2_T3_T4_T6_ --------------------------
	.section	.nv.info._ZN3cub18CUB_300001_SM_10006detail6reduce28DeviceReduceSingleTileKernelINS2_10policy_hubIfyN4cuda3std3__44plusIfEEE10Policy1000EN6thrust24THRUST_300001_SM_1000_NS6detail15normal_iteratorINSD_10device_ptrIKfEEEEPfyS9_ff6SquareEEvT0_T1_T2_T3_T4_T6_,"",@"SHT_CUDA_INFO"
	.sectionflags	@""
	.align	4


	//----- nvinfo : EIATTR_CUDA_API_VERSION
	.align		4
        /*0000*/ 	.byte	0x04, 0x37
        /*0002*/ 	.short	(.L_148 - .L_147)
.L_147:
        /*0004*/ 	.word	0x00000082


	//----- nvinfo : EIATTR_KPARAM_INFO
	.align		4
.L_148:
        /*0008*/ 	.byte	0x04, 0x17
        /*000a*/ 	.short	(.L_150 - .L_149)
.L_149:
        /*000c*/ 	.word	0x00000000
        /*0010*/ 	.short	0x0005
        /*0012*/ 	.short	0x0020
        /*0014*/ 	.byte	0x00, 0xf0, 0x05, 0x00


	//----- nvinfo : EIATTR_KPARAM_INFO
	.align		4
.L_150:
        /*0018*/ 	.byte	0x04, 0x17
        /*001a*/ 	.short	(.L_152 - .L_151)
.L_151:
        /*001c*/ 	.word	0x00000000
        /*0020*/ 	.short	0x0004
        /*0022*/ 	.short	0x001c
        /*0024*/ 	.byte	0x00, 0xf0, 0x11, 0x00


	//----- nvinfo : EIATTR_KPARAM_INFO
	.align		4
.L_152:
        /*0028*/ 	.byte	0x04, 0x17
        /*002a*/ 	.short	(.L_154 - .L_153)
.L_153:
        /*002c*/ 	.word	0x00000000
        /*0030*/ 	.short	0x0003
        /*0032*/ 	.short	0x0018
        /*0034*/ 	.byte	0x00, 0xf0, 0x05, 0x00


	//----- nvinfo : EIATTR_KPARAM_INFO
	.align		4
.L_154:
        /*0038*/ 	.byte	0x04, 0x17
        /*003a*/ 	.short	(.L_156 - .L_155)
.L_155:
        /*003c*/ 	.word	0x00000000
        /*0040*/ 	.short	0x0002
        /*0042*/ 	.short	0x0010
        /*0044*/ 	.byte	0x00, 0xf0, 0x21, 0x00


	//----- nvinfo : EIATTR_KPARAM_INFO
	.align		4
.L_156:
        /*0048*/ 	.byte	0x04, 0x17
        /*004a*/ 	.short	(.L_158 - .L_157)
.L_157:
        /*004c*/ 	.word	0x00000000
        /*0050*/ 	.short	0x0001
        /*0052*/ 	.short	0x0008
        /*0054*/ 	.byte	0x00, 0xf5, 0x21, 0x00


	//----- nvinfo : EIATTR_KPARAM_INFO
	.align		4
.L_158:
        /*0058*/ 	.byte	0x04, 0x17
        /*005a*/ 	.short	(.L_160 - .L_159)
.L_159:
        /*005c*/ 	.word	0x00000000
        /*0060*/ 	.short	0x0000
        /*0062*/ 	.short	0x0000
        /*0064*/ 	.byte	0x00, 0xf0, 0x21, 0x00


	//----- nvinfo : EIATTR_SPARSE_MMA_MASK
	.align		4
.L_160:
        /*0068*/ 	.byte	0x03, 0x50
        /*006a*/ 	.short	0x0000


	//----- nvinfo : EIATTR_MAXREG_COUNT
	.align		4
        /*006c*/ 	.byte	0x03, 0x1b
        /*006e*/ 	.short	0x00ff


	//----- nvinfo : EIATTR_NUM_BARRIERS
	.align		4
        /*0070*/ 	.byte	0x02, 0x4c
        /*0072*/ 	.byte	0x01
	.zero		1


	//----- nvinfo : EIATTR_MERCURY_ISA_VERSION
	.align		4
        /*0074*/ 	.byte	0x03, 0x5f
        /*0076*/ 	.short	0x0101


	//----- nvinfo : EIATTR_COOP_GROUP_MASK_REGIDS
	.align		4
        /*0078*/ 	.byte	0x04, 0x29
        /*007a*/ 	.short	(.L_162 - .L_161)


	//   ....[0]....
.L_161:
        /*007c*/ 	.word	0xffffffff


	//   ....[1]....
        /*0080*/ 	.word	0xffffffff


	//   ....[2]....
        /*0084*/ 	.word	0xffffffff


	//   ....[3]....
        /*0088*/ 	.word	0xffffffff


	//   ....[4]....
        /*008c*/ 	.word	0xffffffff


	//   ....[5]....
        /*0090*/ 	.word	0xffffffff


	//   ....[6]....
        /*0094*/ 	.word	0xffffffff


	//   ....[7]....
        /*0098*/ 	.word	0xffffffff


	//   ....[8]....
        /*009c*/ 	.word	0xffffffff


	//   ....[9]....
        /*00a0*/ 	.word	0xffffffff


	//   ....[10]....
        /*00a4*/ 	.word	0xffffffff


	//   ....[11]....
        /*00a8*/ 	.word	0xffffffff


	//   ....[12]....
        /*00ac*/ 	.word	0xffffffff


	//   ....[13]....
        /*00b0*/ 	.word	0xffffffff


	//   ....[14]....
        /*00b4*/ 	.word	0xffffffff


	//----- nvinfo : EIATTR_COOP_GROUP_INSTR_OFFSETS
	.align		4
.L_162:
        /*00b8*/ 	.byte	0x04, 0x28
        /*00ba*/ 	.short	(.L_164 - .L_163)


	//   ....[0]....
.L_163:
        /*00bc*/ 	.word	0x00000940


	//   ....[1]....
        /*00c0*/ 	.word	0x000009a0


	//   ....[2]....
        /*00c4*/ 	.word	0x00000a10


	//   ....[3]....
        /*00c8*/ 	.word	0x00000a60


	//   ....[4]....
        /*00cc*/ 	.word	0x00000a90


	//   ....[5]....
        /*00d0*/ 	.word	0x00000c50


	//   ....[6]....
        /*00d4*/ 	.word	0x00000ce0


	//   ....[7]....
        /*00d8*/ 	.word	0x00000d30


	//   ....[8]....
        /*00dc*/ 	.word	0x00000d70


	//   ....[9]....
        /*00e0*/ 	.word	0x00000db0


	//   ....[10]....
        /*00e4*/ 	.word	0x00001ed0


	//   ....[11]....
        /*00e8*/ 	.word	0x00001f50


	//   ....[12]....
        /*00ec*/ 	.word	0x00001fa0


	//   ....[13]....
        /*00f0*/ 	.word	0x00001fe0


	//   ....[14]....
        /*00f4*/ 	.word	0x00002010


	//----- nvinfo : EIATTR_VRC_CTA_INIT_COUNT
	.align		4
.L_164:
        /*00f8*/ 	.byte	0x02, 0x4a
	.zero		1
	.zero		1


	//----- nvinfo : EIATTR_EXIT_INSTR_OFFSETS
	.align		4
        /*00fc*/ 	.byte	0x04, 0x1c
        /*00fe*/ 	.short	(.L_166 - .L_165)


	//   ....[0]....
.L_165:
        /*0100*/ 	.word	0x000000a0


	//   ....[1]....
        /*0104*/ 	.word	0x000000e0


	//   ....[2]....
        /*0108*/ 	.word	0x00002150


	//   ....[3]....
        /*010c*/ 	.word	0x000021a0


	//----- nvinfo : EIATTR_MAX_THREADS
	.align		4
.L_166:
        /*0110*/ 	.byte	0x04, 0x05
        /*0112*/ 	.short	(.L_168 - .L_167)
.L_167:
        /*0114*/ 	.word	0x00000100
        /*0118*/ 	.word	0x00000001
        /*011c*/ 	.word	0x00000001


	//----- nvinfo : EIATTR_CRS_STACK_SIZE
	.align		4
.L_168:
        /*0120*/ 	.byte	0x04, 0x1e
        /*0122*/ 	.short	(.L_170 - .L_169)
.L_169:
        /*0124*/ 	.word	0x00000000


	//----- nvinfo : EIATTR_CBANK_PARAM_SIZE
	.align		4
.L_170:
        /*0128*/ 	.byte	0x03, 0x19
        /*012a*/ 	.short	0x0021


	//----- nvinfo : EIATTR_PARAM_CBANK
	.align		4
        /*012c*/ 	.byte	0x04, 0x0a
        /*012e*/ 	.short	(.L_172 - .L_171)
	.align		4
.L_171:
        /*0130*/ 	.word	index@(.nv.constant0._ZN3cub18CUB_300001_SM_10006detail6reduce28DeviceReduceSingleTileKernelINS2_10policy_hubIfyN4cuda3std3__44plusIfEEE10Policy1000EN6thrust24THRUST_300001_SM_1000_NS6detail15normal_iteratorINSD_10device_ptrIKfEEEEPfyS9_ff6SquareEEvT0_T1_T2_T3_T4_T6_)
        /*0134*/ 	.short	0x0380
        /*0136*/ 	.short	0x0021


	//----- nvinfo : EIATTR_SW_WAR
	.align		4
.L_172:
        /*0138*/ 	.byte	0x04, 0x36
        /*013a*/ 	.short	(.L_174 - .L_173)
.L_173:
        /*013c*/ 	.word	0x00000008
.L_174:


//--------------------- .nv.info._ZN3cub18CUB_300001_SM_10006detail6reduce28DeviceReduceSingleTileKernelINS2_10policy_hubIfjN4cuda3std3__44plusIfEEE10Policy1000EPfSC_iS9_ffNS7_10__identityEEEvT0_T1_T2_T3_T4_T6_ --------------------------
	.section	.nv.info._ZN3cub18CUB_300001_SM_10006detail6reduce28DeviceReduceSingleTileKernelINS2_10policy_hubIfjN4cuda3std3__44plusIfEEE10Policy1000EPfSC_iS9_ffNS7_10__identityEEEvT0_T1_T2_T3_T4_T6_,"",@"SHT_CUDA_INFO"
	.sectionflags	@""
	.align	4


	//----- nvinfo : EIATTR_CUDA_API_VERSION
	.align		4
        /*0000*/ 	.byte	0x04, 0x37
        /*0002*/ 	.short	(.L_176 - .L_175)
.L_175:
        /*0004*/ 	.word	0x00000082


	//----- nvinfo : EIATTR_KPARAM_INFO
	.align		4
.L_176:
        /*0008*/ 	.byte	0x04, 0x17
        /*000a*/ 	.short	(.L_178 - .L_177)
.L_177:
        /*000c*/ 	.word	0x00000000
        /*0010*/ 	.short	0x0005
        /*0012*/ 	.short	0x001c
        /*0014*/ 	.byte	0x00, 0xf0, 0x05, 0x00


	//----- nvinfo : EIATTR_KPARAM_INFO
	.align		4
.L_178:
        /*0018*/ 	.byte	0x04, 0x17
        /*001a*/ 	.short	(.L_180 - .L_179)
.L_179:
        /*001c*/ 	.word	0x00000000
        /*0020*/ 	.short	0x0004
        /*0022*/ 	.short	0x0018
        /*0024*/ 	.byte	0x00, 0xf0, 0x11, 0x00


	//----- nvinfo : EIATTR_KPARAM_INFO
	.align		4
.L_180:
        /*0028*/ 	.byte	0x04, 0x17
        /*002a*/ 	.short	(.L_182 - .L_181)
.L_181:
        /*002c*/ 	.word	0x00000000
        /*0030*/ 	.short	0x0003
        /*0032*/ 	.short	0x0014
        /*0034*/ 	.byte	0x00, 0xf0, 0x05, 0x00


	//----- nvinfo : EIATTR_KPARAM_INFO
	.align		4
.L_182:
        /*0038*/ 	.byte	0x04, 0x17
        /*003a*/ 	.short	(.L_184 - .L_183)
.L_183:
        /*003c*/ 	.word	0x00000000
        /*0040*/ 	.short	0x0002
        /*0042*/ 	.short	0x0010
        /*0044*/ 	.byte	0x00, 0xf0, 0x11, 0x00


	//----- nvinfo : EIATTR_KPARAM_INFO
	.align		4
.L_184:
        /*0048*/ 	.byte	0x04, 0x17
        /*004a*/ 	.short	(.L_186 - .L_185)
.L_185:
        /*004c*/ 	.word	0x00000000
        /*0050*/ 	.short	0x0001
        /*0052*/ 	.short	0x0008
        /*0054*/ 	.byte	0x00, 0xf5, 0x21, 0x00


	//----- nvinfo : EIATTR_KPARAM_INFO
	.align		4
.L_186:
        /*0058*/ 	.byte	0x04, 0x17
        /*005a*/ 	.short	(.L_188 - .L_187)
.L_187:
        /*005c*/ 	.word	0x00000000
        /*0060*/ 	.short	0x0000
        /*0062*/ 	.short	0x0000
        /*0064*/ 	.byte	0x00, 0xf5, 0x21, 0x00


	//----- nvinfo : EIATTR_SPARSE_MMA_MASK
	.align		4
.L_188:
        /*0068*/ 	.byte	0x03, 0x50
        /*006a*/ 	.short	0x0000


	//----- nvinfo : EIATTR_MAXREG_COUNT
	.align		4
        /*006c*/ 	.byte	0x03, 0x1b
        /*006e*/ 	.short	0x0080


	//----- nvinfo : EIATTR_NUM_BARRIERS
	.align		4
        /*0070*/ 	.byte	0x02, 0x4c
        /*0072*/ 	.byte	0x01
	.zero		1


	//----- nvinfo : EIATTR_MERCURY_ISA_VERSION
	.align		4
        /*0074*/ 	.byte	0x03, 0x5f
        /*0076*/ 	.short	0x0101


	//----- nvinfo : EIATTR_UNUSED_LOAD_BYTE_OFFSET
	.align		4
        /*0078*/ 	.byte	0x04, 0x44
        /*007a*/ 	.short	(.L_190 - .L_189)


	//   ....[0]....
.L_189:
        /*007c*/ 	.word	0x00000b70
        /*0080*/ 	.word	0x0000fff0


	//   ....[1]....
        /*0084*/ 	.word	0x00000f80
        /*0088*/ 	.word	0x0000fff0


	//   ....[2]....
        /*008c*/ 	.word	0x00002010
        /*0090*/ 	.word	0x0000fff0


	//   ....[3]....
        /*0094*/ 	.word	0x00002bb0
        /*0098*/ 	.word	0x0000fff0


	//   ....[4]....
        /*009c*/ 	.word	0x00002fc0
        /*00a0*/ 	.word	0x0000fff0


	//   ....[5]....
        /*00a4*/ 	.word	0x00004140
        /*00a8*/ 	.word	0x0000fff0


	//----- nvinfo : EIATTR_COOP_GROUP_MASK_REGIDS
	.align		4
.L_190:
        /*00ac*/ 	.byte	0x04, 0x29
        /*00ae*/ 	.short	(.L_192 - .L_191)


	//   ....[0]....
.L_191:
        /*00b0*/ 	.word	0xffffffff


	//   ....[1]....
        /*00b4*/ 	.word	0xffffffff


	//   ....[2]....
        /*00b8*/ 	.word	0xffffffff


	//   ....[3]....
        /*00bc*/ 	.word	0xffffffff


	//   ....[4]....
        /*00c0*/ 	.word	0xffffffff


	//   ....[5]....
        /*00c4*/ 	.word	0xffffffff


	//   ....[6]....
        /*00c8*/ 	.word	0xffffffff


	//   ....[7]....
        /*00cc*/ 	.word	0xffffffff


	//   ....[8]....
        /*00d0*/ 	.word	0xffffffff


	//   ....[9]....
        /*00d4*/ 	.word	0xffffffff


	//   ....[10]....
        /*00d8*/ 	.word	0xffffffff


	//   ....[11]....
        /*00dc*/ 	.word	0xffffffff


	//   ....[12]....
        /*00e0*/ 	.word	0xffffffff


	//   ....[13]....
        /*00e4*/ 	.word	0xffffffff


	//   ....[14]....
        /*00e8*/ 	.word	0xffffffff


	//   ....[15]....
        /*00ec*/ 	.word	0xffffffff


	//   ....[16]....
        /*00f0*/ 	.word	0xffffffff


	//   ....[17]....
        /*00f4*/ 	.word	0xffffffff


	//   ....[18]....
        /*00f8*/ 	.word	0xffffffff


	//   ....[19]....
        /*00fc*/ 	.word	0xffffffff


	//   ....[20]....
        /*0100*/ 	.word	0xffffffff


	//   ....[21]....
        /*0104*/ 	.word	0xffffffff


	//   ....[22]....
        /*0108*/ 	.word	0xffffffff


	//   ....[23]....
        /*010c*/ 	.word	0xffffffff


	//   ....[24]....
        /*0110*/ 	.word	0xffffffff


	//   ....[25]....
        /*0114*/ 	.word	0xffffffff


	//   ....[26]....
        /*0118*/ 	.word	0xffffffff


	//   ....[27]....
        /*011c*/ 	.word	0xffffffff


	//   ....[28]....
        /*0120*/ 	.word	0xffffffff


	//   ....[29]....
        /*0124*/ 	.word	0xffffffff


	//----- nvinfo : EIATTR_COOP_GROUP_INSTR_OFFSETS
	.align		4
.L_192:
        /*0128*/ 	.byte	0x04, 0x28
        /*012a*/ 	.short	(.L_194 - .L_193)


	//   ....[0]....
.L_193:
        /*012c*/ 	.word	0x00000980


	//   ....[1]....
        /*0130*/ 	.word	0x000009e0


	//   ....[2]....
        /*0134*/ 	.word	0x00000a50


	//   ....[3]....
        /*0138*/ 	.word	0x00000aa0


	//   ....[4]....
        /*013c*/ 	.word	0x00000ad0


	//   ....[5]....
        /*0140*/ 	.word	0x00000d20


	//   ....[6]....
        /*0144*/ 	.word	0x00000db0


	//   ....[7]....
        /*0148*/ 	.word	0x00000df0


	//   ....[8]....
        /*014c*/ 	.word	0x00000e40


	//   ....[9]....
        /*0150*/ 	.word	0x00000e80


	//   ....[10]....
        /*0154*/ 	.word	0x00001e30


	//   ....[11]....
        /*0158*/ 	.word	0x00001eb0


	//   ....[12]....
        /*015c*/ 	.word	0x00001f00


	//   ....[13]....
        /*0160*/ 	.word	0x00001f40


	//   ....[14]....
        /*0164*/ 	.word	0x00001f70


	//   ....[15]....
        /*0168*/ 	.word	0x000029c0


	//   ....[16]....
        /*016c*/ 	.word	0x00002a20


	//   ....[17]....
        /*0170*/ 	.word	0x00002a90


	//   ....[18]....
        /*0174*/ 	.word	0x00002ae0


	//   ....[19]....
        /*0178*/ 	.word	0x00002b10


	//   ....[20]....
        /*017c*/ 	.word	0x00002d60


	//   ....[21]....
        /*0180*/ 	.word	0x00002de0


	//   ....[22]....
        /*0184*/ 	.word	0x00002e20


	//   ....[23]....
        /*0188*/ 	.word	0x00002e60


	//   ....[24]....
        /*018c*/ 	.word	0x00002ec0


	//   ....[25]....
        /*0190*/ 	.word	0x00003f60


	//   ....[26]....
        /*0194*/ 	.word	0x00003fe0


	//   ....[27]....
        /*0198*/ 	.word	0x00004030


	//   ....[28]....
        /*019c*/ 	.word	0x00004070


	//   ....[29]....
        /*01a0*/ 	.word	0x000040a0


	//----- nvinfo : EIATTR_VRC_CTA_INIT_COUNT
	.align		4
.L_194:
        /*01a4*/ 	.byte	0x02, 0x4a
	.zero		1
	.zero		1


	//----- nvinfo : EIATTR_EXIT_INSTR_OFFSETS
	.align		4
        /*01a8*/ 	.byte	0x04, 0x1c
        /*01aa*/ 	.short	(.L_196 - .L_195)


	//   ....[0]....
.L_195:
        /*01ac*/ 	.word	0x00000080


	//   ....[1]....
        /*01b0*/ 	.word	0x000000c0


	//   ....[2]....
        /*01b4*/ 	.word	0x00004280


	//   ....[3]....
        /*01b8*/ 	.word	0x000042d0


	//----- nvinfo : EIATTR_MAX_THREADS
	.align		4
.L_196:
        /*01bc*/ 	.byte	0x04, 0x05
        /*01be*/ 	.short	(.L_198 - .L_197)
.L_197:
        /*01c0*/ 	.word	0x00000200
        /*01c4*/ 	.word	0x00000001
        /*01c8*/ 	.word	0x00000001


	//----- nvinfo : EIATTR_CRS_STACK_SIZE
	.align		4
.L_198:
        /*01cc*/ 	.byte	0x04, 0x1e
        /*01ce*/ 	.short	(.L_200 - .L_199)
.L_199:
        /*01d0*/ 	.word	0x00000000


	//----- nvinfo : EIATTR_CBANK_PARAM_SIZE
	.align		4
.L_200:
        /*01d4*/ 	.byte	0x03, 0x19
        /*01d6*/ 	.short	0x001d


	//----- nvinfo : EIATTR_PARAM_CBANK
	.align		4
        /*01d8*/ 	.byte	0x04, 0x0a
        /*01da*/ 	.short	(.L_202 - .L_201)
	.align		4
.L_201:
        /*01dc*/ 	.word	index@(.nv.constant0._ZN3cub18CUB_300001_SM_10006detail6reduce28DeviceReduceSingleTileKernelINS2_10policy_hubIfjN4cuda3std3__44plusIfEEE10Policy1000EPfSC_iS9_ffNS7_10__identityEEEvT0_T1_T2_T3_T4_T6_)
        /*01e0*/ 	.short	0x0380
        /*01e2*/ 	.short	0x001d


	//----- nvinfo : EIATTR_SW_WAR
	.align		4
.L_202:
        /*01e4*/ 	.byte	0x04, 0x36
        /*01e6*/ 	.short	(.L_204 - .L_203)
.L_203:
        /*01e8*/ 	.word	0x00000008
.L_204:


//--------------------- .nv.info._ZN3cub18CUB_300001_SM_10006detail6reduce18DeviceReduceKernelINS2_10policy_hubIfjN4cuda3std3__44plusIfEEE10Policy1000EN6thrust24THRUST_300001_SM_1000_NS6detail15normal_iteratorINSD_10device_ptrIKfEEEEjS9_f6SquareEEvT0_PT3_T1_NS0_13GridEvenShareISO_EET2_T4_ --------------------------
	.section	.nv.info._ZN3cub18CUB_300001_SM_10006detail6reduce18DeviceReduceKernelINS2_10policy_hubIfjN4cuda3std3__44plusIfEEE10Policy1000EN6thrust24THRUST_300001_SM_1000_NS6detail15normal_iteratorINSD_10device_ptrIKfEEEEjS9_f6SquareEEvT0_PT3_T1_NS0_13GridEvenShareISO_EET2_T4_,"",@"SHT_CUDA_INFO"
	.sectionflags	@""
	.align	4


	//----- nvinfo : EIATTR_CUDA_API_VERSION
	.align		4
        /*0000*/ 	.byte	0x04, 0x37
        /*0002*/ 	.short	(.L_206 - .L_205)
.L_205:
        /*0004*/ 	.word	0x00000082


	//----- nvinfo : EIATTR_KPARAM_INFO
	.align		4
.L_206:
        /*0008*/ 	.byte	0x04, 0x17
        /*000a*/ 	.short	(.L_208 - .L_207)
.L_207:
        /*000c*/ 	.word	0x00000000
        /*0010*/ 	.short	0x0005
        /*0012*/ 	.short	0x003d
        /*0014*/ 	.byte	0x00, 0xf0, 0x05, 0x00


	//----- nvinfo : EIATTR_KPARAM_INFO
	.align		4
.L_208:
        /*0018*/ 	.byte	0x04, 0x17
        /*001a*/ 	.short	(.L_210 - .L_209)
.L_209:
        /*001c*/ 	.word	0x00000000
        /*0020*/ 	.short	0x0004
        /*0022*/ 	.short	0x003c
        /*0024*/ 	.byte	0x00, 0xf0, 0x05, 0x00


	//----- nvinfo : EIATTR_KPARAM_INFO
	.align		4
.L_210:
        /*0028*/ 	.byte	0x04, 0x17
        /*002a*/ 	.short	(.L_212 - .L_211)
.L_211:
        /*002c*/ 	.word	0x00000000
        /*0030*/ 	.short	0x0003
        /*0032*/ 	.short	0x0014
        /*0034*/ 	.byte	0x00, 0xf0, 0xa1, 0x00


	//----- nvinfo : EIATTR_KPARAM_INFO
	.align		4
.L_212:
        /*0038*/ 	.byte	0x04, 0x17
        /*003a*/ 	.short	(.L_214 - .L_213)
.L_213:
        /*003c*/ 	.word	0x00000000
        /*0040*/ 	.short	0x0002
        /*0042*/ 	.short	0x0010
        /*0044*/ 	.byte	0x00, 0xf0, 0x11, 0x00


	//----- nvinfo : EIATTR_KPARAM_INFO
	.align		4
.L_214:
        /*0048*/ 	.byte	0x04, 0x17
        /*004a*/ 	.short	(.L_216 - .L_215)
.L_215:
        /*004c*/ 	.word	0x00000000
        /*0050*/ 	.short	0x0001
        /*0052*/ 	.short	0x0008
        /*0054*/ 	.byte	0x00, 0xf5, 0x21, 0x00


	//----- nvinfo : EIATTR_KPARAM_INFO
	.align		4
.L_216:
        /*0058*/ 	.byte	0x04, 0x17
        /*005a*/ 	.short	(.L_218 - .L_217)
.L_217:
        /*005c*/ 	.word	0x00000000
        /*0060*/ 	.short	0x0000
        /*0062*/ 	.short	0x0000
        /*0064*/ 	.byte	0x00, 0xf0, 0x21, 0x00


	//----- nvinfo : EIATTR_SPARSE_MMA_MASK
	.align		4
.L_218:
        /*0068*/ 	.byte	0x03, 0x50
        /*006a*/ 	.short	0x0000


	//----- nvinfo : EIATTR_MAXREG_COUNT
	.align		4
        /*006c*/ 	.byte	0x03, 0x1b
        /*006e*/ 	.short	0x0080


	//----- nvinfo : EIATTR_NUM_BARRIERS
	.align		4
        /*0070*/ 	.byte	0x02, 0x4c
        /*0072*/ 	.byte	0x01
	.zero		1


	//----- nvinfo : EIATTR_MERCURY_ISA_VERSION
	.align		4
        /*0074*/ 	.byte	0x03, 0x5f
        /*0076*/ 	.short	0x0101


	//----- nvinfo : EIATTR_UNUSED_LOAD_BYTE_OFFSET
	.align		4
        /*0078*/ 	.byte	0x04, 0x44
        /*007a*/ 	.short	(.L_220 - .L_219)


	//   ....[0]....
.L_219:
        /*007c*/ 	.word	0x00000df0
        /*0080*/ 	.word	0x0000fff0


	//   ....[1]....
        /*0084*/ 	.word	0x00001200
        /*0088*/ 	.word	0x0000fff0


	//   ....[2]....
        /*008c*/ 	.word	0x000027c0
        /*0090*/ 	.word	0x0000fff0


	//----- nvinfo : EIATTR_COOP_GROUP_MASK_REGIDS
	.align		4
.L_220:
        /*0094*/ 	.byte	0x04, 0x29
        /*0096*/ 	.short	(.L_222 - .L_221)


	//   ....[0]....
.L_221:
        /*0098*/ 	.word	0xffffffff


	//   ....[1]....
        /*009c*/ 	.word	0xffffffff


	//   ....[2]....
        /*00a0*/ 	.word	0xffffffff


	//   ....[3]....
        /*00a4*/ 	.word	0xffffffff


	//   ....[4]....
        /*00a8*/ 	.word	0xffffffff


	//   ....[5]....
        /*00ac*/ 	.word	0xffffffff


	//   ....[6]....
        /*00b0*/ 	.word	0xffffffff


	//   ....[7]....
        /*00b4*/ 	.word	0xffffffff


	//   ....[8]....
        /*00b8*/ 	.word	0xffffffff


	//   ....[9]....
        /*00bc*/ 	.word	0xffffffff


	//   ....[10]....
        /*00c0*/ 	.word	0xffffffff


	//   ....[11]....
        /*00c4*/ 	.word	0xffffffff


	//   ....[12]....
        /*00c8*/ 	.word	0xffffffff


	//   ....[13]....
        /*00cc*/ 	.word	0xffffffff


	//   ....[14]....
        /*00d0*/ 	.word	0xffffffff


	//----- nvinfo : EIATTR_COOP_GROUP_INSTR_OFFSETS
	.align		4
.L_222:
        /*00d4*/ 	.byte	0x04, 0x28
        /*00d6*/ 	.short	(.L_224 - .L_223)


	//   ....[0]....
.L_223:
        /*00d8*/ 	.word	0x00000c00


	//   ....[1]....
        /*00dc*/ 	.word	0x00000c60


	//   ....[2]....
        /*00e0*/ 	.word	0x00000cd0


	//   ....[3]....
        /*00e4*/ 	.word	0x00000d20


	//   ....[4]....
        /*00e8*/ 	.word	0x00000d50


	//   ....[5]....
        /*00ec*/ 	.word	0x00000fa0


	//   ....[6]....
        /*00f0*/ 	.word	0x00001030


	//   ....[7]....
        /*00f4*/ 	.word	0x00001080


	//   ....[8]....
        /*00f8*/ 	.word	0x000010c0


	//   ....[9]....
        /*00fc*/ 	.word	0x00001100


	//   ....[10]....
        /*0100*/ 	.word	0x000025d0


	//   ....[11]....
        /*0104*/ 	.word	0x00002660


	//   ....[12]....
        /*0108*/ 	.word	0x000026b0


	//   ....[13]....
        /*010c*/ 	.word	0x000026f0


	//   ....[14]....
        /*0110*/ 	.word	0x00002720


	//----- nvinfo : EIATTR_VRC_CTA_INIT_COUNT
	.align		4
.L_224:
        /*0114*/ 	.byte	0x02, 0x4a
	.zero		1
	.zero		1


	//----- nvinfo : EIATTR_EXIT_INSTR_OFFSETS
	.align		4
        /*0118*/ 	.byte	0x04, 0x1c
        /*011a*/ 	.short	(.L_226 - .L_225)


	//   ....[0]....
.L_225:
        /*011c*/ 	.word	0x00002900


	//   ....[1]....
        /*0120*/ 	.word	0x00002940


	//----- nvinfo : EIATTR_MAX_THREADS
	.align		4
.L_226:
        /*0124*/ 	.byte	0x04, 0x05
        /*0126*/ 	.short	(.L_228 - .L_227)
.L_227:
        /*0128*/ 	.word	0x00000200
        /*012c*/ 	.word	0x00000001
        /*0130*/ 	.word	0x00000001


	//----- nvinfo : EIATTR_CRS_STACK_SIZE
	.align		4
.L_228:
        /*0134*/ 	.byte	0x04, 0x1e
        /*0136*/ 	.short	(.L_230 - .L_229)
.L_229:
        /*0138*/ 	.word	0x00000000


	//----- nvinfo : EIATTR_CBANK_PARAM_SIZE
	.align		4
.L_230:
        /*013c*/ 	.byte	0x03, 0x19
        /*013e*/ 	.short	0x003e


	//----- nvinfo : EIATTR_PARAM_CBANK
	.align		4
        /*0140*/ 	.byte	0x04, 0x0a
        /*0142*/ 	.short	(.L_232 - .L_231)
	.align		4
.L_231:
        /*0144*/ 	.word	index@(.nv.constant0._ZN3cub18CUB_300001_SM_10006detail6reduce18DeviceReduceKernelINS2_10policy_hubIfjN4cuda3std3__44plusIfEEE10Policy1000EN6thrust24THRUST_300001_SM_1000_NS6detail15normal_iteratorINSD_10device_ptrIKfEEEEjS9_f6SquareEEvT0_PT3_T1_NS0_13GridEvenShareISO_EET2_T4_)
        /*0148*/ 	.short	0x0380
        /*014a*/ 	.short	0x003e


	//----- nvinfo : EIATTR_SW_WAR
	.align		4
.L_232:
        /*014c*/ 	.byte	0x04, 0x36
        /*014e*/ 	.short	(.L_234 - .L_233)
.L_233:
        /*0150*/ 	.word	0x00000008
.L_234:


//--------------------- .nv.info._ZN3cub18CUB_300001_SM_10006detail6reduce28DeviceReduceSingleTileKernelINS2_10policy_hubIfjN4cuda3std3__44plusIfEEE10Policy1000EN6thrust24THRUST_300001_SM_1000_NS6detail15normal_iteratorINSD_10device_ptrIKfEEEEPfjS9_ff6SquareEEvT0_T1_T2_T3_T4_T6_ --------------------------
	.section	.nv.info._ZN3cub18CUB_300001_SM_10006detail6reduce28DeviceReduceSingleTileKernelINS2_10policy_hubIfjN4cuda3std3__44plusIfEEE10Policy1000EN6thrust24THRUST_300001_SM_1000_NS6detail15normal_iteratorINSD_10device_ptrIKfEEEEPfjS9_ff6SquareEEvT0_T1_T2_T3_T4_T6_,"",@"SHT_CUDA_INFO"
	.sectionflags	@""
	.align	4


	//----- nvinfo : EIATTR_CUDA_API_VERSION
	.align		4
        /*0000*/ 	.byte	0x04, 0x37
        /*0002*/ 	.short	(.L_236 - .L_235)
.L_235:
        /*0004*/ 	.word	0x00000082


	//----- nvinfo : EIATTR_KPARAM_INFO
	.align		4
.L_236:
        /*0008*/ 	.byte	0x04, 0x17
        /*000a*/ 	.short	(.L_238 - .L_237)
.L_237:
        /*000c*/ 	.word	0x00000000
        /*0010*/ 	.short	0x0005
        /*0012*/ 	.short	0x001c
        /*0014*/ 	.byte	0x00, 0xf0, 0x05, 0x00


	//----- nvinfo : EIATTR_KPARAM_INFO
	.align		4
.L_238:
        /*0018*/ 	.byte	0x04, 0x17
        /*001a*/ 	.short	(.L_240 - .L_239)
.L_239:
        /*001c*/ 	.word	0x00000000
        /*0020*/ 	.short	0x0004
        /*0022*/ 	.short	0x0018
        /*0024*/ 	.byte	0x00, 0xf0, 0x11, 0x00


	//----- nvinfo : EIATTR_KPARAM_INFO
	.align		4
.L_240:
        /*0028*/ 	.byte	0x04, 0x17
        /*002a*/ 	.short	(.L_242 - .L_241)
.L_241:
        /*002c*/ 	.word	0x00000000
        /*0030*/ 	.short	0x0003
        /*0032*/ 	.short	0x0014
        /*0034*/ 	.byte	0x00, 0xf0, 0x05, 0x00


	//----- nvinfo : EIATTR_KPARAM_INFO
	.align		4
.L_242:
        /*0038*/ 	.byte	0x04, 0x17
        /*003a*/ 	.short	(.L_244 - .L_243)
.L_243:
        /*003c*/ 	.word	0x00000000
        /*0040*/ 	.short	0x0002
        /*0042*/ 	.short	0x0010
        /*0044*/ 	.byte	0x00, 0xf0, 0x11, 0x00


	//----- nvinfo : EIATTR_KPARAM_INFO
	.align		4
.L_244:
        /*0048*/ 	.byte	0x04, 0x17
        /*004a*/ 	.short	(.L_246 - .L_245)
.L_245:
        /*004c*/ 	.word	0x00000000
        /*0050*/ 	.short	0x0001
        /*0052*/ 	.short	0x0008
        /*0054*/ 	.byte	0x00, 0xf5, 0x21, 0x00


	//----- nvinfo : EIATTR_KPARAM_INFO
	.align		4
.L_246:
        /*0058*/ 	.byte	0x04, 0x17
        /*005a*/ 	.short	(.L_248 - .L_247)
.L_247:
        /*005c*/ 	.word	0x00000000
        /*0060*/ 	.short	0x0000
        /*0062*/ 	.short	0x0000
        /*0064*/ 	.byte	0x00, 0xf0, 0x21, 0x00


	//----- nvinfo : EIATTR_SPARSE_MMA_MASK
	.align		4
.L_248:
        /*0068*/ 	.byte	0x03, 0x50
        /*006a*/ 	.short	0x0000


	//----- nvinfo : EIATTR_MAXREG_COUNT
	.align		4
        /*006c*/ 	.byte	0x03, 0x1b
        /*006e*/ 	.short	0x0080


	//----- nvinfo : EIATTR_NUM_BARRIERS
	.align		4
        /*0070*/ 	.byte	0x02, 0x4c
        /*0072*/ 	.byte	0x01
	.zero		1


	//----- nvinfo : EIATTR_MERCURY_ISA_VERSION
	.align		4
        /*0074*/ 	.byte	0x03, 0x5f
        /*0076*/ 	.short	0x0101


	//----- nvinfo : EIATTR_UNUSED_LOAD_BYTE_OFFSET
	.align		4
        /*0078*/ 	.byte	0x04, 0x44
        /*007a*/ 	.short	(.L_250 - .L_249)


	//   ....[0]....
.L_249:
        /*007c*/ 	.word	0x00000b10
        /*0080*/ 	.word	0x0000fff0


	//   ....[1]....
        /*0084*/ 	.word	0x00000f20
        /*0088*/ 	.word	0x0000fff0


	//   ....[2]....
        /*008c*/ 	.word	0x00002370
        /*0090*/ 	.word	0x0000fff0


	//----- nvinfo : EIATTR_COOP_GROUP_MASK_REGIDS
	.align		4
.L_250:
        /*0094*/ 	.byte	0x04, 0x29
        /*0096*/ 	.short	(.L_252 - .L_251)


	//   ....[0]....
.L_251:
        /*0098*/ 	.word	0xffffffff


	//   ....[1]....
        /*009c*/ 	.word	0xffffffff


	//   ....[2]....
        /*00a0*/ 	.word	0xffffffff


	//   ....[3]....
        /*00a4*/ 	.word	0xffffffff


	//   ....[4]....
        /*00a8*/ 	.word	0xffffffff


	//   ....[5]....
        /*00ac*/ 	.word	0xffffffff


	//   ....[6]....
        /*00b0*/ 	.word	0xffffffff


	//   ....[7]....
        /*00b4*/ 	.word	0xffffffff


	//   ....[8]....
        /*00b8*/ 	.word	0xffffffff


	//   ....[9]....
        /*00bc*/ 	.word	0xffffffff


	//   ....[10]....
        /*00c0*/ 	.word	0xffffffff


	//   ....[11]....
        /*00c4*/ 	.word	0xffffffff


	//   ....[12]....
        /*00c8*/ 	.word	0xffffffff


	//   ....[13]....
        /*00cc*/ 	.word	0xffffffff


	//   ....[14]....
        /*00d0*/ 	.word	0xffffffff


	//----- nvinfo : EIATTR_COOP_GROUP_INSTR_OFFSETS
	.align		4
.L_252:
        /*00d4*/ 	.byte	0x04, 0x28
        /*00d6*/ 	.short	(.L_254 - .L_253)


	//   ....[0]....
.L_253:
        /*00d8*/ 	.word	0x00000920


	//   ....[1]....
        /*00dc*/ 	.word	0x00000980


	//   ....[2]....
        /*00e0*/ 	.word	0x000009f0


	//   ....[3]....
        /*00e4*/ 	.word	0x00000a40


	//   ....[4]....
        /*00e8*/ 	.word	0x00000a70


	//   ....[5]....
        /*00ec*/ 	.word	0x00000cc0


	//   ....[6]....
        /*00f0*/ 	.word	0x00000d50


	//   ....[7]....
        /*00f4*/ 	.word	0x00000d90


	//   ....[8]....
        /*00f8*/ 	.word	0x00000de0


	//   ....[9]....
        /*00fc*/ 	.word	0x00000e20


	//   ....[10]....
        /*0100*/ 	.word	0x00002190


	//   ....[11]....
        /*0104*/ 	.word	0x00002210


	//   ....[12]....
        /*0108*/ 	.word	0x00002260


	//   ....[13]....
        /*010c*/ 	.word	0x000022a0


	//   ....[14]....
        /*0110*/ 	.word	0x000022d0


	//----- nvinfo : EIATTR_VRC_CTA_INIT_COUNT
	.align		4
.L_254:
        /*0114*/ 	.byte	0x02, 0x4a
	.zero		1
	.zero		1


	//----- nvinfo : EIATTR_EXIT_INSTR_OFFSETS
	.align		4
        /*0118*/ 	.byte	0x04, 0x1c
        /*011a*/ 	.short	(.L_256 - .L_255)


	//   ....[0]....
.L_255:
        /*011c*/ 	.word	0x00000080


	//   ....[1]....
        /*0120*/ 	.word	0x000000c0


	//   ....[2]....
        /*0124*/ 	.word	0x000024b0


	//   ....[3]....
        /*0128*/ 	.word	0x00002500


	//----- nvinfo : EIATTR_MAX_THREADS
	.align		4
.L_256:
        /*012c*/ 	.byte	0x04, 0x05
        /*012e*/ 	.short	(.L_258 - .L_257)
.L_257:
        /*0130*/ 	.word	0x00000200
        /*0134*/ 	.word	0x00000001
        /*0138*/ 	.word	0x00000001


	//----- nvinfo : EIATTR_CRS_STACK_SIZE
	.align		4
.L_258:
        /*013c*/ 	.byte	0x04, 0x1e
        /*013e*/ 	.short	(.L_260 - .L_259)
.L_259:
        /*0140*/ 	.word	0x00000000


	//----- nvinfo : EIATTR_CBANK_PARAM_SIZE
	.align		4
.L_260:
        /*0144*/ 	.byte	0x03, 0x19
        /*0146*/ 	.short	0x001d


	//----- nvinfo : EIATTR_PARAM_CBANK
	.align		4
        /*0148*/ 	.byte	0x04, 0x0a
        /*014a*/ 	.short	(.L_262 - .L_261)
	.align		4
.L_261:
        /*014c*/ 	.word	index@(.nv.constant0._ZN3cub18CUB_300001_SM_10006detail6reduce28DeviceReduceSingleTileKernelINS2_10policy_hubIfjN4cuda3std3__44plusIfEEE10Policy1000EN6thrust24THRUST_300001_SM_1000_NS6detail15normal_iteratorINSD_10device_ptrIKfEEEEPfjS9_ff6SquareEEvT0_T1_T2_T3_T4_T6_)
        /*0150*/ 	.short	0x0380
        /*0152*/ 	.short	0x001d


	//----- nvinfo : EIATTR_SW_WAR
	.align		4
.L_262:
        /*0154*/ 	.byte	0x04, 0x36
        /*0156*/ 	.short	(.L_264 - .L_263)
.L_263:
        /*0158*/ 	.word	0x00000008
.L_264:


//--------------------- .nv.info._ZN3cub18CUB_300001_SM_10006detail8for_each13static_kernelINS2_12policy_hub_t12policy_500_tEmN6thrust24THRUST_300001_SM_1000_NS8cuda_cub20__uninitialized_fill7functorINS7_10device_ptrIfEEfEEEEvT0_T1_ --------------------------
	.section	.nv.info._ZN3cub18CUB_300001_SM_10006detail8for_each13static_kernelINS2_12policy_hub_t12policy_500_tEmN6thrust24THRUST_300001_SM_1000_NS8cuda_cub20__uninitialized_fill7functorINS7_10device_ptrIfEEfEEEEvT0_T1_,"",@"SHT_CUDA_INFO"
	.sectionflags	@""
	.align	4


	//----- nvinfo : EIATTR_CUDA_API_VERSION
	.align		4
        /*0000*/ 	.byte	0x04, 0x37
        /*0002*/ 	.short	(.L_266 - .L_265)
.L_265:
        /*0004*/ 	.word	0x00000082


	//----- nvinfo : EIATTR_KPARAM_INFO
	.align		4
.L_266:
        /*0008*/ 	.byte	0x04, 0x17
        /*000a*/ 	.short	(.L_268 - .L_267)
.L_267:
        /*000c*/ 	.word	0x00000000
        /*0010*/ 	.short	0x0001
        /*0012*/ 	.short	0x0008
        /*0014*/ 	.byte	0x00, 0xf0, 0x41, 0x00


	//----- nvinfo : EIATTR_KPARAM_INFO
	.align		4
.L_268:
        /*0018*/ 	.byte	0x04, 0x17
        /*001a*/ 	.short	(.L_270 - .L_269)
.L_269:
        /*001c*/ 	.word	0x00000000
        /*0020*/ 	.short	0x0000
        /*0022*/ 	.short	0x0000
        /*0024*/ 	.byte	0x00, 0xf0, 0x21, 0x00


	//----- nvinfo : EIATTR_SPARSE_MMA_MASK
	.align		4
.L_270:
        /*0028*/ 	.byte	0x03, 0x50
        /*002a*/ 	.short	0x0000


	//----- nvinfo : EIATTR_MAXREG_COUNT
	.align		4
        /*002c*/ 	.byte	0x03, 0x1b
        /*002e*/ 	.short	0x00ff


	//----- nvinfo : EIATTR_MERCURY_ISA_VERSION
	.align		4
        /*0030*/ 	.byte	0x03, 0x5f
        /*0032*/ 	.short	0x0101


	//----- nvinfo : EIATTR_VRC_CTA_INIT_COUNT
	.align		4
        /*0034*/ 	.byte	0x02, 0x4a
	.zero		1
	.zero		1


	//----- nvinfo : EIATTR_EXIT_INSTR_OFFSETS
	.align		4
        /*0038*/ 	.byte	0x04, 0x1c
        /*003a*/ 	.short	(.L_272 - .L_271)


	//   ....[0]....
.L_271:
        /*003c*/ 	.word	0x00000130


	//   ....[1]....
        /*0040*/ 	.word	0x00000230


	//   ....[2]....
        /*0044*/ 	.word	0x00000260


	//----- nvinfo : EIATTR_MAX_THREADS
	.align		4
.L_272:
        /*0048*/ 	.byte	0x04, 0x05
        /*004a*/ 	.short	(.L_274 - .L_273)
.L_273:
        /*004c*/ 	.word	0x00000100
        /*0050*/ 	.word	0x00000001
        /*0054*/ 	.word	0x00000001


	//----- nvinfo : EIATTR_CBANK_PARAM_SIZE
	.align		4
.L_274:
        /*0058*/ 	.byte	0x03, 0x19
        /*005a*/ 	.short	0x0018


	//----- nvinfo : EIATTR_PARAM_CBANK
	.align		4
        /*005c*/ 	.byte	0x04, 0x0a
        /*005e*/ 	.short	(.L_276 - .L_275)
	.align		4
.L_275:
        /*0060*/ 	.word	index@(.nv.constant0._ZN3cub18CUB_300001_SM_10006detail8for_each13static_kernelINS2_12policy_hub_t12policy_500_tEmN6thrust24THRUST_300001_SM_1000_NS8cuda_cub20__uninitialized_fill7functorINS7_10device_ptrIfEEfEEEEvT0_T1_)
        /*0064*/ 	.short	0x0380
        /*0066*/ 	.short	0x0018


	//----- nvinfo : EIATTR_SW_WAR
	.align		4
.L_276:
        /*0068*/ 	.byte	0x04, 0x36
        /*006a*/ 	.short	(.L_278 - .L_277)
.L_277:
        /*006c*/ 	.word	0x00000008
.L_278:


//--------------------- .nv.info._ZN3cub18CUB_300001_SM_10006detail11EmptyKernelIvEEvv --------------------------
	.section	.nv.info._ZN3cub18CUB_300001_SM_10006detail11EmptyKernelIvEEvv,"",@"SHT_CUDA_INFO"
	.sectionflags	@""
	.align	4


	//----- nvinfo : EIATTR_CUDA_API_VERSION
	.align		4
        /*0000*/ 	.byte	0x04, 0x37
        /*0002*/ 	.short	(.L_280 - .L_279)
.L_279:
        /*0004*/ 	.word	0x00000082


	//----- nvinfo : EIATTR_SPARSE_MMA_MASK
	.align		4
.L_280:
        /*0008*/ 	.byte	0x03, 0x50
        /*000a*/ 	.short	0x0000


	//----- nvinfo : EIATTR_MAXREG_COUNT
	.align		4
        /*000c*/ 	.byte	0x03, 0x1b
        /*000e*/ 	.short	0x00ff


	//----- nvinfo : EIATTR_MERCURY_ISA_VERSION
	.align		4
        /*0010*/ 	.byte	0x03, 0x5f
        /*0012*/ 	.short	0x0101


	//----- nvinfo : EIATTR_VRC_CTA_INIT_COUNT
	.align		4
        /*0014*/ 	.byte	0x02, 0x4a
	.zero		1
	.zero		1


	//----- nvinfo : EIATTR_EXIT_INSTR_OFFSETS
	.align		4
        /*0018*/ 	.byte	0x04, 0x1c
        /*001a*/ 	.short	(.L_282 - .L_281)


	//   ....[0]....
.L_281:
        /*001c*/ 	.word	0x00000010


	//----- nvinfo : EIATTR_SW_WAR
	.align		4
.L_282:
        /*0020*/ 	.byte	0x04, 0x36
        /*0022*/ 	.short	(.L_284 - .L_283)
.L_283:
        /*0024*/ 	.word	0x00000008
.L_284:


//--------------------- .nv.callgraph             --------------------------
	.section	.nv.callgraph,"",@"SHT_CUDA_CALLGRAPH"
	.align	4
	.sectionentsize	8
	.align		4
        /*0000*/ 	.word	0x00000000
	.align		4
        /*0004*/ 	.word	0xffffffff
	.align		4
        /*0008*/ 	.word	0x00000000
	.align		4
        /*000c*/ 	.word	0xfffffffe
	.align		4
        /*0010*/ 	.word	0x00000000
	.align		4
        /*0014*/ 	.word	0xfffffffd
	.align		4
        /*0018*/ 	.word	0x00000000
	.align		4
        /*001c*/ 	.word	0xfffffffc


//--------------------- .nv.constant4             --------------------------
	.section	.nv.constant4,"a",@progbits
	.align	8
	.align		8
.nv.constant4:
        /*0000*/ 	.dword	_ZN34_INTERNAL_4234e3c8_4_k_cu_596b96574cuda3std3__45__cpo5beginE
	.align		8
        /*0008*/ 	.dword	_ZN34_INTERNAL_4234e3c8_4_k_cu_596b96574cuda3std3__45__cpo3endE
	.align		8
        /*0010*/ 	.dword	_ZN34_INTERNAL_4234e3c8_4_k_cu_596b96574cuda3std3__45__cpo6cbeginE
	.align		8
        /*0018*/ 	.dword	_ZN34_INTERNAL_4234e3c8_4_k_cu_596b96574cuda3std3__45__cpo4cendE
	.align		8
        /*0020*/ 	.dword	_ZN34_INTERNAL_4234e3c8_4_k_cu_596b96574cuda3std3__45__cpo6rbeginE
	.align		8
        /*0028*/ 	.dword	_ZN34_INTERNAL_4234e3c8_4_k_cu_596b96574cuda3std3__45__cpo4rendE
	.align		8
        /*0030*/ 	.dword	_ZN34_INTERNAL_4234e3c8_4_k_cu_596b96574cuda3std3__45__cpo7crbeginE
	.align		8
        /*0038*/ 	.dword	_ZN34_INTERNAL_4234e3c8_4_k_cu_596b96574cuda3std3__45__cpo5crendE
	.align		8
        /*0040*/ 	.dword	_ZN34_INTERNAL_4234e3c8_4_k_cu_596b96574cuda3std3__436_GLOBAL__N__4234e3c8_4_k_cu_596b96576ignoreE
	.align		8
        /*0048*/ 	.dword	_ZN34_INTERNAL_4234e3c8_4_k_cu_596b96574cuda3std3__419piecewise_constructE
	.align		8
        /*0050*/ 	.dword	_ZN34_INTERNAL_4234e3c8_4_k_cu_596b96574cuda3std3__48in_placeE
	.align		8
        /*0058*/ 	.dword	_ZN34_INTERNAL_4234e3c8_4_k_cu_596b96574cuda3std3__420unreachable_sentinelE
	.align		8
        /*0060*/ 	.dword	_ZN34_INTERNAL_4234e3c8_4_k_cu_596b96574cuda3std3__47nulloptE
	.align		8
        /*0068*/ 	.dword	_ZN34_INTERNAL_4234e3c8_4_k_cu_596b96574cuda3std3__48unexpectE
	.align		8
        /*0070*/ 	.dword	_ZN34_INTERNAL_4234e3c8_4_k_cu_596b96574cuda3std6ranges3__45__cpo4swapE
	.align		8
        /*0078*/ 	.dword	_ZN34_INTERNAL_4234e3c8_4_k_cu_596b96574cuda3std6ranges3__45__cpo9iter_moveE
	.align		8
        /*0080*/ 	.dword	_ZN34_INTERNAL_4234e3c8_4_k_cu_596b96574cuda3std6ranges3__45__cpo5beginE
	.align		8
        /*0088*/ 	.dword	_ZN34_INTERNAL_4234e3c8_4_k_cu_596b96574cuda3std6ranges3__45__cpo3endE
	.align		8
        /*0090*/ 	.dword	_ZN34_INTERNAL_4234e3c8_4_k_cu_596b96574cuda3std6ranges3__45__cpo6cbeginE
	.align		8
        /*0098*/ 	.dword	_ZN34_INTERNAL_4234e3c8_4_k_cu_596b96574cuda3std6ranges3__45__cpo4cendE
	.align		8
        /*00a0*/ 	.dword	_ZN34_INTERNAL_4234e3c8_4_k_cu_596b96574cuda3std6ranges3__45__cpo7advanceE
	.align		8
        /*00a8*/ 	.dword	_ZN34_INTERNAL_4234e3c8_4_k_cu_596b96574cuda3std6ranges3__45__cpo9iter_swapE
	.align		8
        /*00b0*/ 	.dword	_ZN34_INTERNAL_4234e3c8_4_k_cu_596b96574cuda3std6ranges3__45__cpo4nextE
	.align		8
        /*00b8*/ 	.dword	_ZN34_INTERNAL_4234e3c8_4_k_cu_596b96574cuda3std6ranges3__45__cpo4prevE
	.align		8
        /*00c0*/ 	.dword	_ZN34_INTERNAL_4234e3c8_4_k_cu_596b96574cuda3std6ranges3__45__cpo4dataE
	.align		8
        /*00c8*/ 	.dword	_ZN34_INTERNAL_4234e3c8_4_k_cu_596b96574cuda3std6ranges3__45__cpo5cdataE
	.align		8
        /*00d0*/ 	.dword	_ZN34_INTERNAL_4234e3c8_4_k_cu_596b96574cuda3std6ranges3__45__cpo4sizeE
	.align		8
        /*00d8*/ 	.dword	_ZN34_INTERNAL_4234e3c8_4_k_cu_596b96574cuda3std6ranges3__45__cpo5ssizeE
	.align		8
        /*00e0*/ 	.dword	_ZN34_INTERNAL_4234e3c8_4_k_cu_596b96574cuda3std6ranges3__45__cpo8distanceE
	.align		8
        /*00e8*/ 	.dword	_ZN34_INTERNAL_4234e3c8_4_k_cu_596b96576thrust24THRUST_300001_SM_1000_NS8cuda_cub3parE
	.align		8
        /*00f0*/ 	.dword	_ZN34_INTERNAL_4234e3c8_4_k_cu_596b96576thrust24THRUST_300001_SM_1000_NS8cuda_cub10par_nosyncE
	.align		8
        /*00f8*/ 	.dword	_ZN34_INTERNAL_4234e3c8_4_k_cu_596b96576thrust24THRUST_300001_SM_1000_NS6system6detail10sequential3seqE
	.align		8
        /*0100*/ 	.dword	_ZN34_INTERNAL_4234e3c8_4_k_cu_596b96576thrust24THRUST_300001_SM_1000_NS12placeholders2_1E
	.align		8
        /*0108*/ 	.dword	_ZN34_INTERNAL_4234e3c8_4_k_cu_596b96576thrust24THRUST_300001_SM_1000_NS12placeholders2_2E
	.align		8
        /*0110*/ 	.dword	_ZN34_INTERNAL_4234e3c8_4_k_cu_596b96576thrust24THRUST_300001_SM_1000_NS12placeholders2_3E
	.align		8
        /*0118*/ 	.dword	_ZN34_INTERNAL_4234e3c8_4_k_cu_596b96576thrust24THRUST_300001_SM_1000_NS12placeholders2_4E
	.align		8
        /*0120*/ 	.dword	_ZN34_INTERNAL_4234e3c8_4_k_cu_596b96576thrust24THRUST_300001_SM_1000_NS12placeholders2_5E
	.align		8
        /*0128*/ 	.dword	_ZN34_INTERNAL_4234e3c8_4_k_cu_596b96576thrust24THRUST_300001_SM_1000_NS12placeholders2_6E
	.align		8
        /*0130*/ 	.dword	_ZN34_INTERNAL_4234e3c8_4_k_cu_596b96576thrust24THRUST_300001_SM_1000_NS12placeholders2_7E
	.align		8
        /*0138*/ 	.dword	_ZN34_INTERNAL_4234e3c8_4_k_cu_596b96576thrust24THRUST_300001_SM_1000_NS12placeholders2_8E
	.align		8
        /*0140*/ 	.dword	_ZN34_INTERNAL_4234e3c8_4_k_cu_596b96576thrust24THRUST_300001_SM_1000_NS12placeholders2_9E
	.align		8
        /*0148*/ 	.dword	_ZN34_INTERNAL_4234e3c8_4_k_cu_596b96576thrust24THRUST_300001_SM_1000_NS12placeholders3_10E
	.align		8
        /*0150*/ 	.dword	_ZN34_INTERNAL_4234e3c8_4_k_cu_596b96576thrust24THRUST_300001_SM_1000_NS3seqE


//--------------------- .text._ZN3cub18CUB_300001_SM_10006detail6reduce28DeviceReduceSingleTileKernelINS2_10policy_hubIfyN4cuda3std3__44plusIfEEE10Policy1000EPfSC_iS9_ffNS7_10__identityEEEvT0_T1_T2_T3_T4_T6_ --------------------------
	.section	.text._ZN3cub18CUB_300001_SM_10006detail6reduce28DeviceReduceSingleTileKernelINS2_10policy_hubIfyN4cuda3std3__44plusIfEEE10Policy1000EPfSC_iS9_ffNS7_10__identityEEEvT0_T1_T2_T3_T4_T6_,"ax",@progbits
	.align	128
        .global         _ZN3cub18CUB_300001_SM_10006detail6reduce28DeviceReduceSingleTileKernelINS2_10policy_hubIfyN4cuda3std3__44plusIfEEE10Policy1000EPfSC_iS9_ffNS7_10__identityEEEvT0_T1_T2_T3_T4_T6_
        .type           _ZN3cub18CUB_300001_SM_10006detail6reduce28DeviceReduceSingleTileKernelINS2_10policy_hubIfyN4cuda3std3__44plusIfEEE10Policy1000EPfSC_iS9_ffNS7_10__identityEEEvT0_T1_T2_T3_T4_T6_,@function
        .size           _ZN3cub18CUB_300001_SM_10006detail6reduce28DeviceReduceSingleTileKernelINS2_10policy_hubIfyN4cuda3std3__44plusIfEEE10Policy1000EPfSC_iS9_ffNS7_10__identityEEEvT0_T1_T2_T3_T4_T6_,(.L_x_238 - _ZN3cub18CUB_300001_SM_10006detail6reduce28DeviceReduceSingleTileKernelINS2_10policy_hubIfyN4cuda3std3__44plusIfEEE10Policy1000EPfSC_iS9_ffNS7_10__identityEEEvT0_T1_T2_T3_T4_T6_)
        .other          _ZN3cub18CUB_300001_SM_10006detail6reduce28DeviceReduceSingleTileKernelINS2_10policy_hubIfyN4cuda3std3__44plusIfEEE10Policy1000EPfSC_iS9_ffNS7_10__identityEEEvT0_T1_T2_T3_T4_T6_,@"STO_CUDA_ENTRY STV_DEFAULT"
_ZN3cub18CUB_300001_SM_10006detail6reduce28DeviceReduceSingleTileKernelINS2_10policy_hubIfyN4cuda3std3__44plusIfEEE10Policy1000EPfSC_iS9_ffNS7_10__identityEEEvT0_T1_T2_T3_T4_T6_:
.text._ZN3cub18CUB_300001_SM_10006detail6reduce28DeviceReduceSingleTileKernelINS2_10policy_hubIfyN4cuda3std3__44plusIfEEE10Policy1000EPfSC_iS9_ffNS7_10__identityEEEvT0_T1_T2_T3_T4_T6_:
[----:B------:R-:W-:Y:S01]  /*0000*/  LDC R1, c[0x0][0x37c] ;  /* 0x0000df00ff017b82 */ /* 0x000fe20000000800 */
[----:B------:R-:W0:Y:S01]  /*0010*/  LDCU UR4, c[0x0][0x390] ;  /* 0x00007200ff0477ac */ /* 0x000e220008000800 */
[----:B------:R-:W1:Y:S01]  /*0020*/  LDCU.64 UR6, c[0x0][0x358] ;  /* 0x00006b00ff0677ac */ /* 0x000e620008000a00 */
[----:B0-----:R-:W-:-:S04]  /*0030*/  MOV R20, UR4 ;  /* 0x0000000400147c02 */ /* 0x001fc80008000f00 */
[----:B------:R-:W-:-:S13]  /*0040*/  ISETP.NE.AND P0, PT, R20, RZ, PT ;  /* 0x000000ff1400720c */ /* 0x000fda0003f05270 */
[----:B-1----:R-:W-:Y:S05]  /*0050*/  @P0 BRA `(.L_x_0) ;  /* 0x00000000001c0947 */ /* 0x002fea0003800000 */
[----:B------:R-:W0:Y:S02]  /*0060*/  S2R R0, SR_TID.X ;  /* 0x0000000000007919 */ /* 0x000e240000002100 */
[----:B0-----:R-:W-:-:S13]  /*0070*/  ISETP.NE.AND P0, PT, R0, RZ, PT ;  /* 0x000000ff0000720c */ /* 0x001fda0003f05270 */
[----:B------:R-:W-:Y:S05]  /*0080*/  @P0 EXIT ;  /* 0x000000000000094d */ /* 0x000fea0003800000 */
[----:B------:R-:W0:Y:S08]  /*0090*/  LDC R5, c[0x0][0x398] ;  /* 0x0000e600ff057b82 */ /* 0x000e300000000800 */
[----:B------:R-:W0:Y:S02]  /*00a0*/  LDC.64 R2, c[0x0][0x388] ;  /* 0x0000e200ff027b82 */ /* 0x000e240000000a00 */
[----:B0-----:R-:W-:Y:S01]  /*00b0*/  STG.E desc[UR6][R2.64], R5 ;  /* 0x0000000502007986 */ /* 0x001fe2000c101906 */
[----:B------:R-:W-:Y:S05]  /*00c0*/  EXIT ;  /* 0x000000000000794d */ /* 0x000fea0003800000 */
.L_x_0:
[----:B------:R-:W0:Y:S01]  /*00d0*/  LDCU UR4, c[0x0][0x380] ;  /* 0x00007000ff0477ac */ /* 0x000e220008000800 */
[----:B------:R-:W-:Y:S01]  /*00e0*/  BSSY.RECONVERGENT B0, `(.L_x_1) ;  /* 0x00003ca000007945 */ /* 0x000fe20003800200 */
[----:B0-----:R-:W-:-:S09]  /*00f0*/  ULOP3.LUT UP0, URZ, UR4, 0xf, URZ, 0xc0, !UPT ;  /* 0x0000000f04ff7892 */ /* 0x001fd2000f80c0ff */
[----:B------:R-:W-:Y:S05]  /*0100*/  BRA.U UP0, `(.L_x_2) ;  /* 0x0000001d00607547 */ /* 0x000fea000b800000 */
[----:B------:R-:W-:-:S13]  /*0110*/  ISETP.GT.AND P0, PT, R20, 0xfff, PT ;  /* 0x00000fff1400780c */ /* 0x000fda0003f04270 */
[----:B------:R-:W-:Y:S05]  /*0120*/  @P0 BRA `(.L_x_3) ;  /* 0x0000000c00a80947 */ /* 0x000fea0003800000 */
[----:B------:R-:W0:Y:S01]  /*0130*/  S2R R9, SR_TID.X ;  /* 0x0000000000097919 */ /* 0x000e220000002100 */
[----:B------:R-:W-:Y:S01]  /*0140*/  BSSY.RECONVERGENT B1, `(.L_x_4) ;  /* 0x0000009000017945 */ /* 0x000fe20003800200 */
[----:B------:R-:W-:Y:S01]  /*0150*/  HFMA2 R0, -RZ, RZ, 0, 0 ;  /* 0x00000000ff007431 */ /* 0x000fe200000001ff */
[----:B0-----:R-:W-:Y:S02]  /*0160*/  ISETP.GE.AND P0, PT, R9, R20, PT ;  /* 0x000000140900720c */ /* 0x001fe40003f06270 */
[----:B------:R-:W-:-:S11]  /*0170*/  MOV R11, R9 ;  /* 0x00000009000b7202 */ /* 0x000fd60000000f00 */
[----:B------:R-:W-:Y:S05]  /*0180*/  @P0 BRA `(.L_x_5) ;  /* 0x0000000000100947 */ /* 0x000fea0003800000 */
[----:B------:R-:W0:Y:S02]  /*0190*/  LDC.64 R2, c[0x0][0x380] ;  /* 0x0000e000ff027b82 */ /* 0x000e240000000a00 */
[----:B0-----:R-:W-:-:S05]  /*01a0*/  IMAD.WIDE.U32 R2, R9, 0x4, R2 ;  /* 0x0000000409027825 */ /* 0x001fca00078e0002 */
[----:B------:R0:W5:Y:S01]  /*01b0*/  LDG.E.CONSTANT R0, desc[UR6][R2.64] ;  /* 0x0000000602007981 */ /* 0x000162000c1e9900 */
[----:B------:R-:W-:-:S07]  /*01c0*/  IADD3 R11, PT, PT, R9, 0x100, RZ ;  /* 0x00000100090b7810 */ /* 0x000fce0007ffe0ff */
.L_x_5:
[----:B------:R-:W-:Y:S05]  /*01d0*/  BSYNC.RECONVERGENT B1 ;  /* 0x0000000000017941 */ /* 0x000fea0003800200 */
.L_x_4:
[----:B------:R-:W-:Y:S01]  /*01e0*/  ISETP.GE.AND P0, PT, R11, R20, PT ;  /* 0x000000140b00720c */ /* 0x000fe20003f06270 */
[----:B------:R-:W-:-:S12]  /*01f0*/  BSSY.RECONVERGENT B1, `(.L_x_6) ;  /* 0x0000074000017945 */ /* 0x000fd80003800200 */
[----:B------:R-:W-:Y:S05]  /*0200*/  @P0 BRA `(.L_x_7) ;  /* 0x0000000400c80947 */ /* 0x000fea0003800000 */
[----:B0-----:R-:W-:Y:S01]  /*0210*/  LOP3.LUT R3, RZ, R11, RZ, 0x33, !PT ;  /* 0x0000000bff037212 */ /* 0x001fe200078e33ff */
[----:B------:R-:W-:Y:S03]  /*0220*/  BSSY.RECONVERGENT B2, `(.L_x_8) ;  /* 0x0000015000027945 */ /* 0x000fe60003800200 */
[----:B------:R-:W-:-:S04]  /*0230*/  IADD3 R4, PT, PT, R3, R20, RZ ;  /* 0x0000001403047210 */ /* 0x000fc80007ffe0ff */
[C---:B------:R-:W-:Y:S02]  /*0240*/  LOP3.LUT R2, R4.reuse, 0x300, RZ, 0xc0, !PT ;  /* 0x0000030004027812 */ /* 0x040fe400078ec0ff */
[----:B------:R-:W-:Y:S02]  /*0250*/  ISETP.GE.U32.AND P1, PT, R4, 0x300, PT ;  /* 0x000003000400780c */ /* 0x000fe40003f26070 */
[----:B------:R-:W-:-:S13]  /*0260*/  ISETP.NE.AND P0, PT, R2, 0x300, PT ;  /* 0x000003000200780c */ /* 0x000fda0003f05270 */
[----:B------:R-:W-:Y:S05]  /*0270*/  @!P0 BRA `(.L_x_9) ;  /* 0x00000000003c8947 */ /* 0x000fea0003800000 */
[----:B------:R-:W0:Y:S01]  /*0280*/  LDC.64 R2, c[0x0][0x380] ;  /* 0x0000e000ff027b82 */ /* 0x000e220000000a00 */
[----:B------:R-:W-:-:S04]  /*0290*/  LEA.HI R4, R4, 0x1, RZ, 0x18 ;  /* 0x0000000104047811 */ /* 0x000fc800078fc0ff */
[----:B------:R-:W-:-:S04]  /*02a0*/  LOP3.LUT R4, R4, 0x3, RZ, 0xc0, !PT ;  /* 0x0000000304047812 */ /* 0x000fc800078ec0ff */
[----:B------:R-:W-:Y:S01]  /*02b0*/  IADD3 R4, PT, PT, -R4, RZ, RZ ;  /* 0x000000ff04047210 */ /* 0x000fe20007ffe1ff */
[----:B0-----:R-:W-:-:S05]  /*02c0*/  IMAD.WIDE.U32 R2, R11, 0x4, R2 ;  /* 0x000000040b027825 */ /* 0x001fca00078e0002 */
[----:B------:R-:W-:-:S07]  /*02d0*/  MOV R5, R3 ;  /* 0x0000000300057202 */ /* 0x000fce0000000f00 */
.L_x_10:
[----:B------:R-:W-:-:S06]  /*02e0*/  MOV R3, R5 ;  /* 0x0000000500037202 */ /* 0x000fcc0000000f00 */
[----:B------:R0:W2:Y:S01]  /*02f0*/  LDG.E.CONSTANT R3, desc[UR6][R2.64] ;  /* 0x0000000602037981 */ /* 0x0000a2000c1e9900 */
[----:B------:R-:W-:Y:S01]  /*0300*/  IADD3 R4, PT, PT, R4, 0x1, RZ ;  /* 0x0000000104047810 */ /* 0x000fe20007ffe0ff */
[----:B------:R-:W-:-:S03]  /*0310*/  VIADD R11, R11, 0x100 ;  /* 0x000001000b0b7836 */ /* 0x000fc60000000000 */
[----:B------:R-:W-:Y:S02]  /*0320*/  ISETP.NE.AND P0, PT, R4, RZ, PT ;  /* 0x000000ff0400720c */ /* 0x000fe40003f05270 */
[----:B0-----:R-:W-:-:S04]  /*0330*/  IADD3 R2, P2, PT, R2, 0x400, RZ ;  /* 0x0000040002027810 */ /* 0x001fc80007f5e0ff */
[----:B------:R-:W-:Y:S01]  /*0340*/  IADD3.X R5, PT, PT, RZ, R5, RZ, P2, !PT ;  /* 0x00000005ff057210 */ /* 0x000fe200017fe4ff */
[----:B--2--5:R-:W-:-:S06]  /*0350*/  FADD R0, R3, R0 ;  /* 0x0000000003007221 */ /* 0x024fcc0000000000 */
[----:B------:R-:W-:Y:S05]  /*0360*/  @P0 BRA `(.L_x_10) ;  /* 0xfffffffc00dc0947 */ /* 0x000fea000383ffff */
.L_x_9:
[----:B------:R-:W-:Y:S05]  /*0370*/  BSYNC.RECONVERGENT B2 ;  /* 0x0000000000027941 */ /* 0x000fea0003800200 */
.L_x_8:
[----:B------:R-:W-:Y:S05]  /*0380*/  @!P1 BRA `(.L_x_7) ;  /* 0x0000000400689947 */ /* 0x000fea0003800000 */
[----:B------:R-:W-:Y:S01]  /*0390*/  IADD3 R2, PT, PT, -R11, R20, RZ ;  /* 0x000000140b027210 */ /* 0x000fe20007ffe1ff */
[----:B------:R-:W-:Y:S01]  /*03a0*/  BSSY.RECONVERGENT B2, `(.L_x_11) ;  /* 0x0000031000027945 */ /* 0x000fe20003800200 */
[----:B------:R-:W-:Y:S02]  /*03b0*/  PLOP3.LUT P0, PT, PT, PT, PT, 0x80, 0x8 ;  /* 0x000000000008781c */ /* 0x000fe40003f0f070 */
[----:B------:R-:W-:-:S13]  /*03c0*/  ISETP.GT.AND P1, PT, R2, 0xc00, PT ;  /* 0x00000c000200780c */ /* 0x000fda0003f24270 */
[----:B------:R-:W-:Y:S05]  /*03d0*/  @!P1 BRA `(.L_x_12) ;  /* 0x0000000000b49947 */ /* 0x000fea0003800000 */
[----:B------:R-:W-:Y:S02]  /*03e0*/  PLOP3.LUT P0, PT, PT, PT, PT, 0x8, 0x80 ;  /* 0x000000000080781c */ /* 0x000fe40003f0e170 */
[----:B------:R-:W-:-:S11]  /*03f0*/  IADD3 R8, PT, PT, R20, -0xc00, RZ ;  /* 0xfffff40014087810 */ /* 0x000fd60007ffe0ff */
.L_x_13:
[----:B------:R-:W0:Y:S01]  /*0400*/  LDC.64 R6, c[0x0][0x380] ;  /* 0x0000e000ff067b82 */ /* 0x000e220000000a00 */
[C---:B------:R-:W-:Y:S01]  /*0410*/  IADD3 R5, PT, PT, R11.reuse, 0x400, RZ ;  /* 0x000004000b057810 */ /* 0x040fe20007ffe0ff */
[----:B0-----:R-:W-:-:S05]  /*0420*/  IMAD.WIDE R24, R11, 0x4, R6 ;  /* 0x000000040b187825 */ /* 0x001fca00078e0206 */
[----:B------:R-:W2:Y:S04]  /*0430*/  LDG.E.CONSTANT R13, desc[UR6][R24.64] ;  /* 0x00000006180d7981 */ /* 0x000ea8000c1e9900 */
[----:B------:R-:W3:Y:S01]  /*0440*/  LDG.E.CONSTANT R10, desc[UR6][R24.64+0x400] ;  /* 0x00040006180a7981 */ /* 0x000ee2000c1e9900 */
[----:B------:R-:W-:-:S03]  /*0450*/  IMAD.WIDE R4, R5, 0x4, R6 ;  /* 0x0000000405047825 */ /* 0x000fc600078e0206 */
[----:B------:R-:W4:Y:S04]  /*0460*/  LDG.E.CONSTANT R12, desc[UR6][R24.64+0x800] ;  /* 0x00080006180c7981 */ /* 0x000f28000c1e9900 */
[----:B------:R-:W4:Y:S04]  /*0470*/  LDG.E.CONSTANT R17, desc[UR6][R24.64+0xc00] ;  /* 0x000c000618117981 */ /* 0x000f28000c1e9900 */
[----:B------:R-:W4:Y:S01]  /*0480*/  LDG.E.CONSTANT R16, desc[UR6][R4.64] ;  /* 0x0000000604107981 */ /* 0x000f22000c1e9900 */
[----:B------:R-:W-:-:S03]  /*0490*/  IADD3 R3, PT, PT, R11, 0x800, RZ ;  /* 0x000008000b037810 */ /* 0x000fc60007ffe0ff */
[----:B------:R-:W4:Y:S04]  /*04a0*/  LDG.E.CONSTANT R15, desc[UR6][R4.64+0x400] ;  /* 0x00040006040f7981 */ /* 0x000f28000c1e9900 */
[----:B------:R-:W4:Y:S01]  /*04b0*/  LDG.E.CONSTANT R14, desc[UR6][R4.64+0x800] ;  /* 0x00080006040e7981 */ /* 0x000f22000c1e9900 */
[----:B------:R-:W-:-:S03]  /*04c0*/  IMAD.WIDE R2, R3, 0x4, R6 ;  /* 0x0000000403027825 */ /* 0x000fc600078e0206 */
[----:B------:R-:W4:Y:S04]  /*04d0*/  LDG.E.CONSTANT R22, desc[UR6][R4.64+0xc00] ;  /* 0x000c000604167981 */ /* 0x000f28000c1e9900 */
[----:B------:R-:W4:Y:S01]  /*04e0*/  LDG.E.CONSTANT R21, desc[UR6][R2.64] ;  /* 0x0000000602157981 */ /* 0x000f22000c1e9900 */
[----:B------:R-:W-:-:S03]  /*04f0*/  IADD3 R23, PT, PT, R11, 0xc00, RZ ;  /* 0x00000c000b177810 */ /* 0x000fc60007ffe0ff */
[----:B------:R-:W4:Y:S04]  /*0500*/  LDG.E.CONSTANT R19, desc[UR6][R2.64+0x400] ;  /* 0x0004000602137981 */ /* 0x000f28000c1e9900 */
[----:B------:R-:W4:Y:S01]  /*0510*/  LDG.E.CONSTANT R18, desc[UR6][R2.64+0x800] ;  /* 0x0008000602127981 */ /* 0x000f22000c1e9900 */
[----:B------:R-:W-:-:S03]  /*0520*/  IMAD.WIDE R6, R23, 0x4, R6 ;  /* 0x0000000417067825 */ /* 0x000fc600078e0206 */
[----:B------:R-:W4:Y:S04]  /*0530*/  LDG.E.CONSTANT R26, desc[UR6][R2.64+0xc00] ;  /* 0x000c0006021a7981 */ /* 0x000f28000c1e9900 */
[----:B------:R-:W4:Y:S04]  /*0540*/  LDG.E.CONSTANT R25, desc[UR6][R6.64] ;  /* 0x0000000606197981 */ /* 0x000f28000c1e9900 */
[----:B------:R-:W4:Y:S04]  /*0550*/  LDG.E.CONSTANT R23, desc[UR6][R6.64+0x400] ;  /* 0x0004000606177981 */ /* 0x000f28000c1e9900 */
[----:B------:R-:W4:Y:S04]  /*0560*/  LDG.E.CONSTANT R24, desc[UR6][R6.64+0x800] ;  /* 0x0008000606187981 */ /* 0x000f28000c1e9900 */
[----:B------:R-:W4:Y:S01]  /*0570*/  LDG.E.CONSTANT R27, desc[UR6][R6.64+0xc00] ;  /* 0x000c0006061b7981 */ /* 0x000f22000c1e9900 */
[----:B------:R-:W-:-:S04]  /*0580*/  IADD3 R11, PT, PT, R11, 0x1000, RZ ;  /* 0x000010000b0b7810 */ /* 0x000fc80007ffe0ff */
[----:B------:R-:W-:Y:S01]  /*0590*/  ISETP.GE.AND P1, PT, R11, R8, PT ;  /* 0x000000080b00720c */ /* 0x000fe20003f26270 */
[----:B--2--5:R-:W-:-:S04]  /*05a0*/  FADD R13, R13, R0 ;  /* 0x000000000d0d7221 */ /* 0x024fc80000000000 */
[----:B---3--:R-:W-:-:S04]  /*05b0*/  FADD R13, R13, R10 ;  /* 0x0000000a0d0d7221 */ /* 0x008fc80000000000 */
[----:B----4-:R-:W-:-:S04]  /*05c0*/  FADD R12, R13, R12 ;  /* 0x0000000c0d0c7221 */ /* 0x010fc80000000000 */
[----:B------:R-:W-:-:S04]  /*05d0*/  FADD R17, R12, R17 ;  /* 0x000000110c117221 */ /* 0x000fc80000000000 */
        /* <DEDUP_REMOVED lines=11> */
[----:B------:R-:W-:Y:S01]  /*0690*/  FADD R0, R24, R27 ;  /* 0x0000001b18007221 */ /* 0x000fe20000000000 */
[----:B------:R-:W-:Y:S06]  /*06a0*/  @!P1 BRA `(.L_x_13) ;  /* 0xfffffffc00549947 */ /* 0x000fec000383ffff */
.L_x_12:
[----:B------:R-:W-:Y:S05]  /*06b0*/  BSYNC.RECONVERGENT B2 ;  /* 0x0000000000027941 */ /* 0x000fea0003800200 */
.L_x_11:
[----:B------:R-:W-:Y:S01]  /*06c0*/  IADD3 R2, PT, PT, -R11, R20, RZ ;  /* 0x000000140b027210 */ /* 0x000fe20007ffe1ff */
[----:B------:R-:W-:Y:S03]  /*06d0*/  BSSY.RECONVERGENT B2, `(.L_x_14) ;  /* 0x0000019000027945 */ /* 0x000fe60003800200 */
[----:B------:R-:W-:-:S13]  /*06e0*/  ISETP.GT.AND P1, PT, R2, 0x400, PT ;  /* 0x000004000200780c */ /* 0x000fda0003f24270 */
[----:B------:R-:W-:Y:S05]  /*06f0*/  @!P1 BRA `(.L_x_15) ;  /* 0x0000000000589947 */ /* 0x000fea0003800000 */
[----:B------:R-:W0:Y:S01]  /*0700*/  LDC.64 R4, c[0x0][0x380] ;  /* 0x0000e000ff047b82 */ /* 0x000e220000000a00 */
[C---:B------:R-:W-:Y:S02]  /*0710*/  VIADD R15, R11.reuse, 0x400 ;  /* 0x000004000b0f7836 */ /* 0x040fe40000000000 */
[----:B0-----:R-:W-:-:S05]  /*0720*/  IMAD.WIDE R2, R11, 0x4, R4 ;  /* 0x000000040b027825 */ /* 0x001fca00078e0204 */
[----:B------:R-:W2:Y:S04]  /*0730*/  LDG.E.CONSTANT R7, desc[UR6][R2.64] ;  /* 0x0000000602077981 */ /* 0x000ea8000c1e9900 */
[----:B------:R-:W3:Y:S01]  /*0740*/  LDG.E.CONSTANT R6, desc[UR6][R2.64+0x400] ;  /* 0x0004000602067981 */ /* 0x000ee2000c1e9900 */
[----:B------:R-:W-:-:S03]  /*0750*/  IMAD.WIDE R4, R15, 0x4, R4 ;  /* 0x000000040f047825 */ /* 0x000fc600078e0204 */
[----:B------:R-:W4:Y:S04]  /*0760*/  LDG.E.CONSTANT R13, desc[UR6][R2.64+0x800] ;  /* 0x00080006020d7981 */ /* 0x000f28000c1e9900 */
[----:B------:R-:W4:Y:S04]  /*0770*/  LDG.E.CONSTANT R15, desc[UR6][R2.64+0xc00] ;  /* 0x000c0006020f7981 */ /* 0x000f28000c1e9900 */
[----:B------:R-:W4:Y:S04]  /*0780*/  LDG.E.CONSTANT R17, desc[UR6][R4.64] ;  /* 0x0000000604117981 */ /* 0x000f28000c1e9900 */
[----:B------:R-:W4:Y:S04]  /*0790*/  LDG.E.CONSTANT R19, desc[UR6][R4.64+0x400] ;  /* 0x0004000604137981 */ /* 0x000f28000c1e9900 */
[----:B------:R-:W4:Y:S04]  /*07a0*/  LDG.E.CONSTANT R21, desc[UR6][R4.64+0x800] ;  /* 0x0008000604157981 */ /* 0x000f28000c1e9900 */
[----:B------:R-:W4:Y:S01]  /*07b0*/  LDG.E.CONSTANT R23, desc[UR6][R4.64+0xc00] ;  /* 0x000c000604177981 */ /* 0x000f22000c1e9900 */
[----:B------:R-:W-:-:S02]  /*07c0*/  PLOP3.LUT P0, PT, PT, PT, PT, 0x8, 0x80 ;  /* 0x000000000080781c */ /* 0x000fc40003f0e170 */
[----:B------:R-:W-:Y:S01]  /*07d0*/  IADD3 R11, PT, PT, R11, 0x800, RZ ;  /* 0x000008000b0b7810 */ /* 0x000fe20007ffe0ff */
[----:B--2--5:R-:W-:-:S04]  /*07e0*/  FADD R7, R0, R7 ;  /* 0x0000000700077221 */ /* 0x024fc80000000000 */
[----:B---3--:R-:W-:-:S04]  /*07f0*/  FADD R6, R7, R6 ;  /* 0x0000000607067221 */ /* 0x008fc80000000000 */
[----:B----4-:R-:W-:-:S04]  /*0800*/  FADD R6, R6, R13 ;  /* 0x0000000d06067221 */ /* 0x010fc80000000000 */
[----:B------:R-:W-:-:S04]  /*0810*/  FADD R6, R6, R15 ;  /* 0x0000000f06067221 */ /* 0x000fc80000000000 */
[----:B------:R-:W-:-:S04]  /*0820*/  FADD R6, R6, R17 ;  /* 0x0000001106067221 */ /* 0x000fc80000000000 */
[----:B------:R-:W-:-:S04]  /*0830*/  FADD R6, R6, R19 ;  /* 0x0000001306067221 */ /* 0x000fc80000000000 */
[----:B------:R-:W-:-:S04]  /*0840*/  FADD R6, R6, R21 ;  /* 0x0000001506067221 */ /* 0x000fc80000000000 */
[----:B------:R-:W-:-:S07]  /*0850*/  FADD R0, R6, R23 ;  /* 0x0000001706007221 */ /* 0x000fce0000000000 */
.L_x_15:
[----:B------:R-:W-:Y:S05]  /*0860*/  BSYNC.RECONVERGENT B2 ;  /* 0x0000000000027941 */ /* 0x000fea0003800200 */
.L_x_14:
[----:B------:R-:W-:-:S13]  /*0870*/  ISETP.LT.OR P0, PT, R11, R20, P0 ;  /* 0x000000140b00720c */ /* 0x000fda0000701670 */
[----:B------:R-:W-:Y:S05]  /*0880*/  @!P0 BRA `(.L_x_7) ;  /* 0x0000000000288947 */ /* 0x000fea0003800000 */
[----:B------:R-:W0:Y:S02]  /*0890*/  LDC.64 R2, c[0x0][0x380] ;  /* 0x0000e000ff027b82 */ /* 0x000e240000000a00 */
[----:B0-----:R-:W-:-:S05]  /*08a0*/  IMAD.WIDE R2, R11, 0x4, R2 ;  /* 0x000000040b027825 */ /* 0x001fca00078e0202 */
[----:B------:R-:W2:Y:S04]  /*08b0*/  LDG.E.CONSTANT R5, desc[UR6][R2.64] ;  /* 0x0000000602057981 */ /* 0x000ea8000c1e9900 */
[----:B------:R-:W3:Y:S04]  /*08c0*/  LDG.E.CONSTANT R4, desc[UR6][R2.64+0x400] ;  /* 0x0004000602047981 */ /* 0x000ee8000c1e9900 */
[----:B------:R-:W4:Y:S04]  /*08d0*/  LDG.E.CONSTANT R7, desc[UR6][R2.64+0x800] ;  /* 0x0008000602077981 */ /* 0x000f28000c1e9900 */
[----:B------:R-:W4:Y:S01]  /*08e0*/  LDG.E.CONSTANT R11, desc[UR6][R2.64+0xc00] ;  /* 0x000c0006020b7981 */ /* 0x000f22000c1e9900 */
[----:B--2--5:R-:W-:-:S04]  /*08f0*/  FADD R5, R0, R5 ;  /* 0x0000000500057221 */ /* 0x024fc80000000000 */
[----:B---3--:R-:W-:-:S04]  /*0900*/  FADD R4, R5, R4 ;  /* 0x0000000405047221 */ /* 0x008fc80000000000 */
[----:B----4-:R-:W-:-:S04]  /*0910*/  FADD R4, R4, R7 ;  /* 0x0000000704047221 */ /* 0x010fc80000000000 */
[----:B------:R-:W-:-:S07]  /*0920*/  FADD R0, R4, R11 ;  /* 0x0000000b04007221 */ /* 0x000fce0000000000 */
.L_x_7:
[----:B------:R-:W-:Y:S05]  /*0930*/  BSYNC.RECONVERGENT B1 ;  /* 0x0000000000017941 */ /* 0x000fea0003800200 */
.L_x_6:
[----:B------:R-:W-:Y:S02]  /*0940*/  ISETP.GE.AND P0, PT, R20, 0x100, PT ;  /* 0x000001001400780c */ /* 0x000fe40003f06270 */
[----:B-----5:R-:W-:-:S11]  /*0950*/  MOV R7, R0 ;  /* 0x0000000000077202 */ /* 0x020fd60000000f00 */
[----:B------:R-:W-:Y:S05]  /*0960*/  @!P0 BRA `(.L_x_16) ;  /* 0x0000000000ac8947 */ /* 0x000fea0003800000 */
[----:B------:R-:W1:Y:S01]  /*0970*/  S2R R6, SR_LANEID ;  /* 0x0000000000067919 */ /* 0x000e620000000000 */
[----:B------:R-:W2:Y:S02]  /*0980*/  SHFL.DOWN PT, R0, R7, 0x1, 0x1f ;  /* 0x08201f0007007f89 */ /* 0x000ea400000e0000 */
[----:B--2---:R-:W-:Y:S01]  /*0990*/  FADD R0, R0, R7 ;  /* 0x0000000700007221 */ /* 0x004fe20000000000 */
[C---:B-1----:R-:W-:Y:S02]  /*09a0*/  ISETP.GT.AND P0, PT, R6.reuse, 0x1e, PT ;  /* 0x0000001e0600780c */ /* 0x042fe40003f04270 */
[C---:B------:R-:W-:Y:S02]  /*09b0*/  ISETP.NE.AND P1, PT, R6.reuse, RZ, PT ;  /* 0x000000ff0600720c */ /* 0x040fe40003f25270 */
[----:B------:R-:W-:Y:S02]  /*09c0*/  FSEL R0, R7, R0, P0 ;  /* 0x0000000007007208 */ /* 0x000fe40000000000 */
[----:B------:R-:W-:-:S03]  /*09d0*/  ISETP.GT.AND P0, PT, R6, 0x1d, PT ;  /* 0x0000001d0600780c */ /* 0x000fc60003f04270 */
[----:B0-----:R-:W0:Y:S06]  /*09e0*/  SHFL.DOWN PT, R3, R0, 0x2, 0x1f ;  /* 0x08401f0000037f89 */ /* 0x001e2c00000e0000 */
[----:B------:R-:W1:Y:S01]  /*09f0*/  @!P1 S2R R5, SR_CgaCtaId ;  /* 0x0000000000059919 */ /* 0x000e620000008800 */
[----:B------:R-:W-:Y:S02]  /*0a00*/  @!P1 MOV R4, 0x400 ;  /* 0x0000040000049802 */ /* 0x000fe40000000f00 */
[----:B------:R-:W-:-:S04]  /*0a10*/  @!P1 SHF.R.U32.HI R2, RZ, 0x3, R9 ;  /* 0x00000003ff029819 */ /* 0x000fc80000011609 */
[----:B------:R-:W-:Y:S01]  /*0a20*/  @!P1 LOP3.LUT R2, R2, 0x7c, RZ, 0xc0, !PT ;  /* 0x0000007c02029812 */ /* 0x000fe200078ec0ff */
[----:B0-----:R-:W-:Y:S01]  /*0a30*/  @!P0 FADD R0, R0, R3 ;  /* 0x0000000300008221 */ /* 0x001fe20000000000 */
[----:B------:R-:W-:-:S04]  /*0a40*/  ISETP.GT.AND P0, PT, R6, 0x1b, PT ;  /* 0x0000001b0600780c */ /* 0x000fc80003f04270 */
[----:B------:R-:W0:Y:S01]  /*0a50*/  SHFL.DOWN PT, R3, R0, 0x4, 0x1f ;  /* 0x08801f0000037f89 */ /* 0x000e2200000e0000 */
[----:B-1----:R-:W-:-:S04]  /*0a60*/  @!P1 LEA R5, R5, R4, 0x18 ;  /* 0x0000000405059211 */ /* 0x002fc800078ec0ff */
[----:B------:R-:W-:-:S04]  /*0a70*/  @!P1 IADD3 R2, PT, PT, R2, R5, RZ ;  /* 0x0000000502029210 */ /* 0x000fc80007ffe0ff */
[----:B0-----:R-:W-:Y:S01]  /*0a80*/  @!P0 FADD R0, R0, R3 ;  /* 0x0000000300008221 */ /* 0x001fe20000000000 */
[----:B------:R-:W-:-:S04]  /*0a90*/  ISETP.GT.AND P0, PT, R6, 0x17, PT ;  /* 0x000000170600780c */ /* 0x000fc80003f04270 */
[----:B------:R-:W0:Y:S09]  /*0aa0*/  SHFL.DOWN PT, R3, R0, 0x8, 0x1f ;  /* 0x09001f0000037f89 */ /* 0x000e3200000e0000 */
[----:B0-----:R-:W-:Y:S01]  /*0ab0*/  @!P0 FADD R0, R0, R3 ;  /* 0x0000000300008221 */ /* 0x001fe20000000000 */
[----:B------:R-:W-:-:S04]  /*0ac0*/  ISETP.NE.AND P0, PT, R9, RZ, PT ;  /* 0x000000ff0900720c */ /* 0x000fc80003f05270 */
[----:B------:R-:W0:Y:S02]  /*0ad0*/  SHFL.DOWN PT, R3, R0, 0x10, 0x1f ;  /* 0x0a001f0000037f89 */ /* 0x000e2400000e0000 */
[----:B0-----:R-:W-:-:S05]  /*0ae0*/  FADD R3, R0, R3 ;  /* 0x0000000300037221 */ /* 0x001fca0000000000 */
[----:B------:R0:W-:Y:S01]  /*0af0*/  @!P1 STS [R2+0x8], R3 ;  /* 0x0000080302009388 */ /* 0x0001e20000000800 */
[----:B------:R-:W-:Y:S01]  /*0b00*/  BAR.SYNC.DEFER_BLOCKING 0x0 ;  /* 0x0000000000007b1d */ /* 0x000fe20000010000 */
[----:B------:R-:W-:-:S04]  /*0b10*/  ISETP.GT.AND P1, PT, R6, 0xf, PT ;  /* 0x0000000f0600780c */ /* 0x000fc80003f24270 */
[----:B------:R-:W-:Y:S01]  /*0b20*/  FSEL R0, R0, R3, P1 ;  /* 0x0000000300007208 */ /* 0x000fe20000800000 */
[----:B------:R-:W-:Y:S08]  /*0b30*/  @P0 BRA `(.L_x_17) ;  /* 0x0000003000900947 */ /* 0x000ff00003800000 */
[----:B------:R-:W1:Y:S01]  /*0b40*/  S2UR UR5, SR_CgaCtaId ;  /* 0x00000000000579c3 */ /* 0x000e620000008800 */
[----:B------:R-:W-:Y:S02]  /*0b50*/  UMOV UR4, 0x400 ;  /* 0x0000040000047882 */ /* 0x000fe40000000000 */
[----:B-1----:R-:W-:-:S09]  /*0b60*/  ULEA UR4, UR5, UR4, 0x18 ;  /* 0x0000000405047291 */ /* 0x002fd2000f8ec0ff */
[----:B0-----:R-:W0:Y:S04]  /*0b70*/  LDS R3, [UR4+0xc] ;  /* 0x00000c04ff037984 */ /* 0x001e280008000800 */
[----:B------:R-:W1:Y:S04]  /*0b80*/  LDS.128 R4, [UR4+0x10] ;  /* 0x00001004ff047984 */ /* 0x000e680008000c00 */
[----:B------:R-:W2:Y:S01]  /*0b90*/  LDS.64 R8, [UR4+0x20] ;  /* 0x00002004ff087984 */ /* 0x000ea20008000a00 */
[----:B0-----:R-:W-:-:S04]  /*0ba0*/  FADD R3, R0, R3 ;  /* 0x0000000300037221 */ /* 0x001fc80000000000 */
[----:B-1----:R-:W-:-:S04]  /*0bb0*/  FADD R4, R3, R4 ;  /* 0x0000000403047221 */ /* 0x002fc80000000000 */
[----:B------:R-:W-:-:S04]  /*0bc0*/  FADD R5, R4, R5 ;  /* 0x0000000504057221 */ /* 0x000fc80000000000 */
[----:B------:R-:W-:-:S04]  /*0bd0*/  FADD R6, R5, R6 ;  /* 0x0000000605067221 */ /* 0x000fc80000000000 */
[----:B------:R-:W-:-:S04]  /*0be0*/  FADD R7, R6, R7 ;  /* 0x0000000706077221 */ /* 0x000fc80000000000 */
[----:B--2---:R-:W-:-:S04]  /*0bf0*/  FADD R8, R7, R8 ;  /* 0x0000000807087221 */ /* 0x004fc80000000000 */
[----:B------:R-:W-:Y:S01]  /*0c00*/  FADD R0, R8, R9 ;  /* 0x0000000908007221 */ /* 0x000fe20000000000 */
[----:B------:R-:W-:Y:S06]  /*0c10*/  BRA `(.L_x_17) ;  /* 0x0000003000587947 */ /* 0x000fec0003800000 */
.L_x_16:
[----:B------:R-:W1:Y:S01]  /*0c20*/  S2R R4, SR_LANEID ;  /* 0x0000000000047919 */ /* 0x000e620000000000 */
[----:B------:R-:W-:-:S04]  /*0c30*/  LOP3.LUT R0, R9, 0x3e0, RZ, 0xc0, !PT ;  /* 0x000003e009007812 */ /* 0x000fc800078ec0ff */
[----:B0-----:R-:W-:Y:S02]  /*0c40*/  IADD3 R3, PT, PT, R0, 0x20, RZ ;  /* 0x0000002000037810 */ /* 0x001fe40007ffe0ff */
[----:B------:R-:W-:Y:S02]  /*0c50*/  LOP3.LUT R5, RZ, R0, RZ, 0x33, !PT ;  /* 0x00000000ff057212 */ /* 0x000fe400078e33ff */
[-C--:B------:R-:W-:Y:S02]  /*0c60*/  ISETP.GT.AND P0, PT, R3, R20.reuse, PT ;  /* 0x000000140300720c */ /* 0x080fe40003f04270 */
[----:B------:R-:W-:-:S04]  /*0c70*/  IADD3 R5, PT, PT, R5, R20, RZ ;  /* 0x0000001405057210 */ /* 0x000fc80007ffe0ff */
[----:B------:R-:W-:-:S05]  /*0c80*/  SEL R5, R5, 0x1f, P0 ;  /* 0x0000001f05057807 */ /* 0x000fca0000000000 */
[----:B------:R-:W0:Y:S01]  /*0c90*/  SHFL.DOWN PT, R0, R7, 0x1, R5 ;  /* 0x0820000007007989 */ /* 0x000e2200000e0005 */
[C---:B-1----:R-:W-:Y:S02]  /*0ca0*/  ISETP.GE.AND P0, PT, R4.reuse, R5, PT ;  /* 0x000000050400720c */ /* 0x042fe40003f06270 */
[C---:B------:R-:W-:Y:S02]  /*0cb0*/  IADD3 R2, PT, PT, R4.reuse, 0x2, RZ ;  /* 0x0000000204027810 */ /* 0x040fe40007ffe0ff */
[----:B------:R-:W-:-:S09]  /*0cc0*/  ISETP.NE.AND P1, PT, R4, RZ, PT ;  /* 0x000000ff0400720c */ /* 0x000fd20003f25270 */
[----:B0-----:R-:W-:Y:S01]  /*0cd0*/  @!P0 FADD R7, R0, R7 ;  /* 0x0000000700078221 */ /* 0x001fe20000000000 */
[-C--:B------:R-:W-:Y:S02]  /*0ce0*/  ISETP.GT.AND P0, PT, R2, R5.reuse, PT ;  /* 0x000000050200720c */ /* 0x080fe40003f04270 */
[----:B------:R-:W-:Y:S01]  /*0cf0*/  IADD3 R2, PT, PT, R4, 0x4, RZ ;  /* 0x0000000404027810 */ /* 0x000fe20007ffe0ff */
[----:B------:R-:W0:Y:S01]  /*0d00*/  @!P1 S2R R6, SR_CgaCtaId ;  /* 0x0000000000069919 */ /* 0x000e220000008800 */
[----:B------:R-:W-:Y:S01]  /*0d10*/  @!P1 MOV R3, 0x400 ;  /* 0x0000040000039802 */ /* 0x000fe20000000f00 */
[----:B------:R-:W1:Y:S08]  /*0d20*/  SHFL.DOWN PT, R0, R7, 0x2, R5 ;  /* 0x0840000007007989 */ /* 0x000e7000000e0005 */
[----:B-1----:R-:W-:Y:S01]  /*0d30*/  @!P0 FADD R7, R7, R0 ;  /* 0x0000000007078221 */ /* 0x002fe20000000000 */
[----:B------:R-:W-:-:S02]  /*0d40*/  ISETP.GT.AND P0, PT, R2, R5, PT ;  /* 0x000000050200720c */ /* 0x000fc40003f04270 */
[----:B------:R-:W-:Y:S02]  /*0d50*/  IADD3 R2, PT, PT, R4, 0x8, RZ ;  /* 0x0000000804027810 */ /* 0x000fe40007ffe0ff */
[----:B------:R-:W1:Y:S01]  /*0d60*/  SHFL.DOWN PT, R0, R7, 0x4, R5 ;  /* 0x0880000007007989 */ /* 0x000e6200000e0005 */
[----:B0-----:R-:W-:-:S08]  /*0d70*/  @!P1 LEA R3, R6, R3, 0x18 ;  /* 0x0000000306039211 */ /* 0x001fd000078ec0ff */
[----:B-1----:R-:W-:Y:S01]  /*0d80*/  @!P0 FADD R7, R7, R0 ;  /* 0x0000000007078221 */ /* 0x002fe20000000000 */
[----:B------:R-:W-:Y:S01]  /*0d90*/  ISETP.GT.AND P0, PT, R2, R5, PT ;  /* 0x000000050200720c */ /* 0x000fe20003f04270 */
[----:B------:R-:W-:-:S03]  /*0da0*/  VIADD R2, R4, 0x10 ;  /* 0x0000001004027836 */ /* 0x000fc60000000000 */
[----:B------:R-:W0:Y:S09]  /*0db0*/  SHFL.DOWN PT, R0, R7, 0x8, R5 ;  /* 0x0900000007007989 */ /* 0x000e3200000e0005 */
[----:B0-----:R-:W-:Y:S01]  /*0dc0*/  @!P0 FADD R7, R7, R0 ;  /* 0x0000000007078221 */ /* 0x001fe20000000000 */
[----:B------:R-:W-:-:S02]  /*0dd0*/  ISETP.GT.AND P0, PT, R2, R5, PT ;  /* 0x000000050200720c */ /* 0x000fc40003f04270 */
[----:B------:R-:W-:Y:S02]  /*0de0*/  @!P1 SHF.R.U32.HI R2, RZ, 0x3, R9 ;  /* 0x00000003ff029819 */ /* 0x000fe40000011609 */
[----:B------:R-:W0:Y:S02]  /*0df0*/  SHFL.DOWN PT, R0, R7, 0x10, R5 ;  /* 0x0a00000007007989 */ /* 0x000e2400000e0005 */
[----:B------:R-:W-:-:S04]  /*0e00*/  @!P1 LOP3.LUT R2, R2, 0x7c, RZ, 0xc0, !PT ;  /* 0x0000007c02029812 */ /* 0x000fc800078ec0ff */
[----:B------:R-:W-:-:S03]  /*0e10*/  @!P1 IADD3 R3, PT, PT, R2, R3, RZ ;  /* 0x0000000302039210 */ /* 0x000fc60007ffe0ff */
[----:B0-----:R-:W-:Y:S01]  /*0e20*/  @!P0 FADD R7, R7, R0 ;  /* 0x0000000007078221 */ /* 0x001fe20000000000 */
[----:B------:R-:W-:-:S04]  /*0e30*/  ISETP.NE.AND P0, PT, R9, RZ, PT ;  /* 0x000000ff0900720c */ /* 0x000fc80003f05270 */
[----:B------:R-:W-:-:S05]  /*0e40*/  MOV R0, R7 ;  /* 0x0000000700007202 */ /* 0x000fca0000000f00 */
[----:B------:R4:W-:Y:S01]  /*0e50*/  @!P1 STS [R3+0x8], R0 ;  /* 0x0000080003009388 */ /* 0x0009e20000000800 */
[----:B------:R-:W-:Y:S06]  /*0e60*/  BAR.SYNC.DEFER_BLOCKING 0x0 ;  /* 0x0000000000007b1d */ /* 0x000fec0000010000 */
[----:B------:R-:W-:Y:S05]  /*0e70*/  @P0 BRA `(.L_x_17) ;  /* 0x0000002c00c00947 */ /* 0x000fea0003800000 */
[----:B------:R-:W0:Y:S01]  /*0e80*/  S2UR UR5, SR_CgaCtaId ;  /* 0x00000000000579c3 */ /* 0x000e220000008800 */
[----:B------:R-:W-:Y:S01]  /*0e90*/  UMOV UR4, 0x400 ;  /* 0x0000040000047882 */ /* 0x000fe20000000000 */
[C---:B------:R-:W-:Y:S02]  /*0ea0*/  ISETP.GT.AND P2, PT, R20.reuse, 0x20, PT ;  /* 0x000000201400780c */ /* 0x040fe40003f44270 */
[C---:B------:R-:W-:Y:S02]  /*0eb0*/  ISETP.GT.AND P4, PT, R20.reuse, 0x40, PT ;  /* 0x000000401400780c */ /* 0x040fe40003f84270 */
[C---:B------:R-:W-:Y:S02]  /*0ec0*/  ISETP.GT.AND P3, PT, R20.reuse, 0x60, PT ;  /* 0x000000601400780c */ /* 0x040fe40003f64270 */
[----:B------:R-:W-:Y:S01]  /*0ed0*/  ISETP.GT.AND P1, PT, R20, 0x80, PT ;  /* 0x000000801400780c */ /* 0x000fe20003f24270 */
[----:B0-----:R-:W-:-:S09]  /*0ee0*/  ULEA UR4, UR5, UR4, 0x18 ;  /* 0x0000000405047291 */ /* 0x001fd2000f8ec0ff */
[----:B----4-:R-:W0:Y:S04]  /*0ef0*/  LDS R3, [UR4+0xc] ;  /* 0x00000c04ff037984 */ /* 0x010e280008000800 */
[----:B------:R-:W1:Y:S04]  /*0f00*/  LDS.128 R4, [UR4+0x10] ;  /* 0x00001004ff047984 */ /* 0x000e680008000c00 */
[----:B------:R-:W2:Y:S01]  /*0f10*/  LDS.64 R8, [UR4+0x20] ;  /* 0x00002004ff087984 */ /* 0x000ea20008000a00 */
[----:B0-----:R-:W-:Y:S01]  /*0f20*/  @P2 FADD R0, R0, R3 ;  /* 0x0000000300002221 */ /* 0x001fe20000000000 */
[----:B------:R-:W-:-:S03]  /*0f30*/  ISETP.GT.AND P2, PT, R20, 0xa0, PT ;  /* 0x000000a01400780c */ /* 0x000fc60003f44270 */
[----:B-1----:R-:W-:Y:S01]  /*0f40*/  @P4 FADD R0, R0, R4 ;  /* 0x0000000400004221 */ /* 0x002fe20000000000 */
[----:B------:R-:W-:-:S03]  /*0f50*/  ISETP.GT.AND P4, PT, R20, 0xc0, PT ;  /* 0x000000c01400780c */ /* 0x000fc60003f84270 */
[----:B------:R-:W-:Y:S01]  /*0f60*/  @P3 FADD R0, R0, R5 ;  /* 0x0000000500003221 */ /* 0x000fe20000000000 */
[----:B------:R-:W-:-:S03]  /*0f70*/  ISETP.GT.AND P3, PT, R20, 0xe0, PT ;  /* 0x000000e01400780c */ /* 0x000fc60003f64270 */
[----:B------:R-:W-:-:S04]  /*0f80*/  @P1 FADD R0, R0, R6 ;  /* 0x0000000600001221 */ /* 0x000fc80000000000 */
[----:B------:R-:W-:-:S04]  /*0f90*/  @P2 FADD R0, R0, R7 ;  /* 0x0000000700002221 */ /* 0x000fc80000000000 */
[----:B--2---:R-:W-:-:S04]  /*0fa0*/  @P4 FADD R0, R0, R8 ;  /* 0x0000000800004221 */ /* 0x004fc80000000000 */
[----:B------:R-:W-:Y:S01]  /*0fb0*/  @P3 FADD R0, R0, R9 ;  /* 0x0000000900003221 */ /* 0x000fe20000000000 */
[----:B------:R-:W-:Y:S06]  /*0fc0*/  BRA `(.L_x_17) ;  /* 0x0000002c006c7947 */ /* 0x000fec0003800000 */
.L_x_3:
[----:B------:R-:W0:Y:S01]  /*0fd0*/  S2R R0, SR_TID.X ;  /* 0x0000000000007919 */ /* 0x000e220000002100 */
[----:B------:R-:W1:Y:S01]  /*0fe0*/  LDC.64 R2, c[0x0][0x380] ;  /* 0x0000e000ff027b82 */ /* 0x000e620000000a00 */
[----:B0-----:R-:W-:-:S05]  /*0ff0*/  SHF.L.U32 R5, R0, 0x2, RZ ;  /* 0x0000000200057819 */ /* 0x001fca00000006ff */
[----:B-1----:R-:W-:-:S05]  /*1000*/  IMAD.WIDE.U32 R2, R5, 0x4, R2 ;  /* 0x0000000405027825 */ /* 0x002fca00078e0002 */
[----:B------:R-:W2:Y:S04]  /*1010*/  LDG.E.128.CONSTANT R4, desc[UR6][R2.64] ;  /* 0x0000000602047981 */ /* 0x000ea8000c1e9d00 */
[----:B------:R-:W3:Y:S04]  /*1020*/  LDG.E.128.CONSTANT R8, desc[UR6][R2.64+0x1000] ;  /* 0x0010000602087981 */ /* 0x000ee8000c1e9d00 */
[----:B------:R-:W4:Y:S04]  /*1030*/  LDG.E.128.CONSTANT R12, desc[UR6][R2.64+0x2000] ;  /* 0x00200006020c7981 */ /* 0x000f28000c1e9d00 */
[----:B------:R-:W5:Y:S01]  /*1040*/  LDG.E.128.CONSTANT R16, desc[UR6][R2.64+0x3000] ;  /* 0x0030000602107981 */ /* 0x000f62000c1e9d00 */
[----:B------:R-:W-:Y:S01]  /*1050*/  ISETP.GE.U32.AND P0, PT, R20, 0x2000, PT ;  /* 0x000020001400780c */ /* 0x000fe20003f06070 */
[----:B------:R-:W-:-:S02]  /*1060*/  HFMA2 R23, -RZ, RZ, 0, 0.00048828125 ;  /* 0x00001000ff177431 */ /* 0x000fc400000001ff */
[----:B--2---:R-:W-:Y:S01]  /*1070*/  FADD R4, R4, R5 ;  /* 0x0000000504047221 */ /* 0x004fe20000000000 */
[----:B------:R-:W-:Y:S01]  /*1080*/  FADD R7, R6, R7 ;  /* 0x0000000706077221 */ /* 0x000fe20000000000 */
[----:B---3--:R-:W-:Y:S01]  /*1090*/  FADD R8, R8, R9 ;  /* 0x0000000908087221 */ /* 0x008fe20000000000 */
[----:B------:R-:W-:Y:S02]  /*10a0*/  FADD R11, R10, R11 ;  /* 0x0000000b0a0b7221 */ /* 0x000fe40000000000 */
[----:B------:R-:W-:Y:S01]  /*10b0*/  FADD R4, R4, R7 ;  /* 0x0000000704047221 */ /* 0x000fe20000000000 */
[----:B----4-:R-:W-:Y:S01]  /*10c0*/  FADD R12, R12, R13 ;  /* 0x0000000d0c0c7221 */ /* 0x010fe20000000000 */
[----:B------:R-:W-:Y:S01]  /*10d0*/  FADD R15, R14, R15 ;  /* 0x0000000f0e0f7221 */ /* 0x000fe20000000000 */
[----:B------:R-:W-:Y:S01]  /*10e0*/  FADD R11, R8, R11 ;  /* 0x0000000b080b7221 */ /* 0x000fe20000000000 */
[----:B-----5:R-:W-:Y:S01]  /*10f0*/  FADD R16, R16, R17 ;  /* 0x0000001110107221 */ /* 0x020fe20000000000 */
[----:B------:R-:W-:Y:S01]  /*1100*/  FADD R19, R18, R19 ;  /* 0x0000001312137221 */ /* 0x000fe20000000000 */
[----:B------:R-:W-:Y:S01]  /*1110*/  FADD R12, R12, R15 ;  /* 0x0000000f0c0c7221 */ /* 0x000fe20000000000 */
[----:B------:R-:W-:-:S02]  /*1120*/  FADD R4, R4, R11 ;  /* 0x0000000b04047221 */ /* 0x000fc40000000000 */
[----:B------:R-:W-:-:S04]  /*1130*/  FADD R19, R16, R19 ;  /* 0x0000001310137221 */ /* 0x000fc80000000000 */
[----:B------:R-:W-:-:S04]  /*1140*/  FADD R19, R12, R19 ;  /* 0x000000130c137221 */ /* 0x000fc80000000000 */
[----:B------:R-:W-:Y:S01]  /*1150*/  FADD R21, R4, R19 ;  /* 0x0000001304157221 */ /* 0x000fe20000000000 */
[----:B------:R-:W-:Y:S06]  /*1160*/  @!P0 BRA `(.L_x_18) ;  /* 0x00000000007c8947 */ /* 0x000fec0003800000 */
[----:B------:R-:W0:Y:S01]  /*1170*/  LDC R24, c[0x0][0x390] ;  /* 0x0000e400ff187b82 */ /* 0x000e220000000800 */
[----:B------:R-:W-:Y:S02]  /*1180*/  IADD3 R22, PT, PT, R20, -0x1000, RZ ;  /* 0xfffff00014167810 */ /* 0x000fe40007ffe0ff */
[----:B------:R-:W-:-:S07]  /*1190*/  MOV R23, 0x1000 ;  /* 0x0000100000177802 */ /* 0x000fce0000000f00 */
.L_x_20:
[----:B------:R-:W-:-:S05]  /*11a0*/  IMAD.WIDE R26, R23, 0x4, R2 ;  /* 0x00000004171a7825 */ /* 0x000fca00078e0202 */
[----:B------:R-:W2:Y:S04]  /*11b0*/  LDG.E.128.CONSTANT R16, desc[UR6][R26.64+0x2000] ;  /* 0x002000061a107981 */ /* 0x000ea8000c1e9d00 */
[----:B------:R-:W3:Y:S04]  /*11c0*/  LDG.E.128.CONSTANT R4, desc[UR6][R26.64+0x3000] ;  /* 0x003000061a047981 */ /* 0x000ee8000c1e9d00 */
[----:B------:R-:W4:Y:S04]  /*11d0*/  LDG.E.128.CONSTANT R8, desc[UR6][R26.64] ;  /* 0x000000061a087981 */ /* 0x000f28000c1e9d00 */
[----:B------:R-:W5:Y:S01]  /*11e0*/  LDG.E.128.CONSTANT R12, desc[UR6][R26.64+0x1000] ;  /* 0x001000061a0c7981 */ /* 0x000f62000c1e9d00 */
[----:B0-----:R-:W-:Y:S01]  /*11f0*/  MOV R20, R24 ;  /* 0x0000001800147202 */ /* 0x001fe20000000f00 */
[----:B--2---:R-:W-:Y:S01]  /*1200*/  FADD R17, R17, R18 ;  /* 0x0000001211117221 */ /* 0x004fe20000000000 */
[----:B---3--:R-:W-:-:S02]  /*1210*/  FADD R18, R19, R4 ;  /* 0x0000000413127221 */ /* 0x008fc40000000000 */
[----:B------:R-:W-:Y:S01]  /*1220*/  IADD3 R4, PT, PT, -R23, R20, RZ ;  /* 0x0000001417047210 */ /* 0x000fe20007ffe1ff */
[----:B------:R-:W-:Y:S01]  /*1230*/  FADD R5, R5, R6 ;  /* 0x0000000605057221 */ /* 0x000fe20000000000 */
[----:B----4-:R-:W-:Y:S01]  /*1240*/  FADD R9, R9, R10 ;  /* 0x0000000a09097221 */ /* 0x010fe20000000000 */
[----:B------:R-:W-:Y:S01]  /*1250*/  FADD R8, R8, R21 ;  /* 0x0000001508087221 */ /* 0x000fe20000000000 */
[----:B------:R-:W-:Y:S01]  /*1260*/  ISETP.GE.AND P0, PT, R4, 0x1000, PT ;  /* 0x000010000400780c */ /* 0x000fe20003f06270 */
[----:B-----5:R-:W-:Y:S01]  /*1270*/  FADD R13, R13, R14 ;  /* 0x0000000e0d0d7221 */ /* 0x020fe20000000000 */
[----:B------:R-:W-:Y:S01]  /*1280*/  FADD R10, R11, R12 ;  /* 0x0000000c0b0a7221 */ /* 0x000fe20000000000 */
[----:B------:R-:W-:Y:S01]  /*1290*/  FADD R14, R15, R16 ;  /* 0x000000100f0e7221 */ /* 0x000fe20000000000 */
[----:B------:R-:W-:Y:S01]  /*12a0*/  FADD R8, R8, R9 ;  /* 0x0000000908087221 */ /* 0x000fe20000000000 */
[----:B------:R-:W-:Y:S01]  /*12b0*/  FADD R5, R18, R5 ;  /* 0x0000000512057221 */ /* 0x000fe20000000000 */
[----:B------:R-:W-:Y:S01]  /*12c0*/  FADD R13, R10, R13 ;  /* 0x0000000d0a0d7221 */ /* 0x000fe20000000000 */
[----:B------:R-:W-:-:S03]  /*12d0*/  FADD R14, R14, R17 ;  /* 0x000000110e0e7221 */ /* 0x000fc60000000000 */
[----:B------:R-:W-:Y:S01]  /*12e0*/  FADD R8, R8, R13 ;  /* 0x0000000d08087221 */ /* 0x000fe20000000000 */
[----:B------:R-:W-:-:S04]  /*12f0*/  FADD R5, R14, R5 ;  /* 0x000000050e057221 */ /* 0x000fc80000000000 */
[----:B------:R-:W-:-:S04]  /*1300*/  FADD R5, R8, R5 ;  /* 0x0000000508057221 */ /* 0x000fc80000000000 */
[----:B------:R-:W-:Y:S01]  /*1310*/  FADD R21, R7, R5 ;  /* 0x0000000507157221 */ /* 0x000fe20000000000 */
[----:B------:R-:W-:Y:S06]  /*1320*/  @!P0 BRA `(.L_x_19) ;  /* 0x0000000800308947 */ /* 0x000fec0003800000 */
[----:B------:R-:W-:-:S04]  /*1330*/  IADD3 R23, PT, PT, R23, 0x1000, RZ ;  /* 0x0000100017177810 */ /* 0x000fc80007ffe0ff */
[----:B------:R-:W-:-:S13]  /*1340*/  ISETP.GT.AND P0, PT, R23, R22, PT ;  /* 0x000000161700720c */ /* 0x000fda0003f04270 */
[----:B------:R-:W-:Y:S05]  /*1350*/  @!P0 BRA `(.L_x_20) ;  /* 0xfffffffc00908947 */ /* 0x000fea000383ffff */
.L_x_18:
[----:B------:R-:W-:-:S13]  /*1360*/  ISETP.GE.AND P0, PT, R23, R20, PT ;  /* 0x000000141700720c */ /* 0x000fda0003f06270 */
[----:B------:R-:W-:Y:S05]  /*1370*/  @P0 BRA `(.L_x_19) ;  /* 0x00000008001c0947 */ /* 0x000fea0003800000 */
[----:B------:R-:W-:Y:S01]  /*1380*/  IMAD.IADD R9, R20, 0x1, -R23 ;  /* 0x0000000114097824 */ /* 0x000fe200078e0a17 */
[----:B------:R-:W-:Y:S04]  /*1390*/  BSSY.RECONVERGENT B1, `(.L_x_19) ;  /* 0x0000085000017945 */ /* 0x000fe80003800200 */
[----:B------:R-:W-:-:S13]  /*13a0*/  ISETP.GE.AND P0, PT, R0, R9, PT ;  /* 0x000000090000720c */ /* 0x000fda0003f06270 */
[----:B------:R-:W-:Y:S05]  /*13b0*/  @P0 BRA `(.L_x_21) ;  /* 0x0000000800080947 */ /* 0x000fea0003800000 */
[-C--:B------:R-:W-:Y:S01]  /*13c0*/  LOP3.LUT R2, RZ, R0.reuse, RZ, 0x33, !PT ;  /* 0x00000000ff027212 */ /* 0x080fe200078e33ff */
[----:B------:R-:W-:Y:S01]  /*13d0*/  BSSY.RECONVERGENT B2, `(.L_x_22) ;  /* 0x0000015000027945 */ /* 0x000fe20003800200 */
[----:B------:R-:W-:Y:S02]  /*13e0*/  MOV R8, R0 ;  /* 0x0000000000087202 */ /* 0x000fe40000000f00 */
[----:B------:R-:W-:-:S04]  /*13f0*/  IADD3 R2, PT, PT, -R23, R20, R2 ;  /* 0x0000001417027210 */ /* 0x000fc80007ffe102 */
[C---:B------:R-:W-:Y:S02]  /*1400*/  LOP3.LUT R3, R2.reuse, 0x300, RZ, 0xc0, !PT ;  /* 0x0000030002037812 */ /* 0x040fe400078ec0ff */
[----:B------:R-:W-:Y:S02]  /*1410*/  ISETP.GE.U32.AND P1, PT, R2, 0x300, PT ;  /* 0x000003000200780c */ /* 0x000fe40003f26070 */
[----:B------:R-:W-:-:S13]  /*1420*/  ISETP.NE.AND P0, PT, R3, 0x300, PT ;  /* 0x000003000300780c */ /* 0x000fda0003f05270 */
[----:B------:R-:W-:Y:S05]  /*1430*/  @!P0 BRA `(.L_x_23) ;  /* 0x0000000000388947 */ /* 0x000fea0003800000 */
[----:B------:R-:W0:Y:S01]  /*1440*/  LDC.64 R4, c[0x0][0x380] ;  /* 0x0000e000ff047b82 */ /* 0x000e220000000a00 */
[----:B------:R-:W-:Y:S02]  /*1450*/  LEA.HI R2, R2, 0x1, RZ, 0x18 ;  /* 0x0000000102027811 */ /* 0x000fe400078fc0ff */
[----:B------:R-:W-:Y:S02]  /*1460*/  IADD3 R7, PT, PT, R0, R23, RZ ;  /* 0x0000001700077210 */ /* 0x000fe40007ffe0ff */
[----:B------:R-:W-:Y:S02]  /*1470*/  LOP3.LUT R2, R2, 0x3, RZ, 0xc0, !PT ;  /* 0x0000000302027812 */ /* 0x000fe400078ec0ff */
[----:B------:R-:W-:Y:S02]  /*1480*/  MOV R8, R0 ;  /* 0x0000000000087202 */ /* 0x000fe40000000f00 */
[----:B------:R-:W-:-:S07]  /*1490*/  IADD3 R6, PT, PT, -R2, RZ, RZ ;  /* 0x000000ff02067210 */ /* 0x000fce0007ffe1ff */
.L_x_24:
[----:B0-----:R-:W-:-:S06]  /*14a0*/  IMAD.WIDE.U32 R2, R7, 0x4, R4 ;  /* 0x0000000407027825 */ /* 0x001fcc00078e0004 */
[----:B------:R-:W2:Y:S01]  /*14b0*/  LDG.E.CONSTANT R2, desc[UR6][R2.64] ;  /* 0x0000000602027981 */ /* 0x000ea2000c1e9900 */
[----:B------:R-:W-:Y:S02]  /*14c0*/  IADD3 R6, PT, PT, R6, 0x1, RZ ;  /* 0x0000000106067810 */ /* 0x000fe40007ffe0ff */
[----:B------:R-:W-:Y:S02]  /*14d0*/  IADD3 R8, PT, PT, R8, 0x100, RZ ;  /* 0x0000010008087810 */ /* 0x000fe40007ffe0ff */
[----:B------:R-:W-:Y:S02]  /*14e0*/  ISETP.NE.AND P0, PT, R6, RZ, PT ;  /* 0x000000ff0600720c */ /* 0x000fe40003f05270 */
[----:B------:R-:W-:Y:S01]  /*14f0*/  IADD3 R7, PT, PT, R7, 0x100, RZ ;  /* 0x0000010007077810 */ /* 0x000fe20007ffe0ff */
[----:B--2---:R-:W-:-:S10]  /*1500*/  FADD R21, R2, R21 ;  /* 0x0000001502157221 */ /* 0x004fd40000000000 */
[----:B------:R-:W-:Y:S05]  /*1510*/  @P0 BRA `(.L_x_24) ;  /* 0xfffffffc00e00947 */ /* 0x000fea000383ffff */
.L_x_23:
[----:B------:R-:W-:Y:S05]  /*1520*/  BSYNC.RECONVERGENT B2 ;  /* 0x0000000000027941 */ /* 0x000fea0003800200 */
.L_x_22:
[----:B------:R-:W-:Y:S05]  /*1530*/  @!P1 BRA `(.L_x_21) ;  /* 0x0000000400a89947 */ /* 0x000fea0003800000 */
[----:B------:R-:W0:Y:S01]  /*1540*/  LDCU.64 UR4, c[0x0][0x380] ;  /* 0x00007000ff0477ac */ /* 0x000e220008000a00 */
[----:B------:R-:W-:Y:S01]  /*1550*/  IADD3 R5, PT, PT, R9, -R8, RZ ;  /* 0x8000000809057210 */ /* 0x000fe20007ffe0ff */
[----:B------:R-:W-:Y:S01]  /*1560*/  BSSY.RECONVERGENT B2, `(.L_x_25) ;  /* 0x000003b000027945 */ /* 0x000fe20003800200 */
[CC--:B------:R-:W-:Y:S02]  /*1570*/  IADD3 R3, P0, PT, R8.reuse, R23.reuse, RZ ;  /* 0x0000001708037210 */ /* 0x0c0fe40007f1e0ff */
[----:B------:R-:W-:Y:S02]  /*1580*/  ISETP.GT.AND P1, PT, R5, 0xc00, PT ;  /* 0x00000c000500780c */ /* 0x000fe40003f24270 */
[----:B------:R-:W-:Y:S02]  /*1590*/  IADD3.X R4, PT, PT, RZ, RZ, RZ, P0, !PT ;  /* 0x000000ffff047210 */ /* 0x000fe400007fe4ff */
[----:B------:R-:W-:Y:S02]  /*15a0*/  IADD3 R11, PT, PT, R8, R23, RZ ;  /* 0x00000017080b7210 */ /* 0x000fe40007ffe0ff */
[----:B0-----:R-:W-:-:S04]  /*15b0*/  LEA R2, P0, R3, UR4, 0x2 ;  /* 0x0000000403027c11 */ /* 0x001fc8000f8010ff */
[----:B------:R-:W-:Y:S02]  /*15c0*/  LEA.HI.X R3, R3, UR5, R4, 0x2, P0 ;  /* 0x0000000503037c11 */ /* 0x000fe400080f1404 */
[----:B------:R-:W-:-:S05]  /*15d0*/  IADD3 R2, P0, PT, R2, 0x800, RZ ;  /* 0x0000080002027810 */ /* 0x000fca0007f1e0ff */
[----:B------:R-:W-:Y:S01]  /*15e0*/  IMAD.X R3, RZ, RZ, R3, P0 ;  /* 0x000000ffff037224 */ /* 0x000fe200000e0603 */
[----:B------:R-:W-:Y:S01]  /*15f0*/  PLOP3.LUT P0, PT, PT, PT, PT, 0x80, 0x8 ;  /* 0x000000000008781c */ /* 0x000fe20003f0f070 */
[----:B------:R-:W-:-:S12]  /*1600*/  @!P1 BRA `(.L_x_26) ;  /* 0x0000000000c09947 */ /* 0x000fd80003800000 */
[----:B------:R-:W-:Y:S02]  /*1610*/  PLOP3.LUT P0, PT, PT, PT, PT, 0x8, 0x80 ;  /* 0x000000000080781c */ /* 0x000fe40003f0e170 */
[----:B------:R-:W-:-:S11]  /*1620*/  IADD3 R13, PT, PT, R9, -0xc00, RZ ;  /* 0xfffff400090d7810 */ /* 0x000fd60007ffe0ff */
.L_x_27:
[----:B------:R-:W0:Y:S01]  /*1630*/  LDC.64 R4, c[0x0][0x380] ;  /* 0x0000e000ff047b82 */ /* 0x000e220000000a00 */
[----:B------:R-:W2:Y:S01]  /*1640*/  LDG.E.CONSTANT R10, desc[UR6][R2.64+-0x400] ;  /* 0xfffc0006020a7981 */ /* 0x000ea2000c1e9900 */
[----:B------:R-:W-:-:S03]  /*1650*/  IADD3 R25, PT, PT, R11, 0x400, RZ ;  /* 0x000004000b197810 */ /* 0x000fc60007ffe0ff */
[----:B------:R-:W3:Y:S04]  /*1660*/  LDG.E.CONSTANT R19, desc[UR6][R2.64] ;  /* 0x0000000602137981 */ /* 0x000ee8000c1e9900 */
[----:B------:R-:W4:Y:S01]  /*1670*/  LDG.E.CONSTANT R18, desc[UR6][R2.64+0x400] ;  /* 0x0004000602127981 */ /* 0x000f22000c1e9900 */
[----:B------:R-:W-:-:S03]  /*1680*/  IADD3 R7, PT, PT, R11, 0x800, RZ ;  /* 0x000008000b077810 */ /* 0x000fc60007ffe0ff */
[----:B------:R-:W5:Y:S04]  /*1690*/  LDG.E.CONSTANT R16, desc[UR6][R2.64+0xc00] ;  /* 0x000c000602107981 */ /* 0x000f68000c1e9900 */
[----:B------:R-:W5:Y:S04]  /*16a0*/  LDG.E.CONSTANT R15, desc[UR6][R2.64+0x1000] ;  /* 0x00100006020f7981 */ /* 0x000f68000c1e9900 */
[----:B------:R-:W5:Y:S01]  /*16b0*/  LDG.E.CONSTANT R14, desc[UR6][R2.64+0x1400] ;  /* 0x00140006020e7981 */ /* 0x000f62000c1e9900 */
[----:B0-----:R-:W-:-:S03]  /*16c0*/  IMAD.WIDE.U32 R22, R11, 0x4, R4 ;  /* 0x000000040b167825 */ /* 0x001fc600078e0004 */
[----:B------:R-:W5:Y:S04]  /*16d0*/  LDG.E.CONSTANT R20, desc[UR6][R2.64+0x2000] ;  /* 0x0020000602147981 */ /* 0x000f68000c1e9900 */
[----:B------:R0:W2:Y:S01]  /*16e0*/  LDG.E.CONSTANT R12, desc[UR6][R22.64] ;  /* 0x00000006160c7981 */ /* 0x0000a2000c1e9900 */
[----:B------:R-:W-:-:S03]  /*16f0*/  IMAD.WIDE.U32 R24, R25, 0x4, R4 ;  /* 0x0000000419187825 */ /* 0x000fc600078e0004 */
[----:B------:R-:W5:Y:S04]  /*1700*/  LDG.E.CONSTANT R26, desc[UR6][R2.64+0x3000] ;  /* 0x00300006021a7981 */ /* 0x000f68000c1e9900 */
[----:B------:R-:W5:Y:S01]  /*1710*/  LDG.E.CONSTANT R17, desc[UR6][R24.64] ;  /* 0x0000000618117981 */ /* 0x000f62000c1e9900 */
[--C-:B------:R-:W-:Y:S01]  /*1720*/  IMAD.WIDE.U32 R6, R7, 0x4, R4.reuse ;  /* 0x0000000407067825 */ /* 0x100fe200078e0004 */
[----:B0-----:R-:W-:Y:S02]  /*1730*/  IADD3 R23, PT, PT, R11, 0xc00, RZ ;  /* 0x00000c000b177810 */ /* 0x001fe40007ffe0ff */
[----:B------:R-:W5:Y:S04]  /*1740*/  LDG.E.CONSTANT R22, desc[UR6][R2.64+0x1c00] ;  /* 0x001c000602167981 */ /* 0x000f68000c1e9900 */
[----:B------:R-:W5:Y:S01]  /*1750*/  LDG.E.CONSTANT R6, desc[UR6][R6.64] ;  /* 0x0000000606067981 */ /* 0x000f62000c1e9900 */
[----:B------:R-:W-:-:S03]  /*1760*/  IMAD.WIDE.U32 R4, R23, 0x4, R4 ;  /* 0x0000000417047825 */ /* 0x000fc600078e0004 */
[----:B------:R-:W5:Y:S04]  /*1770*/  LDG.E.CONSTANT R23, desc[UR6][R2.64+0x2400] ;  /* 0x0024000602177981 */ /* 0x000f68000c1e9900 */
[----:B------:R-:W5:Y:S04]  /*1780*/  LDG.E.CONSTANT R4, desc[UR6][R4.64] ;  /* 0x0000000604047981 */ /* 0x000f68000c1e9900 */
[----:B------:R-:W5:Y:S04]  /*1790*/  LDG.E.CONSTANT R24, desc[UR6][R2.64+0x2c00] ;  /* 0x002c000602187981 */ /* 0x000f68000c1e9900 */
[----:B------:R0:W5:Y:S01]  /*17a0*/  LDG.E.CONSTANT R25, desc[UR6][R2.64+0x3400] ;  /* 0x0034000602197981 */ /* 0x000162000c1e9900 */
[----:B------:R-:W-:-:S04]  /*17b0*/  IADD3 R8, PT, PT, R8, 0x1000, RZ ;  /* 0x0000100008087810 */ /* 0x000fc80007ffe0ff */
[----:B------:R-:W-:Y:S02]  /*17c0*/  ISETP.GE.AND P1, PT, R8, R13, PT ;  /* 0x0000000d0800720c */ /* 0x000fe40003f26270 */
[----:B0-----:R-:W-:Y:S02]  /*17d0*/  IADD3 R2, P2, PT, R2, 0x4000, RZ ;  /* 0x0000400002027810 */ /* 0x001fe40007f5e0ff */
[----:B------:R-:W-:Y:S02]  /*17e0*/  IADD3 R11, PT, PT, R11, 0x1000, RZ ;  /* 0x000010000b0b7810 */ /* 0x000fe40007ffe0ff */
[----:B------:R-:W-:Y:S01]  /*17f0*/  IADD3.X R3, PT, PT, RZ, R3, RZ, P2, !PT ;  /* 0x00000003ff037210 */ /* 0x000fe200017fe4ff */
[----:B--2---:R-:W-:-:S04]  /*1800*/  FADD R21, R12, R21 ;  /* 0x000000150c157221 */ /* 0x004fc80000000000 */
[----:B------:R-:W-:-:S04]  /*1810*/  FADD R10, R21, R10 ;  /* 0x0000000a150a7221 */ /* 0x000fc80000000000 */
[----:B---3--:R-:W-:-:S04]  /*1820*/  FADD R19, R10, R19 ;  /* 0x000000130a137221 */ /* 0x008fc80000000000 */
[----:B----4-:R-:W-:-:S04]  /*1830*/  FADD R18, R19, R18 ;  /* 0x0000001213127221 */ /* 0x010fc80000000000 */
[----:B-----5:R-:W-:-:S04]  /*1840*/  FADD R17, R18, R17 ;  /* 0x0000001112117221 */ /* 0x020fc80000000000 */
        /* <DEDUP_REMOVED lines=12> */
.L_x_26:
[----:B------:R-:W-:Y:S05]  /*1910*/  BSYNC.RECONVERGENT B2 ;  /* 0x0000000000027941 */ /* 0x000fea0003800200 */
.L_x_25:
[----:B------:R-:W-:Y:S01]  /*1920*/  IADD3 R4, PT, PT, R9, -R8, RZ ;  /* 0x8000000809047210 */ /* 0x000fe20007ffe0ff */
[----:B------:R-:W-:Y:S03]  /*1930*/  BSSY.RECONVERGENT B2, `(.L_x_28) ;  /* 0x000001e000027945 */ /* 0x000fe60003800200 */
[----:B------:R-:W-:-:S13]  /*1940*/  ISETP.GT.AND P1, PT, R4, 0x400, PT ;  /* 0x000004000400780c */ /* 0x000fda0003f24270 */
[----:B------:R-:W-:Y:S05]  /*1950*/  @!P1 BRA `(.L_x_29) ;  /* 0x00000000006c9947 */ /* 0x000fea0003800000 */
[----:B------:R-:W0:Y:S01]  /*1960*/  LDC.64 R6, c[0x0][0x380] ;  /* 0x0000e000ff067b82 */ /* 0x000e220000000a00 */
[----:B------:R-:W2:Y:S01]  /*1970*/  LDG.E.CONSTANT R10, desc[UR6][R2.64+-0x400] ;  /* 0xfffc0006020a7981 */ /* 0x000ea2000c1e9900 */
[----:B------:R-:W-:-:S03]  /*1980*/  VIADD R15, R11, 0x400 ;  /* 0x000004000b0f7836 */ /* 0x000fc60000000000 */
[----:B------:R-:W3:Y:S04]  /*1990*/  LDG.E.CONSTANT R13, desc[UR6][R2.64] ;  /* 0x00000006020d7981 */ /* 0x000ee8000c1e9900 */
[----:B------:R-:W4:Y:S04]  /*19a0*/  LDG.E.CONSTANT R17, desc[UR6][R2.64+0xc00] ;  /* 0x000c000602117981 */ /* 0x000f28000c1e9900 */
[----:B------:R-:W5:Y:S04]  /*19b0*/  LDG.E.CONSTANT R19, desc[UR6][R2.64+0x1000] ;  /* 0x0010000602137981 */ /* 0x000f68000c1e9900 */
[----:B------:R1:W5:Y:S01]  /*19c0*/  LDG.E.CONSTANT R23, desc[UR6][R2.64+0x1400] ;  /* 0x0014000602177981 */ /* 0x000362000c1e9900 */
[----:B0-----:R-:W-:-:S06]  /*19d0*/  IMAD.WIDE.U32 R4, R11, 0x4, R6 ;  /* 0x000000040b047825 */ /* 0x001fcc00078e0006 */
[----:B------:R-:W2:Y:S01]  /*19e0*/  LDG.E.CONSTANT R4, desc[UR6][R4.64] ;  /* 0x0000000604047981 */ /* 0x000ea2000c1e9900 */
[----:B------:R-:W-:-:S03]  /*19f0*/  IMAD.WIDE.U32 R6, R15, 0x4, R6 ;  /* 0x000000040f067825 */ /* 0x000fc600078e0006 */
[----:B------:R-:W4:Y:S04]  /*1a00*/  LDG.E.CONSTANT R15, desc[UR6][R2.64+0x400] ;  /* 0x00040006020f7981 */ /* 0x000f28000c1e9900 */
[----:B------:R-:W5:Y:S01]  /*1a10*/  LDG.E.CONSTANT R7, desc[UR6][R6.64] ;  /* 0x0000000606077981 */ /* 0x000f62000c1e9900 */
[----:B------:R-:W-:Y:S02]  /*1a20*/  PLOP3.LUT P0, PT, PT, PT, PT, 0x8, 0x80 ;  /* 0x000000000080781c */ /* 0x000fe40003f0e170 */
[----:B------:R-:W-:Y:S02]  /*1a30*/  IADD3 R8, PT, PT, R8, 0x800, RZ ;  /* 0x0000080008087810 */ /* 0x000fe40007ffe0ff */
[----:B------:R-:W-:Y:S01]  /*1a40*/  IADD3 R11, PT, PT, R11, 0x800, RZ ;  /* 0x000008000b0b7810 */ /* 0x000fe20007ffe0ff */
[----:B--2---:R-:W-:-:S04]  /*1a50*/  FADD R21, R21, R4 ;  /* 0x0000000415157221 */ /* 0x004fc80000000000 */
[----:B------:R-:W-:-:S04]  /*1a60*/  FADD R10, R21, R10 ;  /* 0x0000000a150a7221 */ /* 0x000fc80000000000 */
[----:B---3--:R-:W-:-:S04]  /*1a70*/  FADD R10, R10, R13 ;  /* 0x0000000d0a0a7221 */ /* 0x008fc80000000000 */
[----:B----4-:R-:W-:-:S04]  /*1a80*/  FADD R10, R10, R15 ;  /* 0x0000000f0a0a7221 */ /* 0x010fc80000000000 */
[----:B-----5:R-:W-:Y:S01]  /*1a90*/  FADD R10, R10, R7 ;  /* 0x000000070a0a7221 */ /* 0x020fe20000000000 */
[----:B------:R-:W-:-:S03]  /*1aa0*/  IADD3 R4, P1, PT, R2, 0x2000, RZ ;  /* 0x0000200002047810 */ /* 0x000fc60007f3e0ff */
[----:B------:R-:W-:Y:S01]  /*1ab0*/  FADD R10, R10, R17 ;  /* 0x000000110a0a7221 */ /* 0x000fe20000000000 */
[----:B------:R-:W-:-:S03]  /*1ac0*/  IADD3.X R5, PT, PT, RZ, R3, RZ, P1, !PT ;  /* 0x00000003ff057210 */ /* 0x000fc60000ffe4ff */
[----:B------:R-:W-:Y:S01]  /*1ad0*/  FADD R10, R10, R19 ;  /* 0x000000130a0a7221 */ /* 0x000fe20000000000 */
[----:B-1----:R-:W-:Y:S02]  /*1ae0*/  MOV R2, R4 ;  /* 0x0000000400027202 */ /* 0x002fe40000000f00 */
[----:B------:R-:W-:Y:S01]  /*1af0*/  MOV R3, R5 ;  /* 0x0000000500037202 */ /* 0x000fe20000000f00 */
[----:B------:R-:W-:-:S07]  /*1b00*/  FADD R21, R10, R23 ;  /* 0x000000170a157221 */ /* 0x000fce0000000000 */
.L_x_29:
[----:B------:R-:W-:Y:S05]  /*1b10*/  BSYNC.RECONVERGENT B2 ;  /* 0x0000000000027941 */ /* 0x000fea0003800200 */
.L_x_28:
[----:B------:R-:W-:-:S13]  /*1b20*/  ISETP.LT.OR P0, PT, R8, R9, P0 ;  /* 0x000000090800720c */ /* 0x000fda0000701670 */
[----:B------:R-:W-:Y:S05]  /*1b30*/  @!P0 BRA `(.L_x_21) ;  /* 0x0000000000288947 */ /* 0x000fea0003800000 */
[----:B------:R-:W0:Y:S01]  /*1b40*/  LDC.64 R4, c[0x0][0x380] ;  /* 0x0000e000ff047b82 */ /* 0x000e220000000a00 */
[----:B------:R-:W2:Y:S04]  /*1b50*/  LDG.E.CONSTANT R6, desc[UR6][R2.64+-0x400] ;  /* 0xfffc000602067981 */ /* 0x000ea8000c1e9900 */
[----:B------:R-:W3:Y:S04]  /*1b60*/  LDG.E.CONSTANT R7, desc[UR6][R2.64] ;  /* 0x0000000602077981 */ /* 0x000ee8000c1e9900 */
[----:B------:R-:W4:Y:S01]  /*1b70*/  LDG.E.CONSTANT R9, desc[UR6][R2.64+0x400] ;  /* 0x0004000602097981 */ /* 0x000f22000c1e9900 */
[----:B0-----:R-:W-:-:S06]  /*1b80*/  IMAD.WIDE.U32 R4, R11, 0x4, R4 ;  /* 0x000000040b047825 */ /* 0x001fcc00078e0004 */
[----:B------:R-:W5:Y:S02]  /*1b90*/  LDG.E.CONSTANT R4, desc[UR6][R4.64] ;  /* 0x0000000604047981 */ /* 0x000f64000c1e9900 */
[----:B-----5:R-:W-:-:S04]  /*1ba0*/  FADD R21, R21, R4 ;  /* 0x0000000415157221 */ /* 0x020fc80000000000 */
[----:B--2---:R-:W-:-:S04]  /*1bb0*/  FADD R6, R21, R6 ;  /* 0x0000000615067221 */ /* 0x004fc80000000000 */
[----:B---3--:R-:W-:-:S04]  /*1bc0*/  FADD R6, R6, R7 ;  /* 0x0000000706067221 */ /* 0x008fc80000000000 */
[----:B----4-:R-:W-:-:S07]  /*1bd0*/  FADD R21, R6, R9 ;  /* 0x0000000906157221 */ /* 0x010fce0000000000 */
.L_x_21:
[----:B------:R-:W-:Y:S05]  /*1be0*/  BSYNC.RECONVERGENT B1 ;  /* 0x0000000000017941 */ /* 0x000fea0003800200 */
.L_x_19:
[----:B------:R-:W0:Y:S01]  /*1bf0*/  S2R R6, SR_LANEID ;  /* 0x0000000000067919 */ /* 0x000e220000000000 */
[----:B------:R-:W1:Y:S01]  /*1c00*/  SHFL.DOWN PT, R2, R21, 0x1, 0x1f ;  /* 0x08201f0015027f89 */ /* 0x000e6200000e0000 */
[C---:B0-----:R-:W-:Y:S02]  /*1c10*/  ISETP.GT.AND P0, PT, R6.reuse, 0x1e, PT ;  /* 0x0000001e0600780c */ /* 0x041fe40003f04270 */
[----:B------:R-:W-:-:S11]  /*1c20*/  ISETP.NE.AND P1, PT, R6, RZ, PT ;  /* 0x000000ff0600720c */ /* 0x000fd60003f25270 */
[----:B-1----:R-:W-:Y:S01]  /*1c30*/  @!P0 FADD R21, R2, R21 ;  /* 0x0000001502158221 */ /* 0x002fe20000000000 */
[----:B------:R-:W-:Y:S01]  /*1c40*/  ISETP.GT.AND P0, PT, R6, 0x1d, PT ;  /* 0x0000001d0600780c */ /* 0x000fe20003f04270 */
[----:B------:R-:W0:Y:S01]  /*1c50*/  @!P1 S2R R5, SR_CgaCtaId ;  /* 0x0000000000059919 */ /* 0x000e220000008800 */
[----:B------:R-:W-:Y:S02]  /*1c60*/  @!P1 MOV R4, 0x400 ;  /* 0x0000040000049802 */ /* 0x000fe40000000f00 */
[----:B------:R-:W-:Y:S01]  /*1c70*/  @!P1 SHF.R.U32.HI R3, RZ, 0x3, R0 ;  /* 0x00000003ff039819 */ /* 0x000fe20000011600 */
[----:B------:R-:W1:Y:S03]  /*1c80*/  SHFL.DOWN PT, R2, R21, 0x2, 0x1f ;  /* 0x08401f0015027f89 */ /* 0x000e6600000e0000 */
[----:B------:R-:W-:-:S05]  /*1c90*/  @!P1 LOP3.LUT R3, R3, 0x7c, RZ, 0xc0, !PT ;  /* 0x0000007c03039812 */ /* 0x000fca00078ec0ff */
[----:B-1----:R-:W-:Y:S01]  /*1ca0*/  @!P0 FADD R21, R21, R2 ;  /* 0x0000000215158221 */ /* 0x002fe20000000000 */
[----:B------:R-:W-:Y:S02]  /*1cb0*/  ISETP.GT.AND P0, PT, R6, 0x1b, PT ;  /* 0x0000001b0600780c */ /* 0x000fe40003f04270 */
[----:B0-----:R-:W-:Y:S02]  /*1cc0*/  @!P1 LEA R4, R5, R4, 0x18 ;  /* 0x0000000405049211 */ /* 0x001fe400078ec0ff */
[----:B------:R-:W0:Y:S02]  /*1cd0*/  SHFL.DOWN PT, R2, R21, 0x4, 0x1f ;  /* 0x08801f0015027f89 */ /* 0x000e2400000e0000 */
[----:B------:R-:W-:-:S07]  /*1ce0*/  @!P1 IADD3 R3, PT, PT, R3, R4, RZ ;  /* 0x0000000403039210 */ /* 0x000fce0007ffe0ff */
        /* <DEDUP_REMOVED lines=12> */
[----:B------:R-:W0:Y:S01]  /*1db0*/  S2UR UR5, SR_CgaCtaId ;  /* 0x00000000000579c3 */ /* 0x000e220000008800 */
[----:B------:R-:W-:Y:S02]  /*1dc0*/  UMOV UR4, 0x400 ;  /* 0x0000040000047882 */ /* 0x000fe40000000000 */
[----:B0-----:R-:W-:-:S09]  /*1dd0*/  ULEA UR4, UR5, UR4, 0x18 ;  /* 0x0000000405047291 */ /* 0x001fd2000f8ec0ff */
[----:B---3--:R-:W0:Y:S04]  /*1de0*/  LDS R3, [UR4+0xc] ;  /* 0x00000c04ff037984 */ /* 0x008e280008000800 */
        /* <DEDUP_REMOVED lines=10> */
.L_x_2:
        /* <DEDUP_REMOVED lines=12> */
.L_x_32:
[----:B------:R-:W-:Y:S05]  /*1f50*/  BSYNC.RECONVERGENT B1 ;  /* 0x0000000000017941 */ /* 0x000fea0003800200 */
.L_x_31:
[----:B------:R-:W-:Y:S01]  /*1f60*/  ISETP.GE.AND P0, PT, R11, R20, PT ;  /* 0x000000140b00720c */ /* 0x000fe20003f06270 */
[----:B------:R-:W-:-:S12]  /*1f70*/  BSSY.RECONVERGENT B1, `(.L_x_33) ;  /* 0x0000074000017945 */ /* 0x000fd80003800200 */
[----:B------:R-:W-:Y:S05]  /*1f80*/  @P0 BRA `(.L_x_34) ;  /* 0x0000000400c80947 */ /* 0x000fea0003800000 */
[----:B0-----:R-:W-:Y:S01]  /*1f90*/  LOP3.LUT R3, RZ, R11, RZ, 0x33, !PT ;  /* 0x0000000bff037212 */ /* 0x001fe200078e33ff */
[----:B------:R-:W-:Y:S04]  /*1fa0*/  BSSY.RECONVERGENT B2, `(.L_x_35) ;  /* 0x0000015000027945 */ /* 0x000fe80003800200 */
[----:B------:R-:W-:-:S05]  /*1fb0*/  IMAD.IADD R4, R3, 0x1, R20 ;  /* 0x0000000103047824 */ /* 0x000fca00078e0214 */
        /* <DEDUP_REMOVED lines=10> */
.L_x_37:
[----:B------:R-:W-:-:S06]  /*2060*/  MOV R3, R5 ;  /* 0x0000000500037202 */ /* 0x000fcc0000000f00 */
[----:B------:R0:W2:Y:S01]  /*2070*/  LDG.E.CONSTANT R3, desc[UR6][R2.64] ;  /* 0x0000000602037981 */ /* 0x0000a2000c1e9900 */
[----:B------:R-:W-:Y:S02]  /*2080*/  IADD3 R4, PT, PT, R4, 0x1, RZ ;  /* 0x0000000104047810 */ /* 0x000fe40007ffe0ff */
[----:B------:R-:W-:Y:S02]  /*2090*/  IADD3 R11, PT, PT, R11, 0x100, RZ ;  /* 0x000001000b0b7810 */ /* 0x000fe40007ffe0ff */
[----:B------:R-:W-:Y:S02]  /*20a0*/  ISETP.NE.AND P0, PT, R4, RZ, PT ;  /* 0x000000ff0400720c */ /* 0x000fe40003f05270 */
[----:B0-----:R-:W-:-:S04]  /*20b0*/  IADD3 R2, P2, PT, R2, 0x400, RZ ;  /* 0x0000040002027810 */ /* 0x001fc80007f5e0ff */
[----:B------:R-:W-:Y:S01]  /*20c0*/  IADD3.X R5, PT, PT, RZ, R5, RZ, P2, !PT ;  /* 0x00000005ff057210 */ /* 0x000fe200017fe4ff */
[----:B--2--5:R-:W-:-:S06]  /*20d0*/  FADD R0, R3, R0 ;  /* 0x0000000003007221 */ /* 0x024fcc0000000000 */
[----:B------:R-:W-:Y:S05]  /*20e0*/  @P0 BRA `(.L_x_37) ;  /* 0xfffffffc00dc0947 */ /* 0x000fea000383ffff */
.L_x_36:
[----:B------:R-:W-:Y:S05]  /*20f0*/  BSYNC.RECONVERGENT B2 ;  /* 0x0000000000027941 */ /* 0x000fea0003800200 */
.L_x_35:
        /* <DEDUP_REMOVED lines=8> */
.L_x_40:
        /* <DEDUP_REMOVED lines=9> */
[----:B------:R-:W-:-:S03]  /*2210*/  VIADD R3, R11, 0x800 ;  /* 0x000008000b037836 */ /* 0x000fc60000000000 */
[----:B------:R-:W4:Y:S01]  /*2220*/  LDG.E.CONSTANT R15, desc[UR6][R4.64+0x400] ;  /* 0x00040006040f7981 */ /* 0x000f22000c1e9900 */
        /* <DEDUP_REMOVED lines=32> */
.L_x_39:
[----:B------:R-:W-:Y:S05]  /*2430*/  BSYNC.RECONVERGENT B2 ;  /* 0x0000000000027941 */ /* 0x000fea0003800200 */
.L_x_38:
[----:B------:R-:W-:Y:S01]  /*2440*/  IADD3 R2, PT, PT, -R11, R20, RZ ;  /* 0x000000140b027210 */ /* 0x000fe20007ffe1ff */
[----:B------:R-:W-:Y:S03]  /*2450*/  BSSY.RECONVERGENT B2, `(.L_x_41) ;  /* 0x0000019000027945 */ /* 0x000fe60003800200 */
[----:B------:R-:W-:-:S13]  /*2460*/  ISETP.GT.AND P1, PT, R2, 0x400, PT ;  /* 0x000004000200780c */ /* 0x000fda0003f24270 */
[----:B------:R-:W-:Y:S05]  /*2470*/  @!P1 BRA `(.L_x_42) ;  /* 0x0000000000589947 */ /* 0x000fea0003800000 */
        /* <DEDUP_REMOVED lines=22> */
.L_x_42:
[----:B------:R-:W-:Y:S05]  /*25e0*/  BSYNC.RECONVERGENT B2 ;  /* 0x0000000000027941 */ /* 0x000fea0003800200 */
.L_x_41:
        /* <DEDUP_REMOVED lines=12> */
.L_x_34:
[----:B------:R-:W-:Y:S05]  /*26b0*/  BSYNC.RECONVERGENT B1 ;  /* 0x0000000000017941 */ /* 0x000fea0003800200 */
.L_x_33:
        /* <DEDUP_REMOVED lines=35> */
[----:B--2---:R-:W0:Y:S04]  /*28f0*/  LDS R3, [UR4+0xc] ;  /* 0x00000c04ff037984 */ /* 0x004e280008000800 */
        /* <DEDUP_REMOVED lines=10> */
.L_x_43:
[----:B0-----:R-:W0:Y:S01]  /*29a0*/  S2R R2, SR_LANEID ;  /* 0x0000000000027919 */ /* 0x001e220000000000 */
[----:B------:R-:W-:-:S04]  /*29b0*/  LOP3.LUT R0, R9, 0x3e0, RZ, 0xc0, !PT ;  /* 0x000003e009007812 */ /* 0x000fc800078ec0ff */
[----:B------:R-:W-:Y:S02]  /*29c0*/  IADD3 R3, PT, PT, R0, 0x20, RZ ;  /* 0x0000002000037810 */ /* 0x000fe40007ffe0ff */
[----:B------:R-:W-:Y:S02]  /*29d0*/  LOP3.LUT R7, RZ, R0, RZ, 0x33, !PT ;  /* 0x00000000ff077212 */ /* 0x000fe400078e33ff */
[-C--:B------:R-:W-:Y:S02]  /*29e0*/  ISETP.GT.AND P0, PT, R3, R20.reuse, PT ;  /* 0x000000140300720c */ /* 0x080fe40003f04270 */
[----:B------:R-:W-:-:S04]  /*29f0*/  IADD3 R7, PT, PT, R7, R20, RZ ;  /* 0x0000001407077210 */ /* 0x000fc80007ffe0ff */
[----:B------:R-:W-:-:S05]  /*2a00*/  SEL R4, R7, 0x1f, P0 ;  /* 0x0000001f07047807 */ /* 0x000fca0000000000 */
[----:B------:R-:W1:Y:S01]  /*2a10*/  SHFL.DOWN PT, R0, R5, 0x1, R4 ;  /* 0x0820000005007989 */ /* 0x000e6200000e0004 */
[C---:B0-----:R-:W-:Y:S01]  /*2a20*/  ISETP.GE.AND P0, PT, R2.reuse, R4, PT ;  /* 0x000000040200720c */ /* 0x041fe20003f06270 */
[C---:B------:R-:W-:Y:S01]  /*2a30*/  VIADD R3, R2.reuse, 0x2 ;  /* 0x0000000202037836 */ /* 0x040fe20000000000 */
[----:B------:R-:W-:-:S11]  /*2a40*/  ISETP.NE.AND P1, PT, R2, RZ, PT ;  /* 0x000000ff0200720c */ /* 0x000fd60003f25270 */
[----:B-1----:R-:W-:Y:S01]  /*2a50*/  @!P0 FADD R5, R0, R5 ;  /* 0x0000000500058221 */ /* 0x002fe20000000000 */
[-C--:B------:R-:W-:Y:S01]  /*2a60*/  ISETP.GT.AND P0, PT, R3, R4.reuse, PT ;  /* 0x000000040300720c */ /* 0x080fe20003f04270 */
[----:B------:R-:W0:Y:S01]  /*2a70*/  @!P1 S2R R6, SR_CgaCtaId ;  /* 0x0000000000069919 */ /* 0x000e220000008800 */
[----:B------:R-:W-:Y:S02]  /*2a80*/  IADD3 R3, PT, PT, R2, 0x4, RZ ;  /* 0x0000000402037810 */ /* 0x000fe40007ffe0ff */
[----:B------:R-:W1:Y:S09]  /*2a90*/  SHFL.DOWN PT, R0, R5, 0x2, R4 ;  /* 0x0840000005007989 */ /* 0x000e7200000e0004 */
[----:B-1----:R-:W-:Y:S01]  /*2aa0*/  @!P0 FADD R5, R5, R0 ;  /* 0x0000000005058221 */ /* 0x002fe20000000000 */
[----:B------:R-:W-:-:S02]  /*2ab0*/  ISETP.GT.AND P0, PT, R3, R4, PT ;  /* 0x000000040300720c */ /* 0x000fc40003f04270 */
[----:B------:R-:W-:Y:S02]  /*2ac0*/  IADD3 R3, PT, PT, R2, 0x8, RZ ;  /* 0x0000000802037810 */ /* 0x000fe40007ffe0ff */
[----:B------:R-:W1:Y:S09]  /*2ad0*/  SHFL.DOWN PT, R0, R5, 0x4, R4 ;  /* 0x0880000005007989 */ /* 0x000e7200000e0004 */
[----:B-1----:R-:W-:Y:S01]  /*2ae0*/  @!P0 FADD R5, R5, R0 ;  /* 0x0000000005058221 */ /* 0x002fe20000000000 */
[----:B------:R-:W-:-:S02]  /*2af0*/  ISETP.GT.AND P0, PT, R3, R4, PT ;  /* 0x000000040300720c */ /* 0x000fc40003f04270 */
[----:B------:R-:W-:Y:S02]  /*2b00*/  IADD3 R3, PT, PT, R2, 0x10, RZ ;  /* 0x0000001002037810 */ /* 0x000fe40007ffe0ff */
[----:B------:R-:W1:Y:S01]  /*2b10*/  SHFL.DOWN PT, R0, R5, 0x8, R4 ;  /* 0x0900000005007989 */ /* 0x000e6200000e0004 */
[----:B------:R-:W-:-:S04]  /*2b20*/  @!P1 SHF.R.U32.HI R2, RZ, 0x3, R9 ;  /* 0x00000003ff029819 */ /* 0x000fc80000011609 */
[----:B------:R-:W-:-:S04]  /*2b30*/  @!P1 LOP3.LUT R2, R2, 0x7c, RZ, 0xc0, !PT ;  /* 0x0000007c02029812 */ /* 0x000fc800078ec0ff */
[----:B-1----:R-:W-:Y:S01]  /*2b40*/  @!P0 FADD R5, R5, R0 ;  /* 0x0000000005058221 */ /* 0x002fe20000000000 */
[----:B------:R-:W-:Y:S02]  /*2b50*/  ISETP.GT.AND P0, PT, R3, R4, PT ;  /* 0x000000040300720c */ /* 0x000fe40003f04270 */
[----:B------:R-:W-:Y:S02]  /*2b60*/  @!P1 MOV R3, 0x400 ;  /* 0x0000040000039802 */ /* 0x000fe40000000f00 */
[----:B------:R-:W1:Y:S02]  /*2b70*/  SHFL.DOWN PT, R0, R5, 0x10, R4 ;  /* 0x0a00000005007989 */ /* 0x000e6400000e0004 */
[----:B0-----:R-:W-:-:S04]  /*2b80*/  @!P1 LEA R3, R6, R3, 0x18 ;  /* 0x0000000306039211 */ /* 0x001fc800078ec0ff */
[----:B------:R-:W-:-:S03]  /*2b90*/  @!P1 IADD3 R3, PT, PT, R2, R3, RZ ;  /* 0x0000000302039210 */ /* 0x000fc60007ffe0ff */
[----:B-1----:R-:W-:Y:S01]  /*2ba0*/  @!P0 FADD R5, R5, R0 ;  /* 0x0000000005058221 */ /* 0x002fe20000000000 */
        /* <DEDUP_REMOVED lines=12> */
[----:B-1----:R-:W0:Y:S04]  /*2c70*/  LDS R3, [UR4+0xc] ;  /* 0x00000c04ff037984 */ /* 0x002e280008000800 */
        /* <DEDUP_REMOVED lines=13> */
.L_x_30:
[----:B------:R-:W0:Y:S01]  /*2d50*/  S2R R8, SR_TID.X ;  /* 0x0000000000087919 */ /* 0x000e220000002100 */
[----:B------:R-:W0:Y:S02]  /*2d60*/  LDC.64 R2, c[0x0][0x380] ;  /* 0x0000e000ff027b82 */ /* 0x000e240000000a00 */
[----:B0-----:R-:W-:-:S05]  /*2d70*/  IMAD.WIDE.U32 R2, R8, 0x4, R2 ;  /* 0x0000000408027825 */ /* 0x001fca00078e0002 */
[----:B------:R-:W2:Y:S04]  /*2d80*/  LDG.E.CONSTANT R19, desc[UR6][R2.64] ;  /* 0x0000000602137981 */ /* 0x000ea8000c1e9900 */
[----:B------:R-:W2:Y:S04]  /*2d90*/  LDG.E.CONSTANT R0, desc[UR6][R2.64+0x400] ;  /* 0x0004000602007981 */ /* 0x000ea8000c1e9900 */
[----:B------:R-:W3:Y:S04]  /*2da0*/  LDG.E.CONSTANT R4, desc[UR6][R2.64+0x800] ;  /* 0x0008000602047981 */ /* 0x000ee8000c1e9900 */
[----:B------:R-:W3:Y:S04]  /*2db0*/  LDG.E.CONSTANT R5, desc[UR6][R2.64+0xc00] ;  /* 0x000c000602057981 */ /* 0x000ee8000c1e9900 */
[----:B------:R-:W4:Y:S04]  /*2dc0*/  LDG.E.CONSTANT R6, desc[UR6][R2.64+0x1000] ;  /* 0x0010000602067981 */ /* 0x000f28000c1e9900 */
[----:B------:R-:W4:Y:S04]  /*2dd0*/  LDG.E.CONSTANT R7, desc[UR6][R2.64+0x1400] ;  /* 0x0014000602077981 */ /* 0x000f28000c1e9900 */
[----:B------:R-:W5:Y:S04]  /*2de0*/  LDG.E.CONSTANT R9, desc[UR6][R2.64+0x1800] ;  /* 0x0018000602097981 */ /* 0x000f68000c1e9900 */
        /* <DEDUP_REMOVED lines=8> */
[----:B------:R-:W5:Y:S01]  /*2e70*/  LDG.E.CONSTANT R18, desc[UR6][R2.64+0x3c00] ;  /* 0x003c000602127981 */ /* 0x000f62000c1e9900 */
[----:B------:R-:W-:Y:S01]  /*2e80*/  ISETP.GE.U32.AND P0, PT, R20, 0x2000, PT ;  /* 0x000020001400780c */ /* 0x000fe20003f06070 */
[----:B--2---:R-:W-:Y:S01]  /*2e90*/  FADD R0, R19, R0 ;  /* 0x0000000013007221 */ /* 0x004fe20000000000 */
[----:B---3--:R-:W-:-:S04]  /*2ea0*/  FADD R5, R4, R5 ;  /* 0x0000000504057221 */ /* 0x008fc80000000000 */
[----:B------:R-:W-:Y:S01]  /*2eb0*/  FADD R0, R0, R5 ;  /* 0x0000000500007221 */ /* 0x000fe20000000000 */
[----:B----4-:R-:W-:Y:S01]  /*2ec0*/  FADD R6, R6, R7 ;  /* 0x0000000706067221 */ /* 0x010fe20000000000 */
[----:B-----5:R-:W-:-:S04]  /*2ed0*/  FADD R9, R9, R10 ;  /* 0x0000000a09097221 */ /* 0x020fc80000000000 */
[----:B------:R-:W-:Y:S01]  /*2ee0*/  FADD R9, R6, R9 ;  /* 0x0000000906097221 */ /* 0x000fe20000000000 */
[----:B------:R-:W-:-:S03]  /*2ef0*/  FADD R11, R11, R12 ;  /* 0x0000000c0b0b7221 */ /* 0x000fc60000000000 */
[----:B------:R-:W-:Y:S01]  /*2f00*/  FADD R0, R0, R9 ;  /* 0x0000000900007221 */ /* 0x000fe20000000000 */
[----:B------:R-:W-:-:S04]  /*2f10*/  FADD R14, R13, R14 ;  /* 0x0000000e0d0e7221 */ /* 0x000fc80000000000 */
[----:B------:R-:W-:Y:S01]  /*2f20*/  FADD R11, R11, R14 ;  /* 0x0000000e0b0b7221 */ /* 0x000fe20000000000 */
[----:B------:R-:W-:Y:S01]  /*2f30*/  FADD R15, R15, R16 ;  /* 0x000000100f0f7221 */ /* 0x000fe20000000000 */
[----:B------:R-:W-:-:S04]  /*2f40*/  FADD R18, R17, R18 ;  /* 0x0000001211127221 */ /* 0x000fc80000000000 */
[----:B------:R-:W-:-:S04]  /*2f50*/  FADD R18, R15, R18 ;  /* 0x000000120f127221 */ /* 0x000fc80000000000 */
[----:B------:R-:W-:Y:S01]  /*2f60*/  FADD R5, R11, R18 ;  /* 0x000000120b057221 */ /* 0x000fe20000000000 */
[----:B------:R-:W-:-:S03]  /*2f70*/  HFMA2 R11, -RZ, RZ, 0, 0.00048828125 ;  /* 0x00001000ff0b7431 */ /* 0x000fc600000001ff */
[----:B------:R-:W-:Y:S01]  /*2f80*/  FADD R0, R0, R5 ;  /* 0x0000000500007221 */ /* 0x000fe20000000000 */
[----:B------:R-:W-:Y:S06]  /*2f90*/  @!P0 BRA `(.L_x_44) ;  /* 0x0000000000ac8947 */ /* 0x000fec0003800000 */
[----:B------:R-:W0:Y:S01]  /*2fa0*/  LDC R7, c[0x0][0x390] ;  /* 0x0000e400ff077b82 */ /* 0x000e220000000800 */
[----:B------:R-:W-:Y:S02]  /*2fb0*/  IADD3 R6, PT, PT, R20, -0x1000, RZ ;  /* 0xfffff00014067810 */ /* 0x000fe40007ffe0ff */
[----:B------:R-:W-:-:S07]  /*2fc0*/  MOV R11, 0x1000 ;  /* 0x00001000000b7802 */ /* 0x000fce0000000f00 */
.L_x_46:
[----:B------:R-:W-:-:S05]  /*2fd0*/  IMAD.WIDE R4, R11, 0x4, R2 ;  /* 0x000000040b047825 */ /* 0x000fca00078e0202 */
[----:B------:R-:W2:Y:S04]  /*2fe0*/  LDG.E.CONSTANT R20, desc[UR6][R4.64+0x400] ;  /* 0x0004000604147981 */ /* 0x000ea8000c1e9900 */
[----:B------:R-:W2:Y:S04]  /*2ff0*/  LDG.E.CONSTANT R21, desc[UR6][R4.64+0x800] ;  /* 0x0008000604157981 */ /* 0x000ea8000c1e9900 */
        /* <DEDUP_REMOVED lines=13> */
[----:B------:R1:W5:Y:S01]  /*30d0*/  LDG.E.CONSTANT R18, desc[UR6][R4.64+0x3c00] ;  /* 0x003c000604127981 */ /* 0x000362000c1e9900 */
[----:B--2---:R-:W-:Y:S01]  /*30e0*/  FADD R21, R20, R21 ;  /* 0x0000001514157221 */ /* 0x004fe20000000000 */
[----:B0-----:R-:W-:-:S05]  /*30f0*/  MOV R20, R7 ;  /* 0x0000000700147202 */ /* 0x001fca0000000f00 */
[----:B-1----:R-:W-:Y:S02]  /*3100*/  IMAD.IADD R4, R20, 0x1, -R11 ;  /* 0x0000000114047824 */ /* 0x002fe400078e0a0b */
[----:B---3--:R-:W-:-:S03]  /*3110*/  FADD R0, R19, R0 ;  /* 0x0000000013007221 */ /* 0x008fc60000000000 */
[----:B------:R-:W-:Y:S01]  /*3120*/  ISETP.GE.AND P0, PT, R4, 0x1000, PT ;  /* 0x000010000400780c */ /* 0x000fe20003f06270 */
[----:B----4-:R-:W-:Y:S01]  /*3130*/  FADD R22, R22, R23 ;  /* 0x0000001716167221 */ /* 0x010fe20000000000 */
[----:B------:R-:W-:Y:S01]  /*3140*/  FADD R0, R0, R21 ;  /* 0x0000001500007221 */ /* 0x000fe20000000000 */
[----:B-----5:R-:W-:-:S04]  /*3150*/  FADD R25, R24, R25 ;  /* 0x0000001918197221 */ /* 0x020fc80000000000 */
[----:B------:R-:W-:Y:S01]  /*3160*/  FADD R25, R22, R25 ;  /* 0x0000001916197221 */ /* 0x000fe20000000000 */
[----:B------:R-:W-:Y:S01]  /*3170*/  FADD R16, R16, R17 ;  /* 0x0000001110107221 */ /* 0x000fe20000000000 */
[----:B------:R-:W-:-:S04]  /*3180*/  FADD R15, R15, R10 ;  /* 0x0000000a0f0f7221 */ /* 0x000fc80000000000 */
[----:B------:R-:W-:Y:S01]  /*3190*/  FADD R15, R16, R15 ;  /* 0x0000000f100f7221 */ /* 0x000fe20000000000 */
[----:B------:R-:W-:Y:S01]  /*31a0*/  FADD R9, R14, R9 ;  /* 0x000000090e097221 */ /* 0x000fe20000000000 */
[----:B------:R-:W-:-:S04]  /*31b0*/  FADD R12, R13, R12 ;  /* 0x0000000c0d0c7221 */ /* 0x000fc80000000000 */
[----:B------:R-:W-:Y:S01]  /*31c0*/  FADD R12, R9, R12 ;  /* 0x0000000c090c7221 */ /* 0x000fe20000000000 */
[----:B------:R-:W-:-:S03]  /*31d0*/  FADD R0, R0, R25 ;  /* 0x0000001900007221 */ /* 0x000fc60000000000 */
[----:B------:R-:W-:-:S04]  /*31e0*/  FADD R15, R15, R12 ;  /* 0x0000000c0f0f7221 */ /* 0x000fc80000000000 */
[----:B------:R-:W-:-:S04]  /*31f0*/  FADD R15, R0, R15 ;  /* 0x0000000f000f7221 */ /* 0x000fc80000000000 */
[----:B------:R-:W-:Y:S01]  /*3200*/  FADD R0, R18, R15 ;  /* 0x0000000f12007221 */ /* 0x000fe20000000000 */
[----:B------:R-:W-:Y:S06]  /*3210*/  @!P0 BRA `(.L_x_45) ;  /* 0x0000000800308947 */ /* 0x000fec0003800000 */
[----:B------:R-:W-:-:S04]  /*3220*/  IADD3 R11, PT, PT, R11, 0x1000, RZ ;  /* 0x000010000b0b7810 */ /* 0x000fc80007ffe0ff */
[----:B------:R-:W-:-:S13]  /*3230*/  ISETP.GT.AND P0, PT, R11, R6, PT ;  /* 0x000000060b00720c */ /* 0x000fda0003f04270 */
[----:B------:R-:W-:Y:S05]  /*3240*/  @!P0 BRA `(.L_x_46) ;  /* 0xfffffffc00608947 */ /* 0x000fea000383ffff */
.L_x_44:
[----:B------:R-:W-:-:S13]  /*3250*/  ISETP.GE.AND P0, PT, R11, R20, PT ;  /* 0x000000140b00720c */ /* 0x000fda0003f06270 */
[----:B------:R-:W-:Y:S05]  /*3260*/  @P0 BRA `(.L_x_45) ;  /* 0x00000008001c0947 */ /* 0x000fea0003800000 */
[----:B------:R-:W-:Y:S01]  /*3270*/  IADD3 R9, PT, PT, -R11, R20, RZ ;  /* 0x000000140b097210 */ /* 0x000fe20007ffe1ff */
[----:B------:R-:W-:Y:S03]  /*3280*/  BSSY.RECONVERGENT B1, `(.L_x_45) ;  /* 0x0000085000017945 */ /* 0x000fe60003800200 */
        /* <DEDUP_REMOVED lines=16> */
.L_x_50:
        /* <DEDUP_REMOVED lines=8> */
.L_x_49:
[----:B------:R-:W-:Y:S05]  /*3410*/  BSYNC.RECONVERGENT B2 ;  /* 0x0000000000027941 */ /* 0x000fea0003800200 */
.L_x_48:
[----:B------:R-:W-:Y:S05]  /*3420*/  @!P1 BRA `(.L_x_47) ;  /* 0x0000000400a89947 */ /* 0x000fea0003800000 */
[----:B------:R-:W0:Y:S01]  /*3430*/  LDCU.64 UR4, c[0x0][0x380] ;  /* 0x00007000ff0477ac */ /* 0x000e220008000a00 */
[----:B------:R-:W-:Y:S01]  /*3440*/  IADD3 R5, PT, PT, R9, -R10, RZ ;  /* 0x8000000a09057210 */ /* 0x000fe20007ffe0ff */
[----:B------:R-:W-:Y:S01]  /*3450*/  BSSY.RECONVERGENT B2, `(.L_x_51) ;  /* 0x000003b000027945 */ /* 0x000fe20003800200 */
[CC--:B------:R-:W-:Y:S02]  /*3460*/  IADD3 R3, P0, PT, R10.reuse, R11.reuse, RZ ;  /* 0x0000000b0a037210 */ /* 0x0c0fe40007f1e0ff */
[----:B------:R-:W-:Y:S02]  /*3470*/  ISETP.GT.AND P1, PT, R5, 0xc00, PT ;  /* 0x00000c000500780c */ /* 0x000fe40003f24270 */
[----:B------:R-:W-:Y:S01]  /*3480*/  IADD3 R11, PT, PT, R10, R11, RZ ;  /* 0x0000000b0a0b7210 */ /* 0x000fe20007ffe0ff */
[----:B------:R-:W-:Y:S01]  /*3490*/  IMAD.X R4, RZ, RZ, RZ, P0 ;  /* 0x000000ffff047224 */ /* 0x000fe200000e06ff */
[----:B0-----:R-:W-:-:S04]  /*34a0*/  LEA R2, P0, R3, UR4, 0x2 ;  /* 0x0000000403027c11 */ /* 0x001fc8000f8010ff */
[----:B------:R-:W-:Y:S02]  /*34b0*/  LEA.HI.X R3, R3, UR5, R4, 0x2, P0 ;  /* 0x0000000503037c11 */ /* 0x000fe400080f1404 */
[----:B------:R-:W-:-:S04]  /*34c0*/  IADD3 R2, P0, PT, R2, 0x800, RZ ;  /* 0x0000080002027810 */ /* 0x000fc80007f1e0ff */
[----:B------:R-:W-:Y:S02]  /*34d0*/  IADD3.X R3, PT, PT, RZ, R3, RZ, P0, !PT ;  /* 0x00000003ff037210 */ /* 0x000fe400007fe4ff */
[----:B------:R-:W-:Y:S01]  /*34e0*/  PLOP3.LUT P0, PT, PT, PT, PT, 0x80, 0x8 ;  /* 0x000000000008781c */ /* 0x000fe20003f0f070 */
[----:B------:R-:W-:-:S12]  /*34f0*/  @!P1 BRA `(.L_x_52) ;  /* 0x0000000000c09947 */ /* 0x000fd80003800000 */
[----:B------:R-:W-:Y:S02]  /*3500*/  PLOP3.LUT P0, PT, PT, PT, PT, 0x8, 0x80 ;  /* 0x000000000080781c */ /* 0x000fe40003f0e170 */
[----:B------:R-:W-:-:S11]  /*3510*/  IADD3 R13, PT, PT, R9, -0xc00, RZ ;  /* 0xfffff400090d7810 */ /* 0x000fd60007ffe0ff */
.L_x_53:
[----:B------:R-:W0:Y:S01]  /*3520*/  LDC.64 R4, c[0x0][0x380] ;  /* 0x0000e000ff047b82 */ /* 0x000e220000000a00 */
[----:B------:R-:W2:Y:S01]  /*3530*/  LDG.E.CONSTANT R12, desc[UR6][R2.64+-0x400] ;  /* 0xfffc0006020c7981 */ /* 0x000ea2000c1e9900 */
[----:B------:R-:W-:-:S03]  /*3540*/  IADD3 R25, PT, PT, R11, 0x400, RZ ;  /* 0x000004000b197810 */ /* 0x000fc60007ffe0ff */
[----:B------:R-:W3:Y:S04]  /*3550*/  LDG.E.CONSTANT R20, desc[UR6][R2.64] ;  /* 0x0000000602147981 */ /* 0x000ee8000c1e9900 */
[----:B------:R-:W4:Y:S01]  /*3560*/  LDG.E.CONSTANT R19, desc[UR6][R2.64+0x400] ;  /* 0x0004000602137981 */ /* 0x000f22000c1e9900 */
[----:B------:R-:W-:-:S03]  /*3570*/  IADD3 R7, PT, PT, R11, 0x800, RZ ;  /* 0x000008000b077810 */ /* 0x000fc60007ffe0ff */
[----:B------:R-:W5:Y:S04]  /*3580*/  LDG.E.CONSTANT R17, desc[UR6][R2.64+0xc00] ;  /* 0x000c000602117981 */ /* 0x000f68000c1e9900 */
[----:B------:R-:W5:Y:S01]  /*3590*/  LDG.E.CONSTANT R16, desc[UR6][R2.64+0x1000] ;  /* 0x0010000602107981 */ /* 0x000f62000c1e9900 */
[----:B------:R-:W-:-:S03]  /*35a0*/  IADD3 R23, PT, PT, R11, 0xc00, RZ ;  /* 0x00000c000b177810 */ /* 0x000fc60007ffe0ff */
[----:B------:R-:W5:Y:S01]  /*35b0*/  LDG.E.CONSTANT R22, desc[UR6][R2.64+0x1c00] ;  /* 0x001c000602167981 */ /* 0x000f62000c1e9900 */
[----:B0-----:R-:W-:-:S03]  /*35c0*/  IMAD.WIDE.U32 R14, R11, 0x4, R4 ;  /* 0x000000040b0e7825 */ /* 0x001fc600078e0004 */
[----:B------:R-:W5:Y:S04]  /*35d0*/  LDG.E.CONSTANT R21, desc[UR6][R2.64+0x2000] ;  /* 0x0020000602157981 */ /* 0x000f68000c1e9900 */
[----:B------:R-:W5:Y:S04]  /*35e0*/  LDG.E.CONSTANT R26, desc[UR6][R2.64+0x3000] ;  /* 0x00300006021a7981 */ /* 0x000f68000c1e9900 */
[----:B------:R-:W2:Y:S01]  /*35f0*/  LDG.E.CONSTANT R15, desc[UR6][R14.64] ;  /* 0x000000060e0f7981 */ /* 0x000ea2000c1e9900 */
[----:B------:R-:W-:-:S05]  /*3600*/  IMAD.WIDE.U32 R24, R25, 0x4, R4 ;  /* 0x0000000419187825 */ /* 0x000fca00078e0004 */
[----:B------:R-:W5:Y:S01]  /*3610*/  LDG.E.CONSTANT R18, desc[UR6][R24.64] ;  /* 0x0000000618127981 */ /* 0x000f62000c1e9900 */
[----:B------:R-:W-:-:S03]  /*3620*/  IMAD.WIDE.U32 R6, R7, 0x4, R4 ;  /* 0x0000000407067825 */ /* 0x000fc600078e0004 */
        /* <DEDUP_REMOVED lines=8> */
[----:B------:R-:W-:Y:S01]  /*36b0*/  ISETP.GE.AND P1, PT, R10, R13, PT ;  /* 0x0000000d0a00720c */ /* 0x000fe20003f26270 */
[----:B------:R-:W-:Y:S01]  /*36c0*/  VIADD R11, R11, 0x1000 ;  /* 0x000010000b0b7836 */ /* 0x000fe20000000000 */
[----:B0-----:R-:W-:-:S04]  /*36d0*/  IADD3 R2, P2, PT, R2, 0x4000, RZ ;  /* 0x0000400002027810 */ /* 0x001fc80007f5e0ff */
        /* <DEDUP_REMOVED lines=18> */
.L_x_52:
[----:B------:R-:W-:Y:S05]  /*3800*/  BSYNC.RECONVERGENT B2 ;  /* 0x0000000000027941 */ /* 0x000fea0003800200 */
.L_x_51:
[----:B------:R-:W-:Y:S01]  /*3810*/  IADD3 R4, PT, PT, R9, -R10, RZ ;  /* 0x8000000a09047210 */ /* 0x000fe20007ffe0ff */
[----:B------:R-:W-:Y:S03]  /*3820*/  BSSY.RECONVERGENT B2, `(.L_x_54) ;  /* 0x000001e000027945 */ /* 0x000fe60003800200 */
[----:B------:R-:W-:-:S13]  /*3830*/  ISETP.GT.AND P1, PT, R4, 0x400, PT ;  /* 0x000004000400780c */ /* 0x000fda0003f24270 */
[----:B------:R-:W-:Y:S05]  /*3840*/  @!P1 BRA `(.L_x_55) ;  /* 0x00000000006c9947 */ /* 0x000fea0003800000 */
[----:B------:R-:W0:Y:S01]  /*3850*/  LDC.64 R6, c[0x0][0x380] ;  /* 0x0000e000ff067b82 */ /* 0x000e220000000a00 */
[----:B------:R-:W2:Y:S01]  /*3860*/  LDG.E.CONSTANT R13, desc[UR6][R2.64+-0x400] ;  /* 0xfffc0006020d7981 */ /* 0x000ea2000c1e9900 */
[----:B------:R-:W-:-:S03]  /*3870*/  IADD3 R17, PT, PT, R11, 0x400, RZ ;  /* 0x000004000b117810 */ /* 0x000fc60007ffe0ff */
[----:B------:R-:W3:Y:S04]  /*3880*/  LDG.E.CONSTANT R15, desc[UR6][R2.64] ;  /* 0x00000006020f7981 */ /* 0x000ee8000c1e9900 */
[----:B------:R-:W4:Y:S04]  /*3890*/  LDG.E.CONSTANT R19, desc[UR6][R2.64+0xc00] ;  /* 0x000c000602137981 */ /* 0x000f28000c1e9900 */
[----:B------:R-:W5:Y:S04]  /*38a0*/  LDG.E.CONSTANT R21, desc[UR6][R2.64+0x1000] ;  /* 0x0010000602157981 */ /* 0x000f68000c1e9900 */
[----:B------:R-:W5:Y:S01]  /*38b0*/  LDG.E.CONSTANT R23, desc[UR6][R2.64+0x1400] ;  /* 0x0014000602177981 */ /* 0x000f62000c1e9900 */
[----:B0-----:R-:W-:-:S06]  /*38c0*/  IMAD.WIDE.U32 R4, R11, 0x4, R6 ;  /* 0x000000040b047825 */ /* 0x001fcc00078e0006 */
[----:B------:R0:W2:Y:S01]  /*38d0*/  LDG.E.CONSTANT R5, desc[UR6][R4.64] ;  /* 0x0000000604057981 */ /* 0x0000a2000c1e9900 */
[----:B------:R-:W-:-:S03]  /*38e0*/  IMAD.WIDE.U32 R6, R17, 0x4, R6 ;  /* 0x0000000411067825 */ /* 0x000fc600078e0006 */
[----:B------:R1:W4:Y:S04]  /*38f0*/  LDG.E.CONSTANT R17, desc[UR6][R2.64+0x400] ;  /* 0x0004000602117981 */ /* 0x000328000c1e9900 */
[----:B------:R-:W5:Y:S01]  /*3900*/  LDG.E.CONSTANT R7, desc[UR6][R6.64] ;  /* 0x0000000606077981 */ /* 0x000f62000c1e9900 */
[----:B0-----:R-:W-:Y:S02]  /*3910*/  IADD3 R4, P1, PT, R2, 0x2000, RZ ;  /* 0x0000200002047810 */ /* 0x001fe40007f3e0ff */
[----:B------:R-:W-:Y:S02]  /*3920*/  PLOP3.LUT P0, PT, PT, PT, PT, 0x8, 0x80 ;  /* 0x000000000080781c */ /* 0x000fe40003f0e170 */
[----:B------:R-:W-:Y:S02]  /*3930*/  IADD3 R10, PT, PT, R10, 0x800, RZ ;  /* 0x000008000a0a7810 */ /* 0x000fe40007ffe0ff */
[----:B------:R-:W-:-:S02]  /*3940*/  IADD3 R11, PT, PT, R11, 0x800, RZ ;  /* 0x000008000b0b7810 */ /* 0x000fc40007ffe0ff */
[----:B-1----:R-:W-:Y:S01]  /*3950*/  MOV R2, R4 ;  /* 0x0000000400027202 */ /* 0x002fe20000000f00 */
[----:B--2---:R-:W-:-:S04]  /*3960*/  FADD R0, R0, R5 ;  /* 0x0000000500007221 */ /* 0x004fc80000000000 */
[----:B------:R-:W-:-:S04]  /*3970*/  FADD R0, R0, R13 ;  /* 0x0000000d00007221 */ /* 0x000fc80000000000 */
[----:B---3--:R-:W-:-:S04]  /*3980*/  FADD R0, R0, R15 ;  /* 0x0000000f00007221 */ /* 0x008fc80000000000 */
[----:B----4-:R-:W-:-:S04]  /*3990*/  FADD R0, R0, R17 ;  /* 0x0000001100007221 */ /* 0x010fc80000000000 */
[----:B-----5:R-:W-:-:S04]  /*39a0*/  FADD R0, R0, R7 ;  /* 0x0000000700007221 */ /* 0x020fc80000000000 */
[----:B------:R-:W-:Y:S01]  /*39b0*/  FADD R0, R0, R19 ;  /* 0x0000001300007221 */ /* 0x000fe20000000000 */
[----:B------:R-:W-:-:S03]  /*39c0*/  IADD3.X R5, PT, PT, RZ, R3, RZ, P1, !PT ;  /* 0x00000003ff057210 */ /* 0x000fc60000ffe4ff */
[----:B------:R-:W-:Y:S01]  /*39d0*/  FADD R0, R0, R21 ;  /* 0x0000001500007221 */ /* 0x000fe20000000000 */
[----:B------:R-:W-:-:S03]  /*39e0*/  MOV R3, R5 ;  /* 0x0000000500037202 */ /* 0x000fc60000000f00 */
[----:B------:R-:W-:-:S07]  /*39f0*/  FADD R0, R0, R23 ;  /* 0x0000001700007221 */ /* 0x000fce0000000000 */
.L_x_55:
[----:B------:R-:W-:Y:S05]  /*3a00*/  BSYNC.RECONVERGENT B2 ;  /* 0x0000000000027941 */ /* 0x000fea0003800200 */
.L_x_54:
[----:B------:R-:W-:-:S13]  /*3a10*/  ISETP.LT.OR P0, PT, R10, R9, P0 ;  /* 0x000000090a00720c */ /* 0x000fda0000701670 */
[----:B------:R-:W-:Y:S05]  /*3a20*/  @!P0 BRA `(.L_x_47) ;  /* 0x0000000000288947 */ /* 0x000fea0003800000 */
[----:B------:R-:W0:Y:S01]  /*3a30*/  LDC.64 R4, c[0x0][0x380] ;  /* 0x0000e000ff047b82 */ /* 0x000e220000000a00 */
[----:B------:R-:W2:Y:S04]  /*3a40*/  LDG.E.CONSTANT R7, desc[UR6][R2.64+-0x400] ;  /* 0xfffc000602077981 */ /* 0x000ea8000c1e9900 */
[----:B------:R-:W3:Y:S01]  /*3a50*/  LDG.E.CONSTANT R9, desc[UR6][R2.64] ;  /* 0x0000000602097981 */ /* 0x000ee2000c1e9900 */
[----:B0-----:R-:W-:-:S03]  /*3a60*/  IMAD.WIDE.U32 R4, R11, 0x4, R4 ;  /* 0x000000040b047825 */ /* 0x001fc600078e0004 */
[----:B------:R-:W4:Y:S04]  /*3a70*/  LDG.E.CONSTANT R11, desc[UR6][R2.64+0x400] ;  /* 0x00040006020b7981 */ /* 0x000f28000c1e9900 */
[----:B------:R-:W5:Y:S02]  /*3a80*/  LDG.E.CONSTANT R5, desc[UR6][R4.64] ;  /* 0x0000000604057981 */ /* 0x000f64000c1e9900 */
[----:B-----5:R-:W-:-:S04]  /*3a90*/  FADD R0, R0, R5 ;  /* 0x0000000500007221 */ /* 0x020fc80000000000 */
[----:B--2---:R-:W-:-:S04]  /*3aa0*/  FADD R0, R0, R7 ;  /* 0x0000000700007221 */ /* 0x004fc80000000000 */
[----:B---3--:R-:W-:-:S04]  /*3ab0*/  FADD R0, R0, R9 ;  /* 0x0000000900007221 */ /* 0x008fc80000000000 */
[----:B----4-:R-:W-:-:S07]  /*3ac0*/  FADD R0, R0, R11 ;  /* 0x0000000b00007221 */ /* 0x010fce0000000000 */
.L_x_47:
[----:B------:R-:W-:Y:S05]  /*3ad0*/  BSYNC.RECONVERGENT B1 ;  /* 0x0000000000017941 */ /* 0x000fea0003800200 */
.L_x_45:
[----:B------:R-:W0:Y:S01]  /*3ae0*/  S2R R6, SR_LANEID ;  /* 0x0000000000067919 */ /* 0x000e220000000000 */
[----:B------:R-:W-:-:S05]  /*3af0*/  MOV R3, R0 ;  /* 0x0000000000037202 */ /* 0x000fca0000000f00 */
        /* <DEDUP_REMOVED lines=30> */
[----:B------:R-:W1:Y:S04]  /*3ce0*/  LDS R3, [UR4+0xc] ;  /* 0x00000c04ff037984 */ /* 0x000e680008000800 */
[----:B0-----:R-:W0:Y:S04]  /*3cf0*/  LDS.128 R4, [UR4+0x10] ;  /* 0x00001004ff047984 */ /* 0x001e280008000c00 */
[----:B------:R-:W2:Y:S01]  /*3d00*/  LDS.64 R8, [UR4+0x20] ;  /* 0x00002004ff087984 */ /* 0x000ea20008000a00 */
[----:B-1----:R-:W-:-:S04]  /*3d10*/  FADD R3, R0, R3 ;  /* 0x0000000300037221 */ /* 0x002fc80000000000 */
[----:B0-----:R-:W-:-:S04]  /*3d20*/  FADD R4, R3, R4 ;  /* 0x0000000403047221 */ /* 0x001fc80000000000 */
[----:B------:R-:W-:-:S04]  /*3d30*/  FADD R5, R4, R5 ;  /* 0x0000000504057221 */ /* 0x000fc80000000000 */
[----:B------:R-:W-:-:S04]  /*3d40*/  FADD R6, R5, R6 ;  /* 0x0000000605067221 */ /* 0x000fc80000000000 */
[----:B------:R-:W-:-:S04]  /*3d50*/  FADD R7, R6, R7 ;  /* 0x0000000706077221 */ /* 0x000fc80000000000 */
[----:B--2---:R-:W-:-:S04]  /*3d60*/  FADD R8, R7, R8 ;  /* 0x0000000807087221 */ /* 0x004fc80000000000 */
[----:B------:R-:W-:-:S07]  /*3d70*/  FADD R0, R8, R9 ;  /* 0x0000000908007221 */ /* 0x000fce0000000000 */
.L_x_17:
[----:B------:R-:W-:Y:S05]  /*3d80*/  BSYNC.RECONVERGENT B0 ;  /* 0x0000000000007941 */ /* 0x000fea0003800200 */
.L_x_1:
[----:B------:R-:W-:Y:S05]  /*3d90*/  @P0 EXIT ;  /* 0x000000000000094d */ /* 0x000fea0003800000 */
[----:B01234-:R-:W0:Y:S01]  /*3da0*/  LDC.64 R2, c[0x0][0x388] ;  /* 0x0000e200ff027b82 */ /* 0x01fe220000000a00 */
[----:B------:R-:W1:Y:S02]  /*3db0*/  LDCU UR4, c[0x0][0x398] ;  /* 0x00007300ff0477ac */ /* 0x000e640008000800 */
[----:B-1----:R-:W-:-:S05]  /*3dc0*/  FADD R5, R0, UR4 ;  /* 0x0000000400057e21 */ /* 0x002fca0008000000 */
[----:B0-----:R-:W-:Y:S01]  /*3dd0*/  STG.E desc[UR6][R2.64], R5 ;  /* 0x0000000502007986 */ /* 0x001fe2000c101906 */
[----:B------:R-:W-:Y:S05]  /*3de0*/  EXIT ;  /* 0x000000000000794d */ /* 0x000fea0003800000 */
.L_x_56:
[----:B------:R-:W-:-:S00]  /*3df0*/  BRA `(.L_x_56) ;  /* 0xfffffffc00fc7947 */ /* 0x000fc0000383ffff */
[----:B------:R-:W-:-:S00]  /*3e00*/  NOP ;  /* 0x0000000000007918 */ /* 0x000fc00000000000 */
[----:B------:R-:W-:-:S00]  /*3e10*/  NOP ;  /* 0x0000000000007918 */ /* 0x000fc00000000000 */
[----:B------:R-:W-:-:S00]  /*3e20*/  NOP ;  /* 0x0000000000007918 */ /* 0x000fc00000000000 */
[----:B------:R-:W-:-:S00]  /*3e30*/  NOP ;  /* 0x0000000000007918 */ /* 0x000fc00000000000 */
[----:B------:R-:W-:-:S00]  /*3e40*/  NOP ;  /* 0x0000000000007918 */ /* 0x000fc00000000000 */
[----:B------:R-:W-:-:S00]  /*3e50*/  NOP ;  /* 0x0000000000007918 */ /* 0x000fc00000000000 */
[----:B------:R-:W-:-:S00]  /*3e60*/  NOP ;  /* 0x0000000000007918 */ /* 0x000fc00000000000 */
[----:B------:R-:W-:-:S00]  /*3e70*/  NOP ;  /* 0x0000000000007918 */ /* 0x000fc00000000000 */
.L_x_238:


//--------------------- .text._ZN3cub18CUB_300001_SM_10006detail6reduce18DeviceReduceKernelINS2_10policy_hubIfyN4cuda3std3__44plusIfEEE10Policy1000EN6thrust24THRUST_300001_SM_1000_NS6detail15normal_iteratorINSD_10device_ptrIKfEEEEyS9_f6SquareEEvT0_PT3_T1_NS0_13GridEvenShareISO_EET2_T4_ --------------------------
	.section	.text._ZN3cub18CUB_300001_SM_10006detail6reduce18DeviceReduceKernelINS2_10policy_hubIfyN4cuda3std3__44plusIfEEE10Policy1000EN6thrust24THRUST_300001_SM_1000_NS6detail15normal_iteratorINSD_10device_ptrIKfEEEEyS9_f6SquareEEvT0_PT3_T1_NS0_13GridEvenShareISO_EET2_T4_,"ax",@progbits
	.align	128
        .global         _ZN3cub18CUB_300001_SM_10006detail6reduce18DeviceReduceKernelINS2_10policy_hubIfyN4cuda3std3__44plusIfEEE10Policy1000EN6thrust24THRUST_300001_SM_1000_NS6detail15normal_iteratorINSD_10device_ptrIKfEEEEyS9_f6SquareEEvT0_PT3_T1_NS0_13GridEvenShareISO_EET2_T4_
        .type           _ZN3cub18CUB_300001_SM_10006detail6reduce18DeviceReduceKernelINS2_10policy_hubIfyN4cuda3std3__44plusIfEEE10Policy1000EN6thrust24THRUST_300001_SM_1000_NS6detail15normal_iteratorINSD_10device_ptrIKfEEEEyS9_f6SquareEEvT0_PT3_T1_NS0_13GridEvenShareISO_EET2_T4_,@function
        .size           _ZN3cub18CUB_300001_SM_10006detail6reduce18DeviceReduceKernelINS2_10policy_hubIfyN4cuda3std3__44plusIfEEE10Policy1000EN6thrust24THRUST_300001_SM_1000_NS6detail15normal_iteratorINSD_10device_ptrIKfEEEEyS9_f6SquareEEvT0_PT3_T1_NS0_13GridEvenShareISO_EET2_T4_,(.L_x_239 - _ZN3cub18CUB_300001_SM_10006detail6reduce18DeviceReduceKernelINS2_10policy_hubIfyN4cuda3std3__44plusIfEEE10Policy1000EN6thrust24THRUST_300001_SM_1000_NS6detail15normal_iteratorINSD_10device_ptrIKfEEEEyS9_f6SquareEEvT0_PT3_T1_NS0_13GridEvenShareISO_EET2_T4_)
        .other          _ZN3cub18CUB_300001_SM_10006detail6reduce18DeviceReduceKernelINS2_10policy_hubIfyN4cuda3std3__44plusIfEEE10Policy1000EN6thrust24THRUST_300001_SM_1000_NS6detail15normal_iteratorINSD_10device_ptrIKfEEEEyS9_f6SquareEEvT0_PT3_T1_NS0_13GridEvenShareISO_EET2_T4_,@"STO_CUDA_ENTRY STV_DEFAULT"
_ZN3cub18CUB_300001_SM_10006detail6reduce18DeviceReduceKernelINS2_10policy_hubIfyN4cuda3std3__44plusIfEEE10Policy1000EN6thrust24THRUST_300001_SM_1000_NS6detail15normal_iteratorINSD_10device_ptrIKfEEEEyS9_f6SquareEEvT0_PT3_T1_NS0_13GridEvenShareISO_EET2_T4_:
.text._ZN3cub18CUB_300001_SM_10006detail6reduce18DeviceReduceKernelINS2_10policy_hubIfyN4cuda3std3__44plusIfEEE10Policy1000EN6thrust24THRUST_300001_SM_1000_NS6detail15normal_iteratorINSD_10device_ptrIKfEEEEyS9_f6SquareEEvT0_PT3_T1_NS0_13GridEvenShareISO_EET2_T4_:
[----:B------:R-:W-:Y:S08]  /*0000*/  LDC R1, c[0x0][0x37c] ;  /* 0x0000df00ff017b82 */ /* 0x000ff00000000800 */
[----:B------:R-:W0:Y:S01]  /*0010*/  S2UR UR16, SR_CTAID.X ;  /* 0x00000000001079c3 */ /* 0x000e220000002500 */
[----:B------:R-:W1:Y:S01]  /*0020*/  LDCU.64 UR8, c[0x0][0x3b8] ;  /* 0x00007700ff0877ac */ /* 0x000e620008000a00 */
[----:B------:R-:W-:Y:S01]  /*0030*/  BSSY.RECONVERGENT B0, `(.L_x_57) ;  /* 0x0000234000007945 */ /* 0x000fe20003800200 */
[----:B------:R-:W2:Y:S01]  /*0040*/  LDCU UR5, c[0x0][0x3c0] ;  /* 0x00007800ff0577ac */ /* 0x000ea20008000800 */
[----:B------:R-:W3:Y:S01]  /*0050*/  LDCU.64 UR14, c[0x0][0x358] ;  /* 0x00006b00ff0e77ac */ /* 0x000ee20008000a00 */
[----:B-1----:R-:W-:Y:S01]  /*0060*/  MOV R0, UR8 ;  /* 0x0000000800007c02 */ /* 0x002fe20008000f00 */
[----:B------:R-:W-:Y:S01]  /*0070*/  IMAD.U32 R3, RZ, RZ, UR9 ;  /* 0x00000009ff037e24 */ /* 0x000fe2000f8e00ff */
[----:B--2---:R-:W-:-:S02]  /*0080*/  USHF.L.U32 UR5, UR5, 0xc, URZ ;  /* 0x0000000c05057899 */ /* 0x004fc400080006ff */
[----:B0-----:R-:W-:Y:S02]  /*0090*/  USHF.L.U32 UR6, UR16, 0xc, URZ ;  /* 0x0000000c10067899 */ /* 0x001fe400080006ff */
[----:B------:R-:W-:-:S04]  /*00a0*/  USHF.R.S32.HI UR4, URZ, 0x1f, UR5 ;  /* 0x0000001fff047899 */ /* 0x000fc80008011405 */
[----:B------:R-:W-:-:S04]  /*00b0*/  IADD3 R17, P1, PT, R0, -UR6, RZ ;  /* 0x8000000600117c10 */ /* 0x000fc8000ff3e0ff */
[----:B------:R-:W-:Y:S02]  /*00c0*/  ISETP.GT.U32.AND P0, PT, R17, 0xfff, PT ;  /* 0x00000fff1100780c */ /* 0x000fe40003f04070 */
[----:B------:R-:W-:-:S04]  /*00d0*/  IADD3.X R23, PT, PT, R3, -0x1, RZ, P1, !PT ;  /* 0xffffffff03177810 */ /* 0x000fc80000ffe4ff */
[----:B------:R-:W-:-:S13]  /*00e0*/  ISETP.GT.U32.AND.EX P0, PT, R23, RZ, PT, P0 ;  /* 0x000000ff1700720c */ /* 0x000fda0003f04100 */
[----:B---3--:R-:W-:Y:S05]  /*00f0*/  @P0 BRA `(.L_x_58) ;  /* 0x0000000c00c40947 */ /* 0x008fea0003800000 */
[----:B------:R-:W0:Y:S01]  /*0100*/  S2R R4, SR_TID.X ;  /* 0x0000000000047919 */ /* 0x000e220000002100 */
[----:B------:R-:W-:Y:S01]  /*0110*/  IADD3 R5, PT, PT, R0, -UR6, RZ ;  /* 0x8000000600057c10 */ /* 0x000fe2000fffe0ff */
[----:B------:R-:W-:Y:S01]  /*0120*/  BSSY.RECONVERGENT B1, `(.L_x_59) ;  /* 0x000000b000017945 */ /* 0x000fe20003800200 */
[----:B------:R-:W-:Y:S02]  /*0130*/  IMAD.MOV.U32 R7, RZ, RZ, RZ ;  /* 0x000000ffff077224 */ /* 0x000fe400078e00ff */
[----:B0-----:R-:W-:Y:S02]  /*0140*/  ISETP.GE.AND P0, PT, R4, R5, PT ;  /* 0x000000050400720c */ /* 0x001fe40003f06270 */
[----:B------:R-:W-:-:S11]  /*0150*/  MOV R6, R4 ;  /* 0x0000000400067202 */ /* 0x000fd60000000f00 */
[----:B------:R-:W-:Y:S05]  /*0160*/  @P0 BRA `(.L_x_60) ;  /* 0x0000000000180947 */ /* 0x000fea0003800000 */
[----:B------:R-:W0:Y:S01]  /*0170*/  LDC.64 R2, c[0x0][0x380] ;  /* 0x0000e000ff027b82 */ /* 0x000e220000000a00 */
[----:B------:R-:W-:-:S04]  /*0180*/  VIADD R7, R4, UR6 ;  /* 0x0000000604077c36 */ /* 0x000fc80008000000 */
[----:B0-----:R-:W-:-:S06]  /*0190*/  IMAD.WIDE.U32 R2, R7, 0x4, R2 ;  /* 0x0000000407027825 */ /* 0x001fcc00078e0002 */
[----:B------:R-:W2:Y:S01]  /*01a0*/  LDG.E R2, desc[UR14][R2.64] ;  /* 0x0000000e02027981 */ /* 0x000ea2000c1e1900 */
[----:B------:R-:W-:Y:S01]  /*01b0*/  IADD3 R6, PT, PT, R4, 0x100, RZ ;  /* 0x0000010004067810 */ /* 0x000fe20007ffe0ff */
[----:B--2---:R-:W-:-:S07]  /*01c0*/  FMUL R7, R2, R2 ;  /* 0x0000000202077220 */ /* 0x004fce0000400000 */
.L_x_60:
[----:B------:R-:W-:Y:S05]  /*01d0*/  BSYNC.RECONVERGENT B1 ;  /* 0x0000000000017941 */ /* 0x000fea0003800200 */
.L_x_59:
[----:B------:R-:W-:Y:S01]  /*01e0*/  ISETP.GE.AND P0, PT, R6, R5, PT ;  /* 0x000000050600720c */ /* 0x000fe20003f06270 */
[----:B------:R-:W-:-:S12]  /*01f0*/  BSSY.RECONVERGENT B1, `(.L_x_61) ;  /* 0x0000079000017945 */ /* 0x000fd80003800200 */
[----:B------:R-:W-:Y:S05]  /*0200*/  @P0 BRA `(.L_x_62) ;  /* 0x0000000400dc0947 */ /* 0x000fea0003800000 */
[----:B------:R-:W-:Y:S01]  /*0210*/  LOP3.LUT R3, RZ, R6, RZ, 0x33, !PT ;  /* 0x00000006ff037212 */ /* 0x000fe200078e33ff */
[----:B------:R-:W-:Y:S03]  /*0220*/  BSSY.RECONVERGENT B2, `(.L_x_63) ;  /* 0x0000037000027945 */ /* 0x000fe60003800200 */
[----:B------:R-:W-:-:S04]  /*0230*/  IADD3 R3, PT, PT, R0, -UR6, R3 ;  /* 0x8000000600037c10 */ /* 0x000fc8000fffe003 */
[C---:B------:R-:W-:Y:S02]  /*0240*/  ISETP.GE.U32.AND P1, PT, R3.reuse, 0xf00, PT ;  /* 0x00000f000300780c */ /* 0x040fe40003f26070 */
[----:B------:R-:W-:-:S04]  /*0250*/  LEA.HI R0, R3, 0x1, RZ, 0x18 ;  /* 0x0000000103007811 */ /* 0x000fc800078fc0ff */
[----:B------:R-:W-:-:S04]  /*0260*/  LOP3.LUT R21, R0, 0xf, RZ, 0xc0, !PT ;  /* 0x0000000f00157812 */ /* 0x000fc800078ec0ff */
[----:B------:R-:W-:-:S03]  /*0270*/  ISETP.NE.AND P0, PT, R21, RZ, PT ;  /* 0x000000ff1500720c */ /* 0x000fc60003f05270 */
[----:B------:R-:W-:Y:S10]  /*0280*/  @!P1 BRA `(.L_x_64) ;  /* 0x0000000000c09947 */ /* 0x000ff40003800000 */
[----:B------:R-:W0:Y:S01]  /*0290*/  LDCU.64 UR8, c[0x0][0x380] ;  /* 0x00007000ff0877ac */ /* 0x000e220008000a00 */
[----:B------:R-:W-:Y:S01]  /*02a0*/  IMAD.WIDE.U32 R2, R6, 0x4, RZ ;  /* 0x0000000406027825 */ /* 0x000fe200078e00ff */
[----:B------:R-:W-:Y:S01]  /*02b0*/  LOP3.LUT R9, R0, 0x1fffff0, RZ, 0xc0, !PT ;  /* 0x01fffff000097812 */ /* 0x000fe200078ec0ff */
[----:B------:R-:W-:-:S04]  /*02c0*/  UIMAD.WIDE.U32 UR4, UR16, 0x4000, URZ ;  /* 0x00004000100478a5 */ /* 0x000fc8000f8e00ff */
[----:B------:R-:W-:Y:S02]  /*02d0*/  IMAD.MOV R9, RZ, RZ, -R9 ;  /* 0x000000ffff097224 */ /* 0x000fe400078e0a09 */
[----:B------:R-:W-:Y:S02]  /*02e0*/  LOP3.LUT R2, R2, UR4, RZ, 0xfc, !PT ;  /* 0x0000000402027c12 */ /* 0x000fe4000f8efcff */
[----:B------:R-:W-:Y:S02]  /*02f0*/  LOP3.LUT R3, R3, UR5, RZ, 0xfc, !PT ;  /* 0x0000000503037c12 */ /* 0x000fe4000f8efcff */
[----:B0-----:R-:W-:-:S04]  /*0300*/  IADD3 R2, P1, PT, R2, UR8, RZ ;  /* 0x0000000802027c10 */ /* 0x001fc8000ff3e0ff */
[----:B------:R-:W-:-:S04]  /*0310*/  IADD3 R2, P2, PT, R2, 0x2000, RZ ;  /* 0x0000200002027810 */ /* 0x000fc80007f5e0ff */
[----:B------:R-:W-:-:S09]  /*0320*/  IADD3.X R3, PT, PT, RZ, UR9, R3, P2, P1 ;  /* 0x00000009ff037c10 */ /* 0x000fd200097e2403 */
.L_x_65:
[----:B------:R-:W2:Y:S04]  /*0330*/  LDG.E R20, desc[UR14][R2.64+-0x2000] ;  /* 0xffe0000e02147981 */ /* 0x000ea8000c1e1900 */
[----:B------:R-:W3:Y:S04]  /*0340*/  LDG.E R22, desc[UR14][R2.64+-0x1c00] ;  /* 0xffe4000e02167981 */ /* 0x000ee8000c1e1900 */
[----:B------:R-:W4:Y:S04]  /*0350*/  LDG.E R24, desc[UR14][R2.64+-0x1800] ;  /* 0xffe8000e02187981 */ /* 0x000f28000c1e1900 */
[----:B------:R-:W5:Y:S04]  /*0360*/  LDG.E R26, desc[UR14][R2.64+-0x1400] ;  /* 0xffec000e021a7981 */ /* 0x000f68000c1e1900 */
        /* <DEDUP_REMOVED lines=11> */
[----:B------:R0:W5:Y:S01]  /*0420*/  LDG.E R10, desc[UR14][R2.64+0x1c00] ;  /* 0x001c000e020a7981 */ /* 0x000162000c1e1900 */
[----:B------:R-:W-:-:S02]  /*0430*/  IADD3 R9, PT, PT, R9, 0x10, RZ ;  /* 0x0000001009097810 */ /* 0x000fc40007ffe0ff */
[----:B------:R-:W-:Y:S02]  /*0440*/  IADD3 R6, PT, PT, R6, 0x1000, RZ ;  /* 0x0000100006067810 */ /* 0x000fe40007ffe0ff */
[----:B------:R-:W-:Y:S02]  /*0450*/  ISETP.NE.AND P1, PT, R9, RZ, PT ;  /* 0x000000ff0900720c */ /* 0x000fe40003f25270 */
[----:B0-----:R-:W-:-:S05]  /*0460*/  IADD3 R2, P2, PT, R2, 0x4000, RZ ;  /* 0x0000400002027810 */ /* 0x001fca0007f5e0ff */
[----:B------:R-:W-:Y:S02]  /*0470*/  IMAD.X R3, RZ, RZ, R3, P2 ;  /* 0x000000ffff037224 */ /* 0x000fe400010e0603 */
[----:B--2---:R-:W-:-:S04]  /*0480*/  FFMA R7, R20, R20, R7 ;  /* 0x0000001414077223 */ /* 0x004fc80000000007 */
[----:B---3--:R-:W-:-:S04]  /*0490*/  FFMA R7, R22, R22, R7 ;  /* 0x0000001616077223 */ /* 0x008fc80000000007 */
[----:B----4-:R-:W-:-:S04]  /*04a0*/  FFMA R7, R24, R24, R7 ;  /* 0x0000001818077223 */ /* 0x010fc80000000007 */
[----:B-----5:R-:W-:-:S04]  /*04b0*/  FFMA R7, R26, R26, R7 ;  /* 0x0000001a1a077223 */ /* 0x020fc80000000007 */
[----:B------:R-:W-:-:S04]  /*04c0*/  FFMA R28, R28, R28, R7 ;  /* 0x0000001c1c1c7223 */ /* 0x000fc80000000007 */
        /* <DEDUP_REMOVED lines=10> */
[----:B------:R-:W-:Y:S01]  /*0570*/  FFMA R7, R10, R10, R11 ;  /* 0x0000000a0a077223 */ /* 0x000fe2000000000b */
[----:B------:R-:W-:Y:S06]  /*0580*/  @P1 BRA `(.L_x_65) ;  /* 0xfffffffc00681947 */ /* 0x000fec000383ffff */
.L_x_64:
[----:B------:R-:W-:Y:S05]  /*0590*/  BSYNC.RECONVERGENT B2 ;  /* 0x0000000000027941 */ /* 0x000fea0003800200 */
.L_x_63:
[----:B------:R-:W-:Y:S05]  /*05a0*/  @!P0 BRA `(.L_x_62) ;  /* 0x0000000000f48947 */ /* 0x000fea0003800000 */
[----:B------:R-:W-:Y:S01]  /*05b0*/  ISETP.GE.U32.AND P0, PT, R21, 0x8, PT ;  /* 0x000000081500780c */ /* 0x000fe20003f06070 */
[----:B------:R-:W-:Y:S01]  /*05c0*/  BSSY.RECONVERGENT B2, `(.L_x_66) ;  /* 0x000001a000027945 */ /* 0x000fe20003800200 */
[----:B------:R-:W-:-:S04]  /*05d0*/  LOP3.LUT R9, R0, 0x7, RZ, 0xc0, !PT ;  /* 0x0000000700097812 */ /* 0x000fc800078ec0ff */
[----:B------:R-:W-:-:S07]  /*05e0*/  ISETP.NE.AND P1, PT, R9, RZ, PT ;  /* 0x000000ff0900720c */ /* 0x000fce0003f25270 */
[----:B------:R-:W-:Y:S06]  /*05f0*/  @!P0 BRA `(.L_x_67) ;  /* 0x0000000000588947 */ /* 0x000fec0003800000 */
[----:B------:R-:W0:Y:S01]  /*0600*/  LDCU.64 UR4, c[0x0][0x380] ;  /* 0x00007000ff0477ac */ /* 0x000e220008000a00 */
[----:B------:R-:W-:-:S04]  /*0610*/  IADD3 R3, P0, PT, R6, UR6, RZ ;  /* 0x0000000606037c10 */ /* 0x000fc8000ff1e0ff */
[----:B------:R-:W-:Y:S02]  /*0620*/  LEA.HI.X.SX32 R8, R6, RZ, 0x1, P0 ;  /* 0x000000ff06087211 */ /* 0x000fe400000f0eff */
[----:B0-----:R-:W-:-:S04]  /*0630*/  LEA R2, P0, R3, UR4, 0x2 ;  /* 0x0000000403027c11 */ /* 0x001fc8000f8010ff */
[----:B------:R-:W-:-:S05]  /*0640*/  LEA.HI.X R3, R3, UR5, R8, 0x2, P0 ;  /* 0x0000000503037c11 */ /* 0x000fca00080f1408 */
[----:B------:R-:W2:Y:S04]  /*0650*/  LDG.E R8, desc[UR14][R2.64] ;  /* 0x0000000e02087981 */ /* 0x000ea8000c1e1900 */
[----:B------:R-:W3:Y:S04]  /*0660*/  LDG.E R10, desc[UR14][R2.64+0x400] ;  /* 0x0004000e020a7981 */ /* 0x000ee8000c1e1900 */
[----:B------:R-:W4:Y:S04]  /*0670*/  LDG.E R12, desc[UR14][R2.64+0x800] ;  /* 0x0008000e020c7981 */ /* 0x000f28000c1e1900 */
[----:B------:R-:W5:Y:S04]  /*0680*/  LDG.E R14, desc[UR14][R2.64+0xc00] ;  /* 0x000c000e020e7981 */ /* 0x000f68000c1e1900 */
[----:B------:R-:W5:Y:S04]  /*0690*/  LDG.E R16, desc[UR14][R2.64+0x1000] ;  /* 0x0010000e02107981 */ /* 0x000f68000c1e1900 */
[----:B------:R-:W5:Y:S04]  /*06a0*/  LDG.E R18, desc[UR14][R2.64+0x1400] ;  /* 0x0014000e02127981 */ /* 0x000f68000c1e1900 */
[----:B------:R-:W5:Y:S04]  /*06b0*/  LDG.E R20, desc[UR14][R2.64+0x1800] ;  /* 0x0018000e02147981 */ /* 0x000f68000c1e1900 */
[----:B------:R-:W5:Y:S01]  /*06c0*/  LDG.E R22, desc[UR14][R2.64+0x1c00] ;  /* 0x001c000e02167981 */ /* 0x000f62000c1e1900 */
[----:B------:R-:W-:-:S02]  /*06d0*/  VIADD R6, R6, 0x800 ;  /* 0x0000080006067836 */ /* 0x000fc40000000000 */
[----:B--2---:R-:W-:-:S04]  /*06e0*/  FFMA R7, R8, R8, R7 ;  /* 0x0000000808077223 */ /* 0x004fc80000000007 */
[----:B---3--:R-:W-:-:S04]  /*06f0*/  FFMA R7, R10, R10, R7 ;  /* 0x0000000a0a077223 */ /* 0x008fc80000000007 */
[----:B----4-:R-:W-:-:S04]  /*0700*/  FFMA R7, R12, R12, R7 ;  /* 0x0000000c0c077223 */ /* 0x010fc80000000007 */
[----:B-----5:R-:W-:-:S04]  /*0710*/  FFMA R7, R14, R14, R7 ;  /* 0x0000000e0e077223 */ /* 0x020fc80000000007 */
[----:B------:R-:W-:-:S04]  /*0720*/  FFMA R7, R16, R16, R7 ;  /* 0x0000001010077223 */ /* 0x000fc80000000007 */
[----:B------:R-:W-:-:S04]  /*0730*/  FFMA R7, R18, R18, R7 ;  /* 0x0000001212077223 */ /* 0x000fc80000000007 */
[----:B------:R-:W-:-:S04]  /*0740*/  FFMA R7, R20, R20, R7 ;  /* 0x0000001414077223 */ /* 0x000fc80000000007 */
[----:B------:R-:W-:-:S07]  /*0750*/  FFMA R7, R22, R22, R7 ;  /* 0x0000001616077223 */ /* 0x000fce0000000007 */
.L_x_67:
[----:B------:R-:W-:Y:S05]  /*0760*/  BSYNC.RECONVERGENT B2 ;  /* 0x0000000000027941 */ /* 0x000fea0003800200 */
.L_x_66:
        /* <DEDUP_REMOVED lines=14> */
[----:B------:R-:W5:Y:S01]  /*0850*/  LDG.E R14, desc[UR14][R2.64+0xc00] ;  /* 0x000c000e020e7981 */ /* 0x000f62000c1e1900 */
[----:B------:R-:W-:Y:S01]  /*0860*/  IADD3 R6, PT, PT, R6, 0x400, RZ ;  /* 0x0000040006067810 */ /* 0x000fe20007ffe0ff */
[----:B--2---:R-:W-:-:S04]  /*0870*/  FFMA R7, R8, R8, R7 ;  /* 0x0000000808077223 */ /* 0x004fc80000000007 */
[----:B---3--:R-:W-:-:S04]  /*0880*/  FFMA R7, R10, R10, R7 ;  /* 0x0000000a0a077223 */ /* 0x008fc80000000007 */
[----:B----4-:R-:W-:-:S04]  /*0890*/  FFMA R7, R12, R12, R7 ;  /* 0x0000000c0c077223 */ /* 0x010fc80000000007 */
[----:B-----5:R-:W-:-:S07]  /*08a0*/  FFMA R7, R14, R14, R7 ;  /* 0x0000000e0e077223 */ /* 0x020fce0000000007 */
.L_x_69:
[----:B------:R-:W-:Y:S05]  /*08b0*/  BSYNC.RECONVERGENT B2 ;  /* 0x0000000000027941 */ /* 0x000fea0003800200 */
.L_x_68:
[----:B------:R-:W-:Y:S05]  /*08c0*/  @!P1 BRA `(.L_x_62) ;  /* 0x00000000002c9947 */ /* 0x000fea0003800000 */
[----:B------:R-:W0:Y:S01]  /*08d0*/  LDC.64 R2, c[0x0][0x380] ;  /* 0x0000e000ff027b82 */ /* 0x000e220000000a00 */
[----:B------:R-:W-:Y:S01]  /*08e0*/  IMAD.U32 R9, RZ, RZ, UR16 ;  /* 0x00000010ff097e24 */ /* 0x000fe2000f8e00ff */
[----:B------:R-:W-:-:S03]  /*08f0*/  IADD3 R0, PT, PT, -R0, RZ, RZ ;  /* 0x000000ff00007210 */ /* 0x000fc60007ffe1ff */
[----:B0-----:R-:W-:-:S07]  /*0900*/  IMAD.WIDE.U32 R2, R9, 0x4000, R2 ;  /* 0x0000400009027825 */ /* 0x001fce00078e0002 */
.L_x_70:
[----:B------:R-:W-:-:S06]  /*0910*/  IMAD.WIDE R8, R6, 0x4, R2 ;  /* 0x0000000406087825 */ /* 0x000fcc00078e0202 */
[----:B------:R-:W2:Y:S01]  /*0920*/  LDG.E R8, desc[UR14][R8.64] ;  /* 0x0000000e08087981 */ /* 0x000ea2000c1e1900 */
[----:B------:R-:W-:Y:S01]  /*0930*/  VIADD R0, R0, 0x1 ;  /* 0x0000000100007836 */ /* 0x000fe20000000000 */
[----:B------:R-:W-:-:S04]  /*0940*/  IADD3 R6, PT, PT, R6, 0x100, RZ ;  /* 0x0000010006067810 */ /* 0x000fc80007ffe0ff */
[----:B------:R-:W-:Y:S01]  /*0950*/  ISETP.NE.AND P0, PT, R0, RZ, PT ;  /* 0x000000ff0000720c */ /* 0x000fe20003f05270 */
[----:B--2---:R-:W-:-:S12]  /*0960*/  FFMA R7, R8, R8, R7 ;  /* 0x0000000808077223 */ /* 0x004fd80000000007 */
[----:B------:R-:W-:Y:S05]  /*0970*/  @P0 BRA `(.L_x_70) ;  /* 0xfffffffc00e40947 */ /* 0x000fea000383ffff */
.L_x_62:
[----:B------:R-:W-:Y:S05]  /*0980*/  BSYNC.RECONVERGENT B1 ;  /* 0x0000000000017941 */ /* 0x000fea0003800200 */
.L_x_61:
[----:B------:R-:W-:-:S13]  /*0990*/  ISETP.GE.AND P0, PT, R5, 0x100, PT ;  /* 0x000001000500780c */ /* 0x000fda0003f06270 */
[----:B------:R-:W-:Y:S05]  /*09a0*/  @!P0 BRA `(.L_x_71) ;  /* 0x0000000000ac8947 */ /* 0x000fea0003800000 */
[----:B------:R-:W0:Y:S01]  /*09b0*/  S2R R8, SR_LANEID ;  /* 0x0000000000087919 */ /* 0x000e220000000000 */
[----:B------:R-:W1:Y:S02]  /*09c0*/  SHFL.DOWN PT, R0, R7, 0x1, 0x1f ;  /* 0x08201f0007007f89 */ /* 0x000e6400000e0000 */
[----:B-1----:R-:W-:Y:S01]  /*09d0*/  FADD R0, R0, R7 ;  /* 0x0000000700007221 */ /* 0x002fe20000000000 */
[C---:B0-----:R-:W-:Y:S02]  /*09e0*/  ISETP.GT.AND P0, PT, R8.reuse, 0x1e, PT ;  /* 0x0000001e0800780c */ /* 0x041fe40003f04270 */
[C---:B------:R-:W-:Y:S02]  /*09f0*/  ISETP.NE.AND P1, PT, R8.reuse, RZ, PT ;  /* 0x000000ff0800720c */ /* 0x040fe40003f25270 */
[----:B------:R-:W-:Y:S02]  /*0a00*/  FSEL R0, R7, R0, P0 ;  /* 0x0000000007007208 */ /* 0x000fe40000000000 */
[----:B------:R-:W-:-:S03]  /*0a10*/  ISETP.GT.AND P0, PT, R8, 0x1d, PT ;  /* 0x0000001d0800780c */ /* 0x000fc60003f04270 */
[----:B------:R-:W0:Y:S06]  /*0a20*/  SHFL.DOWN PT, R3, R0, 0x2, 0x1f ;  /* 0x08401f0000037f89 */ /* 0x000e2c00000e0000 */
[----:B------:R-:W1:Y:S01]  /*0a30*/  @!P1 S2R R6, SR_CgaCtaId ;  /* 0x0000000000069919 */ /* 0x000e620000008800 */
[----:B------:R-:W-:Y:S02]  /*0a40*/  @!P1 MOV R5, 0x400 ;  /* 0x0000040000059802 */ /* 0x000fe40000000f00 */
[----:B------:R-:W-:-:S04]  /*0a50*/  @!P1 SHF.R.U32.HI R2, RZ, 0x3, R4 ;  /* 0x00000003ff029819 */ /* 0x000fc80000011604 */
[----:B------:R-:W-:Y:S01]  /*0a60*/  @!P1 LOP3.LUT R2, R2, 0x7c, RZ, 0xc0, !PT ;  /* 0x0000007c02029812 */ /* 0x000fe200078ec0ff */
[----:B0-----:R-:W-:Y:S01]  /*0a70*/  @!P0 FADD R0, R0, R3 ;  /* 0x0000000300008221 */ /* 0x001fe20000000000 */
[----:B------:R-:W-:-:S04]  /*0a80*/  ISETP.GT.AND P0, PT, R8, 0x1b, PT ;  /* 0x0000001b0800780c */ /* 0x000fc80003f04270 */
[----:B------:R-:W0:Y:S01]  /*0a90*/  SHFL.DOWN PT, R3, R0, 0x4, 0x1f ;  /* 0x08801f0000037f89 */ /* 0x000e2200000e0000 */
[----:B-1----:R-:W-:-:S05]  /*0aa0*/  @!P1 LEA R5, R6, R5, 0x18 ;  /* 0x0000000506059211 */ /* 0x002fca00078ec0ff */
[----:B------:R-:W-:-:S03]  /*0ab0*/  @!P1 IMAD.IADD R2, R2, 0x1, R5 ;  /* 0x0000000102029824 */ /* 0x000fc600078e0205 */
        /* <DEDUP_REMOVED lines=15> */
[----:B------:R-:W0:Y:S04]  /*0bb0*/  LDS R0, [UR4+0xc] ;  /* 0x00000c04ff007984 */ /* 0x000e280008000800 */
[----:B------:R-:W1:Y:S04]  /*0bc0*/  LDS.128 R4, [UR4+0x10] ;  /* 0x00001004ff047984 */ /* 0x000e680008000c00 */
[----:B--2---:R-:W2:Y:S01]  /*0bd0*/  LDS.64 R2, [UR4+0x20] ;  /* 0x00002004ff027984 */ /* 0x004ea20008000a00 */
        /* <DEDUP_REMOVED lines=8> */
.L_x_71:
[----:B------:R-:W0:Y:S01]  /*0c60*/  S2R R9, SR_LANEID ;  /* 0x0000000000097919 */ /* 0x000e220000000000 */
[----:B------:R-:W-:-:S04]  /*0c70*/  LOP3.LUT R0, R4, 0x3e0, RZ, 0xc0, !PT ;  /* 0x000003e004007812 */ /* 0x000fc800078ec0ff */
[----:B------:R-:W-:Y:S02]  /*0c80*/  IADD3 R2, PT, PT, R0, 0x20, RZ ;  /* 0x0000002000027810 */ /* 0x000fe40007ffe0ff */
[----:B------:R-:W-:Y:S02]  /*0c90*/  LOP3.LUT R0, RZ, R0, RZ, 0x33, !PT ;  /* 0x00000000ff007212 */ /* 0x000fe400078e33ff */
[----:B------:R-:W-:-:S03]  /*0ca0*/  ISETP.GT.AND P0, PT, R2, R5, PT ;  /* 0x000000050200720c */ /* 0x000fc60003f04270 */
[----:B------:R-:W-:-:S05]  /*0cb0*/  IMAD.IADD R0, R5, 0x1, R0 ;  /* 0x0000000105007824 */ /* 0x000fca00078e0200 */
[----:B------:R-:W-:-:S05]  /*0cc0*/  SEL R0, R0, 0x1f, P0 ;  /* 0x0000001f00007807 */ /* 0x000fca0000000000 */
[----:B------:R-:W1:Y:S01]  /*0cd0*/  SHFL.DOWN PT, R2, R7, 0x1, R0 ;  /* 0x0820000007027989 */ /* 0x000e6200000e0000 */
[C---:B0-----:R-:W-:Y:S02]  /*0ce0*/  ISETP.GE.AND P0, PT, R9.reuse, R0, PT ;  /* 0x000000000900720c */ /* 0x041fe40003f06270 */
[C---:B------:R-:W-:Y:S02]  /*0cf0*/  IADD3 R3, PT, PT, R9.reuse, 0x2, RZ ;  /* 0x0000000209037810 */ /* 0x040fe40007ffe0ff */
[----:B------:R-:W-:-:S09]  /*0d00*/  ISETP.NE.AND P1, PT, R9, RZ, PT ;  /* 0x000000ff0900720c */ /* 0x000fd20003f25270 */
[----:B-1----:R-:W-:Y:S01]  /*0d10*/  @!P0 FADD R7, R2, R7 ;  /* 0x0000000702078221 */ /* 0x002fe20000000000 */
[-C--:B------:R-:W-:Y:S01]  /*0d20*/  ISETP.GT.AND P0, PT, R3, R0.reuse, PT ;  /* 0x000000000300720c */ /* 0x080fe20003f04270 */
[----:B------:R-:W-:Y:S02]  /*0d30*/  VIADD R3, R9, 0x4 ;  /* 0x0000000409037836 */ /* 0x000fe40000000000 */
        /* <DEDUP_REMOVED lines=19> */
[----:B------:R-:W-:-:S03]  /*0e70*/  ISETP.NE.AND P0, PT, R4, RZ, PT ;  /* 0x000000ff0400720c */ /* 0x000fc60003f05270 */
[----:B------:R-:W-:-:S05]  /*0e80*/  IMAD.MOV.U32 R9, RZ, RZ, R7 ;  /* 0x000000ffff097224 */ /* 0x000fca00078e0007 */
        /* <DEDUP_REMOVED lines=10> */
[----:B------:R-:W1:Y:S04]  /*0f30*/  LDS R0, [UR4+0xc] ;  /* 0x00000c04ff007984 */ /* 0x000e680008000800 */
[----:B------:R-:W0:Y:S04]  /*0f40*/  LDS.128 R12, [UR4+0x10] ;  /* 0x00001004ff0c7984 */ /* 0x000e280008000c00 */
[----:B------:R-:W2:Y:S01]  /*0f50*/  LDS.64 R2, [UR4+0x20] ;  /* 0x00002004ff027984 */ /* 0x000ea20008000a00 */
[----:B-1----:R-:W-:Y:S01]  /*0f60*/  @P2 FADD R9, R9, R0 ;  /* 0x0000000009092221 */ /* 0x002fe20000000000 */
[----:B------:R-:W-:-:S03]  /*0f70*/  ISETP.GT.AND P2, PT, R5, 0xa0, PT ;  /* 0x000000a00500780c */ /* 0x000fc60003f44270 */
[----:B0-----:R-:W-:Y:S01]  /*0f80*/  @P4 FADD R9, R9, R12 ;  /* 0x0000000c09094221 */ /* 0x001fe20000000000 */
        /* <DEDUP_REMOVED lines=8> */
.L_x_58:
[----:B------:R-:W0:Y:S01]  /*1010*/  S2R R2, SR_TID.X ;  /* 0x0000000000027919 */ /* 0x000e220000002100 */
[----:B------:R-:W1:Y:S01]  /*1020*/  LDC.64 R4, c[0x0][0x380] ;  /* 0x0000e000ff047b82 */ /* 0x000e620000000a00 */
[----:B0-----:R-:W-:-:S05]  /*1030*/  IADD3 R7, PT, PT, R2, UR6, RZ ;  /* 0x0000000602077c10 */ /* 0x001fca000fffe0ff */
[----:B-1----:R-:W-:-:S05]  /*1040*/  IMAD.WIDE.U32 R4, R7, 0x4, R4 ;  /* 0x0000000407047825 */ /* 0x002fca00078e0004 */
        /* <DEDUP_REMOVED lines=16> */
[----:B------:R-:W-:-:S04]  /*1150*/  ISETP.GE.U32.AND P0, PT, R17, UR5, PT ;  /* 0x0000000511007c0c */ /* 0x000fc8000bf06070 */
[----:B------:R-:W-:Y:S01]  /*1160*/  ISETP.GE.U32.AND.EX P0, PT, R23, UR4, PT, P0 ;  /* 0x0000000417007c0c */ /* 0x000fe2000bf06100 */
[----:B--2---:R-:W-:Y:S01]  /*1170*/  FMUL R17, R16, R16 ;  /* 0x0000001010117220 */ /* 0x004fe20000400000 */
[----:B---3--:R-:W-:Y:S01]  /*1180*/  FMUL R19, R19, R19 ;  /* 0x0000001313137220 */ /* 0x008fe20000400000 */
[----:B----4-:R-:W-:Y:S01]  /*1190*/  FMUL R21, R21, R21 ;  /* 0x0000001515157220 */ /* 0x010fe20000400000 */
[----:B-----5:R-:W-:Y:S01]  /*11a0*/  FMUL R22, R22, R22 ;  /* 0x0000001616167220 */ /* 0x020fe20000400000 */
[----:B------:R-:W-:Y:S01]  /*11b0*/  FMUL R13, R13, R13 ;  /* 0x0000000d0d0d7220 */ /* 0x000fe20000400000 */
[----:B------:R-:W-:Y:S01]  /*11c0*/  FMUL R12, R12, R12 ;  /* 0x0000000c0c0c7220 */ /* 0x000fe20000400000 */
[----:B0-----:R-:W-:Y:S01]  /*11d0*/  FMUL R5, R10, R10 ;  /* 0x0000000a0a057220 */ /* 0x001fe20000400000 */
[----:B------:R-:W-:Y:S01]  /*11e0*/  FMUL R4, R9, R9 ;  /* 0x0000000909047220 */ /* 0x000fe20000400000 */
[----:B------:R-:W-:Y:S01]  /*11f0*/  FFMA R14, R14, R14, R17 ;  /* 0x0000000e0e0e7223 */ /* 0x000fe20000000011 */
[----:B------:R-:W-:Y:S01]  /*1200*/  FFMA R19, R18, R18, R19 ;  /* 0x0000001212137223 */ /* 0x000fe20000000013 */
[----:B------:R-:W-:Y:S01]  /*1210*/  FFMA R21, R20, R20, R21 ;  /* 0x0000001414157223 */ /* 0x000fe20000000015 */
[----:B------:R-:W-:Y:S01]  /*1220*/  FFMA R22, R15, R15, R22 ;  /* 0x0000000f0f167223 */ /* 0x000fe20000000016 */
[----:B------:R-:W-:Y:S01]  /*1230*/  FFMA R13, R8, R8, R13 ;  /* 0x00000008080d7223 */ /* 0x000fe2000000000d */
[----:B------:R-:W-:Y:S01]  /*1240*/  FFMA R12, R7, R7, R12 ;  /* 0x00000007070c7223 */ /* 0x000fe2000000000c */
[----:B------:R-:W-:Y:S01]  /*1250*/  FFMA R5, R6, R6, R5 ;  /* 0x0000000606057223 */ /* 0x000fe20000000005 */
[----:B------:R-:W-:Y:S01]  /*1260*/  FFMA R4, R11, R11, R4 ;  /* 0x0000000b0b047223 */ /* 0x000fe20000000004 */
[----:B------:R-:W-:Y:S01]  /*1270*/  FADD R14, R14, R19 ;  /* 0x000000130e0e7221 */ /* 0x000fe20000000000 */
[----:B------:R-:W-:Y:S01]  /*1280*/  FADD R21, R21, R22 ;  /* 0x0000001615157221 */ /* 0x000fe20000000000 */
[----:B------:R-:W-:Y:S01]  /*1290*/  FADD R12, R13, R12 ;  /* 0x0000000c0d0c7221 */ /* 0x000fe20000000000 */
[----:B------:R-:W-:-:S02]  /*12a0*/  FADD R5, R5, R4 ;  /* 0x0000000405057221 */ /* 0x000fc40000000000 */
[----:B------:R-:W-:Y:S02]  /*12b0*/  FADD R14, R14, R21 ;  /* 0x000000150e0e7221 */ /* 0x000fe40000000000 */
[----:B------:R-:W-:-:S04]  /*12c0*/  FADD R5, R12, R5 ;  /* 0x000000050c057221 */ /* 0x000fc80000000000 */
[----:B------:R-:W-:Y:S01]  /*12d0*/  FADD R7, R14, R5 ;  /* 0x000000050e077221 */ /* 0x000fe20000000000 */
[----:B------:R-:W-:Y:S06]  /*12e0*/  @!P0 BRA `(.L_x_73) ;  /* 0x0000000c00788947 */ /* 0x000fec0003800000 */
[----:B------:R-:W-:Y:S01]  /*12f0*/  UIADD3 UR8, UP0, UPT, UR5, UR6, URZ ;  /* 0x0000000605087290 */ /* 0x000fe2000ff1e0ff */
[----:B------:R-:W-:Y:S01]  /*1300*/  IADD3 R24, P2, PT, R0, -0x1000, RZ ;  /* 0xfffff00000187810 */ /* 0x000fe20007f5e0ff */
[----:B------:R-:W0:Y:S01]  /*1310*/  LDCU.64 UR12, c[0x0][0x380] ;  /* 0x00007000ff0c77ac */ /* 0x000e220008000a00 */
[----:B------:R-:W-:Y:S02]  /*1320*/  LOP3.LUT R5, RZ, R2, RZ, 0x33, !PT ;  /* 0x00000002ff057212 */ /* 0x000fe400078e33ff */
[----:B------:R-:W-:Y:S01]  /*1330*/  IADD3.X R10, PT, PT, R3, -0x1, RZ, P2, !PT ;  /* 0xffffffff030a7810 */ /* 0x000fe200017fe4ff */
[----:B------:R-:W-:Y:S01]  /*1340*/  UIADD3.X UR9, UPT, UPT, URZ, UR4, URZ, UP0, !UPT ;  /* 0x00000004ff097290 */ /* 0x000fe200087fe4ff */
[----:B------:R-:W-:Y:S01]  /*1350*/  ISETP.LT.U32.AND P0, PT, R24, UR8, PT ;  /* 0x0000000818007c0c */ /* 0x000fe2000bf01070 */
[----:B------:R-:W-:Y:S01]  /*1360*/  UMOV UR10, UR8 ;  /* 0x00000008000a7c82 */ /* 0x000fe20008000000 */
[----:B------:R-:W-:Y:S01]  /*1370*/  IADD3 R9, P1, PT, R2, UR8, RZ ;  /* 0x0000000802097c10 */ /* 0x000fe2000ff3e0ff */
[----:B------:R-:W-:Y:S01]  /*1380*/  UMOV UR4, URZ ;  /* 0x000000ff00047c82 */ /* 0x000fe20008000000 */
[----:B------:R-:W-:Y:S01]  /*1390*/  IADD3 R5, PT, PT, R0, -UR5, R5 ;  /* 0x8000000500057c10 */ /* 0x000fe2000fffe005 */
[----:B------:R-:W-:Y:S01]  /*13a0*/  IMAD.U32 R11, RZ, RZ, UR9 ;  /* 0x00000009ff0b7e24 */ /* 0x000fe2000f8e00ff */
[----:B------:R-:W-:Y:S01]  /*13b0*/  IADD3.X R2, PT, PT, RZ, UR9, RZ, P1, !PT ;  /* 0x00000009ff027c10 */ /* 0x000fe20008ffe4ff */
[----:B------:R-:W-:-:S02]  /*13c0*/  UMOV UR7, UR9 ;  /* 0x0000000900077c82 */ /* 0x000fc40008000000 */
[----:B------:R-:W-:Y:S01]  /*13d0*/  VIADD R6, R5, -UR6 ;  /* 0x8000000605067c36 */ /* 0x000fe20008000000 */
[----:B------:R-:W-:Y:S02]  /*13e0*/  ISETP.GT.U32.AND.EX P0, PT, R11, R10, PT, P0 ;  /* 0x0000000a0b00720c */ /* 0x000fe40003f04100 */
[----:B0-----:R-:W-:-:S04]  /*13f0*/  LEA R8, P2, R9, UR12, 0x2 ;  /* 0x0000000c09087c11 */ /* 0x001fc8000f8410ff */
[----:B------:R-:W-:Y:S02]  /*1400*/  IADD3 R8, P1, PT, R8, 0x2000, RZ ;  /* 0x0000200008087810 */ /* 0x000fe40007f3e0ff */
[----:B------:R-:W-:-:S04]  /*1410*/  LEA.HI.X R9, R9, UR13, R2, 0x2, P2 ;  /* 0x0000000d09097c11 */ /* 0x000fc800090f1402 */
[----:B------:R-:W-:Y:S01]  /*1420*/  IADD3.X R9, PT, PT, RZ, R9, RZ, P1, !PT ;  /* 0x00000009ff097210 */ /* 0x000fe20000ffe4ff */
[----:B------:R-:W-:Y:S06]  /*1430*/  @P0 BRA `(.L_x_74) ;  /* 0x0000000400180947 */ /* 0x000fec0003800000 */
[----:B------:R-:W0:Y:S01]  /*1440*/  LDC.64 R2, c[0x0][0x3b8] ;  /* 0x0000ee00ff027b82 */ /* 0x000e220000000a00 */
[----:B------:R-:W1:Y:S01]  /*1450*/  LDCU.64 UR12, c[0x0][0x380] ;  /* 0x00007000ff0c77ac */ /* 0x000e620008000a00 */
[----:B------:R-:W-:Y:S01]  /*1460*/  NOP ;  /* 0x0000000000007918 */ /* 0x000fe20000000000 */
.L_x_75:
[----:B------:R-:W2:Y:S02]  /*1470*/  S2R R0, SR_TID.X ;  /* 0x0000000000007919 */ /* 0x000ea40000002100 */
[----:B--2---:R-:W-:-:S04]  /*1480*/  IADD3 R0, P0, PT, R0, UR8, RZ ;  /* 0x0000000800007c10 */ /* 0x004fc8000ff1e0ff */
[----:B------:R-:W-:Y:S02]  /*1490*/  IADD3.X R5, PT, PT, RZ, UR9, RZ, P0, !PT ;  /* 0x00000009ff057c10 */ /* 0x000fe400087fe4ff */
[----:B-1----:R-:W-:-:S04]  /*14a0*/  LEA R4, P0, R0, UR12, 0x2 ;  /* 0x0000000c00047c11 */ /* 0x002fc8000f8010ff */
        /* <DEDUP_REMOVED lines=17> */
[----:B------:R-:W-:-:S02]  /*15c0*/  USHF.R.S32.HI UR11, URZ, 0x1f, UR5 ;  /* 0x0000001fff0b7899 */ /* 0x000fc40008011405 */
[----:B------:R-:W-:Y:S01]  /*15d0*/  MOV R27, UR5 ;  /* 0x00000005001b7c02 */ /* 0x000fe20008000f00 */
[----:B------:R-:W-:-:S03]  /*15e0*/  UIADD3 UR6, UP0, UPT, UR5, UR10, URZ ;  /* 0x0000000a05067290 */ /* 0x000fc6000ff1e0ff */
[----:B------:R-:W-:Y:S01]  /*15f0*/  LEA R8, P2, R27, R8, 0x2 ;  /* 0x000000081b087211 */ /* 0x000fe200078410ff */
[----:B------:R-:W-:Y:S01]  /*1600*/  UIADD3.X UR7, UPT, UPT, UR11, UR7, URZ, UP0, !UPT ;  /* 0x000000070b077290 */ /* 0x000fe200087fe4ff */
[----:B--2---:R-:W-:Y:S01]  /*1610*/  FMUL R26, R26, R26 ;  /* 0x0000001a1a1a7220 */ /* 0x004fe20000400000 */
[----:B---3--:R-:W-:Y:S01]  /*1620*/  FFMA R7, R0, R0, R7 ;  /* 0x0000000000077223 */ /* 0x008fe20000000007 */
[----:B0-----:R-:W-:Y:S02]  /*1630*/  IMAD.MOV.U32 R0, RZ, RZ, R2 ;  /* 0x000000ffff007224 */ /* 0x001fe400078e0002 */
[----:B----4-:R-:W-:-:S03]  /*1640*/  FFMA R26, R25, R25, R26 ;  /* 0x00000019191a7223 */ /* 0x010fc6000000001a */
[----:B------:R-:W-:Y:S01]  /*1650*/  IADD3 R25, P1, PT, R0, -UR8, RZ ;  /* 0x8000000800197c10 */ /* 0x000fe2000ff3e0ff */
[----:B-----5:R-:W-:Y:S01]  /*1660*/  FMUL R16, R16, R16 ;  /* 0x0000001010107220 */ /* 0x020fe20000400000 */
[----:B------:R-:W-:Y:S02]  /*1670*/  FADD R7, R7, R26 ;  /* 0x0000001a07077221 */ /* 0x000fe40000000000 */
[----:B------:R-:W-:Y:S01]  /*1680*/  ISETP.GE.U32.AND P0, PT, R25, UR5, PT ;  /* 0x0000000519007c0c */ /* 0x000fe2000bf06070 */
[----:B------:R-:W-:Y:S01]  /*1690*/  FMUL R23, R23, R23 ;  /* 0x0000001717177220 */ /* 0x000fe20000400000 */
[----:B------:R-:W-:Y:S01]  /*16a0*/  FMUL R21, R21, R21 ;  /* 0x0000001515157220 */ /* 0x000fe20000400000 */
[----:B-1----:R-:W-:Y:S01]  /*16b0*/  FMUL R4, R19, R19 ;  /* 0x0000001313047220 */ /* 0x002fe20000400000 */
[----:B------:R-:W-:Y:S01]  /*16c0*/  FMUL R26, R13, R13 ;  /* 0x0000000d0d1a7220 */ /* 0x000fe20000400000 */
[----:B------:R-:W-:Y:S01]  /*16d0*/  FMUL R5, R18, R18 ;  /* 0x0000001212057220 */ /* 0x000fe20000400000 */
[----:B------:R-:W-:Y:S01]  /*16e0*/  FFMA R16, R11, R11, R16 ;  /* 0x0000000b0b107223 */ /* 0x000fe20000000010 */
[----:B------:R-:W-:Y:S01]  /*16f0*/  IADD3.X R11, PT, PT, R3, ~UR9, RZ, P1, !PT ;  /* 0x80000009030b7c10 */ /* 0x000fe20008ffe4ff */
[----:B------:R-:W-:-:S03]  /*1700*/  FFMA R22, R22, R22, R23 ;  /* 0x0000001616167223 */ /* 0x000fc60000000017 */
[----:B------:R-:W-:Y:S01]  /*1710*/  ISETP.GE.U32.AND.EX P0, PT, R11, UR11, PT, P0 ;  /* 0x0000000b0b007c0c */ /* 0x000fe2000bf06100 */
[----:B------:R-:W-:Y:S01]  /*1720*/  FFMA R21, R14, R14, R21 ;  /* 0x0000000e0e157223 */ /* 0x000fe20000000015 */
[----:B------:R-:W-:Y:S01]  /*1730*/  FFMA R4, R15, R15, R4 ;  /* 0x0000000f0f047223 */ /* 0x000fe20000000004 */
[----:B------:R-:W-:Y:S01]  /*1740*/  FFMA R17, R17, R17, R26 ;  /* 0x0000001111117223 */ /* 0x000fe2000000001a */
[----:B------:R-:W-:Y:S01]  /*1750*/  FFMA R5, R12, R12, R5 ;  /* 0x0000000c0c057223 */ /* 0x000fe20000000005 */
[----:B------:R-:W-:Y:S02]  /*1760*/  FADD R22, R22, R21 ;  /* 0x0000001516167221 */ /* 0x000fe40000000000 */
[----:B------:R-:W-:Y:S01]  /*1770*/  FADD R4, R4, R17 ;  /* 0x0000001104047221 */ /* 0x000fe20000000000 */
[----:B------:R-:W-:Y:S01]  /*1780*/  FADD R5, R16, R5 ;  /* 0x0000000510057221 */ /* 0x000fe20000000000 */
[----:B------:R-:W-:-:S03]  /*1790*/  FADD R7, R7, R22 ;  /* 0x0000001607077221 */ /* 0x000fc60000000000 */
[----:B------:R-:W-:Y:S01]  /*17a0*/  FADD R4, R4, R5 ;  /* 0x0000000504047221 */ /* 0x000fe20000000000 */
[----:B------:R-:W-:Y:S01]  /*17b0*/  IMAD.U32 R12, RZ, RZ, UR11 ;  /* 0x0000000bff0c7e24 */ /* 0x000fe2000f8e00ff */
[----:B------:R-:W-:Y:S02]  /*17c0*/  MOV R5, UR5 ;  /* 0x0000000500057c02 */ /* 0x000fe40008000f00 */
[----:B------:R-:W-:Y:S02]  /*17d0*/  FADD R7, R7, R4 ;  /* 0x0000000407077221 */ /* 0x000fe40000000000 */
[----:B------:R-:W-:Y:S02]  /*17e0*/  LEA.HI.X R9, R5, R9, R12, 0x2, P2 ;  /* 0x0000000905097211 */ /* 0x000fe400010f140c */
[----:B------:R-:W-:Y:S01]  /*17f0*/  FFMA R7, R20, R20, R7 ;  /* 0x0000001414077223 */ /* 0x000fe20000000007 */
[----:B------:R-:W-:Y:S06]  /*1800*/  @!P0 BRA `(.L_x_73) ;  /* 0x0000000800308947 */ /* 0x000fec0003800000 */
[----:B------:R-:W-:Y:S02]  /*1810*/  UIADD3 UR8, UP0, UPT, UR5, UR8, URZ ;  /* 0x0000000805087290 */ /* 0x000fe4000ff1e0ff */
[----:B------:R-:W-:Y:S01]  /*1820*/  IADD3 R6, PT, PT, R6, -UR5, RZ ;  /* 0x8000000506067c10 */ /* 0x000fe2000fffe0ff */
[----:B------:R-:W-:Y:S02]  /*1830*/  UIADD3 UR4, UPT, UPT, UR4, 0x1, URZ ;  /* 0x0000000104047890 */ /* 0x000fe4000fffe0ff */
[----:B------:R-:W-:Y:S01]  /*1840*/  UIADD3.X UR9, UPT, UPT, UR11, UR9, URZ, UP0, !UPT ;  /* 0x000000090b097290 */ /* 0x000fe200087fe4ff */
[----:B------:R-:W-:Y:S01]  /*1850*/  ISETP.LT.U32.AND P0, PT, R24, UR8, PT ;  /* 0x0000000818007c0c */ /* 0x000fe2000bf01070 */
[----:B------:R-:W-:-:S04]  /*1860*/  UMOV UR10, UR6 ;  /* 0x00000006000a7c82 */ /* 0x000fc80008000000 */
[----:B------:R-:W-:-:S04]  /*1870*/  MOV R5, UR9 ;  /* 0x0000000900057c02 */ /* 0x000fc80008000f00 */
[----:B------:R-:W-:-:S13]  /*1880*/  ISETP.GT.U32.AND.EX P0, PT, R5, R10, PT, P0 ;  /* 0x0000000a0500720c */ /* 0x000fda0003f04100 */
[----:B------:R-:W-:Y:S05]  /*1890*/  @!P0 BRA `(.L_x_75) ;  /* 0xfffffff800f48947 */ /* 0x000fea000383ffff */
.L_x_74:
[----:B------:R-:W0:Y:S01]  /*18a0*/  S2R R5, SR_TID.X ;  /* 0x0000000000057919 */ /* 0x000e220000002100 */
[C---:B------:R-:W-:Y:S01]  /*18b0*/  VIADD R2, R0.reuse, -UR8 ;  /* 0x8000000800027c36 */ /* 0x040fe20008000000 */
[----:B------:R-:W-:Y:S01]  /*18c0*/  ISETP.LE.U32.AND P1, PT, R0, UR8, PT ;  /* 0x0000000800007c0c */ /* 0x000fe2000bf23070 */
[----:B------:R-:W-:Y:S01]  /*18d0*/  BSSY.RECONVERGENT B1, `(.L_x_73) ;  /* 0x000007f000017945 */ /* 0x000fe20003800200 */
[----:B------:R-:W-:Y:S02]  /*18e0*/  MOV R4, UR9 ;  /* 0x0000000900047c02 */ /* 0x000fe40008000f00 */
[----:B0-----:R-:W-:-:S04]  /*18f0*/  ISETP.GE.AND P0, PT, R5, R2, PT ;  /* 0x000000020500720c */ /* 0x001fc80003f06270 */
[----:B------:R-:W-:-:S13]  /*1900*/  ISETP.GE.U32.OR.EX P0, PT, R4, R3, P0, P1 ;  /* 0x000000030400720c */ /* 0x000fda0000706510 */
[----:B------:R-:W-:Y:S05]  /*1910*/  @P0 BRA `(.L_x_76) ;  /* 0x0000000400e80947 */ /* 0x000fea0003800000 */
[----:B------:R-:W0:Y:S01]  /*1920*/  LDC R2, c[0x0][0x3c0] ;  /* 0x0000f000ff027b82 */ /* 0x000e220000000800 */
[----:B------:R-:W-:Y:S01]  /*1930*/  USHF.L.U32 UR6, UR16, 0xc, URZ ;  /* 0x0000000c10067899 */ /* 0x000fe200080006ff */
[----:B------:R-:W-:Y:S01]  /*1940*/  LOP3.LUT R3, RZ, R5, RZ, 0x33, !PT ;  /* 0x00000005ff037212 */ /* 0x000fe200078e33ff */
[----:B------:R-:W-:Y:S02]  /*1950*/  BSSY.RECONVERGENT B2, `(.L_x_77) ;  /* 0x0000035000027945 */ /* 0x000fe40003800200 */
[----:B------:R-:W-:-:S06]  /*1960*/  UIADD3 UR6, UPT, UPT, UR5, UR6, URZ ;  /* 0x0000000605067290 */ /* 0x000fcc000fffe0ff */
[----:B------:R-:W-:Y:S01]  /*1970*/  IADD3 R0, PT, PT, R0, -UR6, R3 ;  /* 0x8000000600007c10 */ /* 0x000fe2000fffe003 */
[----:B0-----:R-:W-:-:S04]  /*1980*/  IMAD R3, R2, UR4, RZ ;  /* 0x0000000402037c24 */ /* 0x001fc8000f8e02ff */
[----:B------:R-:W-:-:S05]  /*1990*/  IMAD R0, R3, -0x1000, R0 ;  /* 0xfffff00003007824 */ /* 0x000fca00078e0200 */
[C---:B------:R-:W-:Y:S02]  /*19a0*/  ISETP.GE.U32.AND P0, PT, R0.reuse, 0xf00, PT ;  /* 0x00000f000000780c */ /* 0x040fe40003f06070 */
[----:B------:R-:W-:Y:S02]  /*19b0*/  LEA.HI R17, R0, 0x1, RZ, 0x18 ;  /* 0x0000000100117811 */ /* 0x000fe400078fc0ff */
[----:B------:R-:W-:Y:S02]  /*19c0*/  MOV R0, R5 ;  /* 0x0000000500007202 */ /* 0x000fe40000000f00 */
[----:B------:R-:W-:-:S04]  /*19d0*/  LOP3.LUT R19, R17, 0xf, RZ, 0xc0, !PT ;  /* 0x0000000f11137812 */ /* 0x000fc800078ec0ff */
[----:B------:R-:W-:-:S03]  /*19e0*/  ISETP.NE.AND P1, PT, R19, RZ, PT ;  /* 0x000000ff1300720c */ /* 0x000fc60003f25270 */
[----:B------:R-:W-:Y:S10]  /*19f0*/  @!P0 BRA `(.L_x_78) ;  /* 0x0000000000a88947 */ /* 0x000ff40003800000 */
[----:B------:R-:W-:-:S04]  /*1a00*/  LEA.HI R0, R6, 0x1, RZ, 0x18 ;  /* 0x0000000106007811 */ /* 0x000fc800078fc0ff */
[----:B------:R-:W-:Y:S01]  /*1a10*/  LOP3.LUT R2, R0, 0x1fffff0, RZ, 0xc0, !PT ;  /* 0x01fffff000027812 */ /* 0x000fe200078ec0ff */
[----:B------:R-:W-:-:S03]  /*1a20*/  IMAD.MOV.U32 R0, RZ, RZ, R5 ;  /* 0x000000ffff007224 */ /* 0x000fc600078e0005 */
[----:B------:R-:W-:-:S07]  /*1a30*/  IADD3 R2, PT, PT, -R2, RZ, RZ ;  /* 0x000000ff02027210 */ /* 0x000fce0007ffe1ff */
.L_x_79:
        /* <DEDUP_REMOVED lines=38> */
.L_x_78:
[----:B------:R-:W-:Y:S05]  /*1ca0*/  BSYNC.RECONVERGENT B2 ;  /* 0x0000000000027941 */ /* 0x000fea0003800200 */
.L_x_77:
[----:B------:R-:W-:Y:S05]  /*1cb0*/  @!P1 BRA `(.L_x_76) ;  /* 0x0000000400009947 */ /* 0x000fea0003800000 */
[----:B------:R-:W-:Y:S01]  /*1cc0*/  ISETP.GE.U32.AND P0, PT, R19, 0x8, PT ;  /* 0x000000081300780c */ /* 0x000fe20003f06070 */
[----:B------:R-:W-:Y:S01]  /*1cd0*/  BSSY.RECONVERGENT B2, `(.L_x_80) ;  /* 0x0000019000027945 */ /* 0x000fe20003800200 */
[----:B------:R-:W-:-:S04]  /*1ce0*/  LOP3.LUT R8, R17, 0x7, RZ, 0xc0, !PT ;  /* 0x0000000711087812 */ /* 0x000fc800078ec0ff */
[----:B------:R-:W-:-:S07]  /*1cf0*/  ISETP.NE.AND P1, PT, R8, RZ, PT ;  /* 0x000000ff0800720c */ /* 0x000fce0003f25270 */
[----:B------:R-:W-:Y:S06]  /*1d00*/  @!P0 BRA `(.L_x_81) ;  /* 0x0000000000548947 */ /* 0x000fec0003800000 */
[----:B------:R-:W-:-:S04]  /*1d10*/  IADD3 R3, P0, PT, R0, UR8, RZ ;  /* 0x0000000800037c10 */ /* 0x000fc8000ff1e0ff */
[----:B------:R-:W-:Y:S02]  /*1d20*/  IADD3.X R4, PT, PT, RZ, UR9, RZ, P0, !PT ;  /* 0x00000009ff047c10 */ /* 0x000fe400087fe4ff */
[----:B------:R-:W-:-:S04]  /*1d30*/  LEA R2, P0, R3, UR12, 0x2 ;  /* 0x0000000c03027c11 */ /* 0x000fc8000f8010ff */
        /* <DEDUP_REMOVED lines=18> */
.L_x_81:
[----:B------:R-:W-:Y:S05]  /*1e60*/  BSYNC.RECONVERGENT B2 ;  /* 0x0000000000027941 */ /* 0x000fea0003800200 */
.L_x_80:
[----:B------:R-:W-:Y:S05]  /*1e70*/  @!P1 BRA `(.L_x_76) ;  /* 0x0000000000909947 */ /* 0x000fea0003800000 */
[----:B------:R-:W-:Y:S01]  /*1e80*/  ISETP.GE.U32.AND P0, PT, R8, 0x4, PT ;  /* 0x000000040800780c */ /* 0x000fe20003f06070 */
[----:B------:R-:W-:Y:S01]  /*1e90*/  BSSY.RECONVERGENT B2, `(.L_x_82) ;  /* 0x0000010000027945 */ /* 0x000fe20003800200 */
[----:B------:R-:W-:-:S11]  /*1ea0*/  LOP3.LUT P1, RZ, R17, 0x3, RZ, 0xc0, !PT ;  /* 0x0000000311ff7812 */ /* 0x000fd6000782c0ff */
[----:B------:R-:W-:Y:S05]  /*1eb0*/  @!P0 BRA `(.L_x_83) ;  /* 0x0000000000348947 */ /* 0x000fea0003800000 */
[----:B------:R-:W-:-:S04]  /*1ec0*/  IADD3 R3, P0, PT, R0, UR8, RZ ;  /* 0x0000000800037c10 */ /* 0x000fc8000ff1e0ff */
[----:B------:R-:W-:Y:S02]  /*1ed0*/  IADD3.X R4, PT, PT, RZ, UR9, RZ, P0, !PT ;  /* 0x00000009ff047c10 */ /* 0x000fe400087fe4ff */
[----:B------:R-:W-:-:S04]  /*1ee0*/  LEA R2, P0, R3, UR12, 0x2 ;  /* 0x0000000c03027c11 */ /* 0x000fc8000f8010ff */
        /* <DEDUP_REMOVED lines=10> */
.L_x_83:
[----:B------:R-:W-:Y:S05]  /*1f90*/  BSYNC.RECONVERGENT B2 ;  /* 0x0000000000027941 */ /* 0x000fea0003800200 */
.L_x_82:
[----:B------:R-:W-:Y:S05]  /*1fa0*/  @!P1 BRA `(.L_x_76) ;  /* 0x0000000000449947 */ /* 0x000fea0003800000 */
[----:B------:R-:W-:Y:S02]  /*1fb0*/  LOP3.LUT R6, R6, 0xffff, RZ, 0xc0, !PT ;  /* 0x0000ffff06067812 */ /* 0x000fe400078ec0ff */
[----:B------:R-:W-:Y:S02]  /*1fc0*/  IADD3 R5, P0, PT, R0, UR10, RZ ;  /* 0x0000000a00057c10 */ /* 0x000fe4000ff1e0ff */
[----:B------:R-:W-:Y:S02]  /*1fd0*/  LEA.HI R0, R6, 0x1, RZ, 0x18 ;  /* 0x0000000106007811 */ /* 0x000fe400078fc0ff */
[----:B------:R-:W-:Y:S01]  /*1fe0*/  LEA R4, P1, R5, UR12, 0x2 ;  /* 0x0000000c05047c11 */ /* 0x000fe2000f8210ff */
[----:B------:R-:W-:Y:S01]  /*1ff0*/  IMAD.X R2, RZ, RZ, UR7, P0 ;  /* 0x00000007ff027e24 */ /* 0x000fe200080e06ff */
[----:B------:R-:W-:-:S04]  /*2000*/  LOP3.LUT R0, R0, 0x3, RZ, 0xc0, !PT ;  /* 0x0000000300007812 */ /* 0x000fc800078ec0ff */
[----:B------:R-:W-:Y:S02]  /*2010*/  LEA.HI.X R5, R5, UR13, R2, 0x2, P1 ;  /* 0x0000000d05057c11 */ /* 0x000fe400088f1402 */
[----:B------:R-:W-:-:S07]  /*2020*/  IADD3 R0, PT, PT, -R0, RZ, RZ ;  /* 0x000000ff00007210 */ /* 0x000fce0007ffe1ff */
.L_x_84:
[----:B------:R-:W-:Y:S01]  /*2030*/  MOV R2, R4 ;  /* 0x0000000400027202 */ /* 0x000fe20000000f00 */
[----:B------:R-:W-:-:S05]  /*2040*/  IMAD.MOV.U32 R3, RZ, RZ, R5 ;  /* 0x000000ffff037224 */ /* 0x000fca00078e0005 */
[----:B------:R-:W2:Y:S01]  /*2050*/  LDG.E R2, desc[UR14][R2.64] ;  /* 0x0000000e02027981 */ /* 0x000ea2000c1e1900 */
[----:B------:R-:W-:Y:S02]  /*2060*/  IADD3 R0, PT, PT, R0, 0x1, RZ ;  /* 0x0000000100007810 */ /* 0x000fe40007ffe0ff */
[----:B------:R-:W-:Y:S02]  /*2070*/  IADD3 R4, P1, PT, R4, 0x400, RZ ;  /* 0x0000040004047810 */ /* 0x000fe40007f3e0ff */
[----:B------:R-:W-:Y:S02]  /*2080*/  ISETP.NE.AND P0, PT, R0, RZ, PT ;  /* 0x000000ff0000720c */ /* 0x000fe40003f05270 */
[----:B------:R-:W-:Y:S01]  /*2090*/  IADD3.X R5, PT, PT, RZ, R5, RZ, P1, !PT ;  /* 0x00000005ff057210 */ /* 0x000fe20000ffe4ff */
[----:B--2---:R-:W-:-:S10]  /*20a0*/  FFMA R7, R2, R2, R7 ;  /* 0x0000000202077223 */ /* 0x004fd40000000007 */
[----:B------:R-:W-:Y:S05]  /*20b0*/  @P0 BRA `(.L_x_84) ;  /* 0xfffffffc00dc0947 */ /* 0x000fea000383ffff */
.L_x_76:
[----:B------:R-:W-:Y:S05]  /*20c0*/  BSYNC.RECONVERGENT B1 ;  /* 0x0000000000017941 */ /* 0x000fea0003800200 */
.L_x_73:
[----:B------:R-:W0:Y:S01]  /*20d0*/  S2R R6, SR_LANEID ;  /* 0x0000000000067919 */ /* 0x000e220000000000 */
[----:B------:R-:W1:Y:S01]  /*20e0*/  SHFL.DOWN PT, R0, R7, 0x1, 0x1f ;  /* 0x08201f0007007f89 */ /* 0x000e6200000e0000 */
[----:B------:R-:W2:Y:S01]  /*20f0*/  S2R R5, SR_TID.X ;  /* 0x0000000000057919 */ /* 0x000ea20000002100 */
[C---:B0-----:R-:W-:Y:S02]  /*2100*/  ISETP.GT.AND P0, PT, R6.reuse, 0x1e, PT ;  /* 0x0000001e0600780c */ /* 0x041fe40003f04270 */
[----:B------:R-:W-:-:S11]  /*2110*/  ISETP.NE.AND P1, PT, R6, RZ, PT ;  /* 0x000000ff0600720c */ /* 0x000fd60003f25270 */
[----:B-1----:R-:W-:Y:S01]  /*2120*/  @!P0 FADD R7, R0, R7 ;  /* 0x0000000700078221 */ /* 0x002fe20000000000 */
[----:B------:R-:W-:Y:S01]  /*2130*/  ISETP.GT.AND P0, PT, R6, 0x1d, PT ;  /* 0x0000001d0600780c */ /* 0x000fe20003f04270 */
[----:B------:R-:W0:Y:S01]  /*2140*/  @!P1 S2R R4, SR_CgaCtaId ;  /* 0x0000000000049919 */ /* 0x000e220000008800 */
[----:B------:R-:W-:Y:S02]  /*2150*/  @!P1 MOV R3, 0x400 ;  /* 0x0000040000039802 */ /* 0x000fe40000000f00 */
[----:B--2---:R-:W-:Y:S01]  /*2160*/  @!P1 SHF.R.U32.HI R2, RZ, 0x3, R5 ;  /* 0x00000003ff029819 */ /* 0x004fe20000011605 */
[----:B------:R-:W1:Y:S03]  /*2170*/  SHFL.DOWN PT, R0, R7, 0x2, 0x1f ;  /* 0x08401f0007007f89 */ /* 0x000e6600000e0000 */
[----:B------:R-:W-:-:S05]  /*2180*/  @!P1 LOP3.LUT R2, R2, 0x7c, RZ, 0xc0, !PT ;  /* 0x0000007c02029812 */ /* 0x000fca00078ec0ff */
[----:B-1----:R-:W-:Y:S01]  /*2190*/  @!P0 FADD R7, R7, R0 ;  /* 0x0000000007078221 */ /* 0x002fe20000000000 */
[----:B------:R-:W-:Y:S02]  /*21a0*/  ISETP.GT.AND P0, PT, R6, 0x1b, PT ;  /* 0x0000001b0600780c */ /* 0x000fe40003f04270 */
[----:B0-----:R-:W-:Y:S02]  /*21b0*/  @!P1 LEA R3, R4, R3, 0x18 ;  /* 0x0000000304039211 */ /* 0x001fe400078ec0ff */
[----:B------:R-:W0:Y:S03]  /*21c0*/  SHFL.DOWN PT, R0, R7, 0x4, 0x1f ;  /* 0x08801f0007007f89 */ /* 0x000e2600000e0000 */
[----:B------:R-:W-:-:S06]  /*21d0*/  @!P1 IMAD.IADD R3, R2, 0x1, R3 ;  /* 0x0000000102039824 */ /* 0x000fcc00078e0203 */
        /* <DEDUP_REMOVED lines=24> */
[----:B------:R-:W-:-:S07]  /*2360*/  FADD R9, R2, R3 ;  /* 0x0000000302097221 */ /* 0x000fce0000000000 */
.L_x_72:
[----:B------:R-:W-:Y:S05]  /*2370*/  BSYNC.RECONVERGENT B0 ;  /* 0x0000000000007941 */ /* 0x000fea0003800200 */
.L_x_57:
[----:B------:R-:W-:Y:S05]  /*2380*/  @P0 EXIT ;  /* 0x000000000000094d */ /* 0x000fea0003800000 */
[----:B------:R-:W3:Y:S02]  /*2390*/  LDCU.64 UR4, c[0x0][0x388] ;  /* 0x00007100ff0477ac */ /* 0x000ee40008000a00 */
[----:B---3--:R-:W-:-:S06]  /*23a0*/  UIMAD.WIDE.U32 UR4, UR16, 0x4, UR4 ;  /* 0x00000004100478a5 */ /* 0x008fcc000f8e0004 */
[----:B--2---:R-:W-:Y:S02]  /*23b0*/  MOV R2, UR4 ;  /* 0x0000000400027c02 */ /* 0x004fe40008000f00 */
[----:B0-----:R-:W-:-:S05]  /*23c0*/  MOV R3, UR5 ;  /* 0x0000000500037c02 */ /* 0x001fca0008000f00 */
[----:B------:R-:W-:Y:S01]  /*23d0*/  STG.E desc[UR14][R2.64], R9 ;  /* 0x0000000902007986 */ /* 0x000fe2000c10190e */
[----:B------:R-:W-:Y:S05]  /*23e0*/  EXIT ;  /* 0x000000000000794d */ /* 0x000fea0003800000 */
.L_x_85:
        /* <DEDUP_REMOVED lines=9> */
.L_x_239:


//--------------------- .text._ZN3cub18CUB_300001_SM_10006detail6reduce28DeviceReduceSingleTileKernelINS2_10policy_hubIfyN4cuda3std3__44plusIfEEE10Policy1000EN6thrust24THRUST_300001_SM_1000_NS6detail15normal_iteratorINSD_10device_ptrIKfEEEEPfyS9_ff6SquareEEvT0_T1_T2_T3_T4_T6_ --------------------------
	.section	.text._ZN3cub18CUB_300001_SM_10006detail6reduce28DeviceReduceSingleTileKernelINS2_10policy_hubIfyN4cuda3std3__44plusIfEEE10Policy1000EN6thrust24THRUST_300001_SM_1000_NS6detail15normal_iteratorINSD_10device_ptrIKfEEEEPfyS9_ff6SquareEEvT0_T1_T2_T3_T4_T6_,"ax",@progbits
	.align	128
        .global         _ZN3cub18CUB_300001_SM_10006detail6reduce28DeviceReduceSingleTileKernelINS2_10policy_hubIfyN4cuda3std3__44plusIfEEE10Policy1000EN6thrust24THRUST_300001_SM_1000_NS6detail15normal_iteratorINSD_10device_ptrIKfEEEEPfyS9_ff6SquareEEvT0_T1_T2_T3_T4_T6_
        .type           _ZN3cub18CUB_300001_SM_10006detail6reduce28DeviceReduceSingleTileKernelINS2_10policy_hubIfyN4cuda3std3__44plusIfEEE10Policy1000EN6thrust24THRUST_300001_SM_1000_NS6detail15normal_iteratorINSD_10device_ptrIKfEEEEPfyS9_ff6SquareEEvT0_T1_T2_T3_T4_T6_,@function
        .size           _ZN3cub18CUB_300001_SM_10006detail6reduce28DeviceReduceSingleTileKernelINS2_10policy_hubIfyN4cuda3std3__44plusIfEEE10Policy1000EN6thrust24THRUST_300001_SM_1000_NS6detail15normal_iteratorINSD_10device_ptrIKfEEEEPfyS9_ff6SquareEEvT0_T1_T2_T3_T4_T6_,(.L_x_240 - _ZN3cub18CUB_300001_SM_10006detail6reduce28DeviceReduceSingleTileKernelINS2_10policy_hubIfyN4cuda3std3__44plusIfEEE10Policy1000EN6thrust24THRUST_300001_SM_1000_NS6detail15normal_iteratorINSD_10device_ptrIKfEEEEPfyS9_ff6SquareEEvT0_T1_T2_T3_T4_T6_)
        .other          _ZN3cub18CUB_300001_SM_10006detail6reduce28DeviceReduceSingleTileKernelINS2_10policy_hubIfyN4cuda3std3__44plusIfEEE10Policy1000EN6thrust24THRUST_300001_SM_1000_NS6detail15normal_iteratorINSD_10device_ptrIKfEEEEPfyS9_ff6SquareEEvT0_T1_T2_T3_T4_T6_,@"STO_CUDA_ENTRY STV_DEFAULT"
_ZN3cub18CUB_300001_SM_10006detail6reduce28DeviceReduceSingleTileKernelINS2_10policy_hubIfyN4cuda3std3__44plusIfEEE10Policy1000EN6thrust24THRUST_300001_SM_1000_NS6detail15normal_iteratorINSD_10device_ptrIKfEEEEPfyS9_ff6SquareEEvT0_T1_T2_T3_T4_T6_:
.text._ZN3cub18CUB_300001_SM_10006detail6reduce28DeviceReduceSingleTileKernelINS2_10policy_hubIfyN4cuda3std3__44plusIfEEE10Policy1000EN6thrust24THRUST_300001_SM_1000_NS6detail15normal_iteratorINSD_10device_ptrIKfEEEEPfyS9_ff6SquareEEvT0_T1_T2_T3_T4_T6_:
[----:B------:R-:W-:Y:S01]  /*0000*/  LDC R1, c[0x0][0x37c] ;  /* 0x0000df00ff017b82 */ /* 0x000fe20000000800 */
[----:B------:R-:W0:Y:S01]  /*0010*/  LDCU.64 UR4, c[0x0][0x390] ;  /* 0x00007200ff0477ac */ /* 0x000e220008000a00 */
[----:B------:R-:W1:Y:S01]  /*0020*/  LDCU.64 UR6, c[0x0][0x358] ;  /* 0x00006b00ff0677ac */ /* 0x000e620008000a00 */
[----:B0-----:R-:W-:Y:S02]  /*0030*/  MOV R0, UR4 ;  /* 0x0000000400007c02 */ /* 0x001fe40008000f00 */
[----:B------:R-:W-:Y:S02]  /*0040*/  MOV R4, UR5 ;  /* 0x0000000500047c02 */ /* 0x000fe40008000f00 */
[----:B------:R-:W-:-:S04]  /*0050*/  ISETP.NE.U32.AND P0, PT, R0, RZ, PT ;  /* 0x000000ff0000720c */ /* 0x000fc80003f05070 */
[----:B------:R-:W-:-:S13]  /*0060*/  ISETP.NE.AND.EX P0, PT, R4, RZ, PT, P0 ;  /* 0x000000ff0400720c */ /* 0x000fda0003f05300 */
        /* <DEDUP_REMOVED lines=8> */
.L_x_86:
[----:B------:R-:W-:Y:S01]  /*00f0*/  ISETP.GT.U32.AND P0, PT, R0, 0xfff, PT ;  /* 0x00000fff0000780c */ /* 0x000fe20003f04070 */
[----:B------:R-:W-:Y:S03]  /*0100*/  BSSY.RECONVERGENT B0, `(.L_x_87) ;  /* 0x0000204000007945 */ /* 0x000fe60003800200 */
[----:B------:R-:W-:-:S13]  /*0110*/  ISETP.GT.U32.AND.EX P0, PT, R4, RZ, PT, P0 ;  /* 0x000000ff0400720c */ /* 0x000fda0003f04100 */
[----:B------:R-:W-:Y:S05]  /*0120*/  @P0 BRA `(.L_x_88) ;  /* 0x0000000c00b00947 */ /* 0x000fea0003800000 */
[----:B------:R-:W0:Y:S01]  /*0130*/  S2R R5, SR_TID.X ;  /* 0x0000000000057919 */ /* 0x000e220000002100 */
[----:B------:R-:W-:Y:S01]  /*0140*/  BSSY.RECONVERGENT B1, `(.L_x_89) ;  /* 0x000000a000017945 */ /* 0x000fe20003800200 */
[----:B------:R-:W-:Y:S01]  /*0150*/  IMAD.MOV.U32 R6, RZ, RZ, RZ ;  /* 0x000000ffff067224 */ /* 0x000fe200078e00ff */
[----:B0-----:R-:W-:Y:S02]  /*0160*/  ISETP.GE.U32.AND P0, PT, R5, R0, PT ;  /* 0x000000000500720c */ /* 0x001fe40003f06070 */
[----:B------:R-:W-:-:S11]  /*0170*/  MOV R7, R5 ;  /* 0x0000000500077202 */ /* 0x000fd60000000f00 */
[----:B------:R-:W-:Y:S05]  /*0180*/  @P0 BRA `(.L_x_90) ;  /* 0x0000000000140947 */ /* 0x000fea0003800000 */
[----:B------:R-:W0:Y:S02]  /*0190*/  LDC.64 R2, c[0x0][0x380] ;  /* 0x0000e000ff027b82 */ /* 0x000e240000000a00 */
[----:B0-----:R-:W-:-:S06]  /*01a0*/  IMAD.WIDE.U32 R2, R5, 0x4, R2 ;  /* 0x0000000405027825 */ /* 0x001fcc00078e0002 */
[----:B------:R-:W2:Y:S01]  /*01b0*/  LDG.E R2, desc[UR6][R2.64] ;  /* 0x0000000602027981 */ /* 0x000ea2000c1e1900 */
[----:B------:R-:W-:Y:S01]  /*01c0*/  IADD3 R7, PT, PT, R5, 0x100, RZ ;  /* 0x0000010005077810 */ /* 0x000fe20007ffe0ff */
[----:B--2---:R-:W-:-:S07]  /*01d0*/  FMUL R6, R2, R2 ;  /* 0x0000000202067220 */ /* 0x004fce0000400000 */
.L_x_90:
[----:B------:R-:W-:Y:S05]  /*01e0*/  BSYNC.RECONVERGENT B1 ;  /* 0x0000000000017941 */ /* 0x000fea0003800200 */
.L_x_89:
[----:B------:R-:W-:Y:S01]  /*01f0*/  ISETP.GE.U32.AND P0, PT, R7, R0, PT ;  /* 0x000000000700720c */ /* 0x000fe20003f06070 */
[----:B------:R-:W-:-:S12]  /*0200*/  BSSY.RECONVERGENT B1, `(.L_x_91) ;  /* 0x000006d000017945 */ /* 0x000fd80003800200 */
[----:B------:R-:W-:Y:S05]  /*0210*/  @P0 BRA `(.L_x_92) ;  /* 0x0000000400ac0947 */ /* 0x000fea0003800000 */
[----:B------:R-:W-:Y:S01]  /*0220*/  LOP3.LUT R3, RZ, R7, RZ, 0x33, !PT ;  /* 0x00000007ff037212 */ /* 0x000fe200078e33ff */
[----:B------:R-:W-:Y:S04]  /*0230*/  BSSY.RECONVERGENT B2, `(.L_x_93) ;  /* 0x0000033000027945 */ /* 0x000fe80003800200 */
[----:B------:R-:W-:-:S05]  /*0240*/  IMAD.IADD R3, R3, 0x1, R0 ;  /* 0x0000000103037824 */ /* 0x000fca00078e0200 */
[C---:B------:R-:W-:Y:S02]  /*0250*/  ISETP.GE.U32.AND P0, PT, R3.reuse, 0xf00, PT ;  /* 0x00000f000300780c */ /* 0x040fe40003f06070 */
[----:B------:R-:W-:-:S04]  /*0260*/  LEA.HI R8, R3, 0x1, RZ, 0x18 ;  /* 0x0000000103087811 */ /* 0x000fc800078fc0ff */
[----:B------:R-:W-:-:S04]  /*0270*/  LOP3.LUT R22, R8, 0xf, RZ, 0xc0, !PT ;  /* 0x0000000f08167812 */ /* 0x000fc800078ec0ff */
[----:B------:R-:W-:-:S03]  /*0280*/  ISETP.NE.AND P1, PT, R22, RZ, PT ;  /* 0x000000ff1600720c */ /* 0x000fc60003f25270 */
[----:B------:R-:W-:Y:S10]  /*0290*/  @!P0 BRA `(.L_x_94) ;  /* 0x0000000000b08947 */ /* 0x000ff40003800000 */
[----:B------:R-:W0:Y:S01]  /*02a0*/  LDC.64 R2, c[0x0][0x380] ;  /* 0x0000e000ff027b82 */ /* 0x000e220000000a00 */
[----:B------:R-:W-:-:S04]  /*02b0*/  LOP3.LUT R9, R8, 0x1fffff0, RZ, 0xc0, !PT ;  /* 0x01fffff008097812 */ /* 0x000fc800078ec0ff */
[----:B------:R-:W-:Y:S01]  /*02c0*/  IADD3 R9, PT, PT, -R9, RZ, RZ ;  /* 0x000000ff09097210 */ /* 0x000fe20007ffe1ff */
[----:B0-----:R-:W-:-:S03]  /*02d0*/  IMAD.WIDE.U32 R2, R7, 0x4, R2 ;  /* 0x0000000407027825 */ /* 0x001fc600078e0002 */
[----:B------:R-:W-:-:S04]  /*02e0*/  IADD3 R2, P0, PT, R2, 0x2000, RZ ;  /* 0x0000200002027810 */ /* 0x000fc80007f1e0ff */
[----:B------:R-:W-:-:S09]  /*02f0*/  IADD3.X R3, PT, PT, RZ, R3, RZ, P0, !PT ;  /* 0x00000003ff037210 */ /* 0x000fd200007fe4ff */
.L_x_95:
        /* <DEDUP_REMOVED lines=16> */
[----:B------:R-:W-:Y:S01]  /*0400*/  VIADD R9, R9, 0x10 ;  /* 0x0000001009097836 */ /* 0x000fe20000000000 */
[----:B------:R-:W-:-:S04]  /*0410*/  IADD3 R7, PT, PT, R7, 0x1000, RZ ;  /* 0x0000100007077810 */ /* 0x000fc80007ffe0ff */
[----:B------:R-:W-:Y:S02]  /*0420*/  ISETP.NE.AND P0, PT, R9, RZ, PT ;  /* 0x000000ff0900720c */ /* 0x000fe40003f05270 */
[----:B0-----:R-:W-:-:S04]  /*0430*/  IADD3 R2, P2, PT, R2, 0x4000, RZ ;  /* 0x0000400002027810 */ /* 0x001fc80007f5e0ff */
[----:B------:R-:W-:Y:S01]  /*0440*/  IADD3.X R3, PT, PT, RZ, R3, RZ, P2, !PT ;  /* 0x00000003ff037210 */ /* 0x000fe200017fe4ff */
        /* <DEDUP_REMOVED lines=17> */
.L_x_94:
[----:B------:R-:W-:Y:S05]  /*0560*/  BSYNC.RECONVERGENT B2 ;  /* 0x0000000000027941 */ /* 0x000fea0003800200 */
.L_x_93:
[----:B------:R-:W-:Y:S05]  /*0570*/  @!P1 BRA `(.L_x_92) ;  /* 0x0000000000d49947 */ /* 0x000fea0003800000 */
[----:B------:R-:W-:Y:S01]  /*0580*/  ISETP.GE.U32.AND P0, PT, R22, 0x8, PT ;  /* 0x000000081600780c */ /* 0x000fe20003f06070 */
[----:B------:R-:W-:Y:S01]  /*0590*/  BSSY.RECONVERGENT B2, `(.L_x_96) ;  /* 0x0000017000027945 */ /* 0x000fe20003800200 */
[----:B------:R-:W-:-:S04]  /*05a0*/  LOP3.LUT R12, R8, 0x7, RZ, 0xc0, !PT ;  /* 0x00000007080c7812 */ /* 0x000fc800078ec0ff */
[----:B------:R-:W-:-:S07]  /*05b0*/  ISETP.NE.AND P1, PT, R12, RZ, PT ;  /* 0x000000ff0c00720c */ /* 0x000fce0003f25270 */
[----:B------:R-:W-:Y:S06]  /*05c0*/  @!P0 BRA `(.L_x_97) ;  /* 0x00000000004c8947 */ /* 0x000fec0003800000 */
[----:B------:R-:W0:Y:S02]  /*05d0*/  LDC.64 R2, c[0x0][0x380] ;  /* 0x0000e000ff027b82 */ /* 0x000e240000000a00 */
[----:B0-----:R-:W-:-:S05]  /*05e0*/  IMAD.WIDE R2, R7, 0x4, R2 ;  /* 0x0000000407027825 */ /* 0x001fca00078e0202 */
        /* <DEDUP_REMOVED lines=17> */
.L_x_97:
[----:B------:R-:W-:Y:S05]  /*0700*/  BSYNC.RECONVERGENT B2 ;  /* 0x0000000000027941 */ /* 0x000fea0003800200 */
.L_x_96:
        /* <DEDUP_REMOVED lines=17> */
.L_x_99:
[----:B------:R-:W-:Y:S05]  /*0820*/  BSYNC.RECONVERGENT B2 ;  /* 0x0000000000027941 */ /* 0x000fea0003800200 */
.L_x_98:
[----:B------:R-:W-:Y:S05]  /*0830*/  @!P1 BRA `(.L_x_92) ;  /* 0x0000000000249947 */ /* 0x000fea0003800000 */
[----:B------:R-:W0:Y:S01]  /*0840*/  LDC.64 R8, c[0x0][0x380] ;  /* 0x0000e000ff087b82 */ /* 0x000e220000000a00 */
[----:B------:R-:W-:-:S07]  /*0850*/  IADD3 R10, PT, PT, -R10, RZ, RZ ;  /* 0x000000ff0a0a7210 */ /* 0x000fce0007ffe1ff */
.L_x_100:
[----:B0-----:R-:W-:-:S06]  /*0860*/  IMAD.WIDE R2, R7, 0x4, R8 ;  /* 0x0000000407027825 */ /* 0x001fcc00078e0208 */
[----:B------:R-:W2:Y:S01]  /*0870*/  LDG.E R3, desc[UR6][R2.64] ;  /* 0x0000000602037981 */ /* 0x000ea2000c1e1900 */
[----:B------:R-:W-:Y:S01]  /*0880*/  VIADD R10, R10, 0x1 ;  /* 0x000000010a0a7836 */ /* 0x000fe20000000000 */
[----:B------:R-:W-:-:S04]  /*0890*/  IADD3 R7, PT, PT, R7, 0x100, RZ ;  /* 0x0000010007077810 */ /* 0x000fc80007ffe0ff */
[----:B------:R-:W-:Y:S01]  /*08a0*/  ISETP.NE.AND P0, PT, R10, RZ, PT ;  /* 0x000000ff0a00720c */ /* 0x000fe20003f05270 */
[----:B--2---:R-:W-:-:S12]  /*08b0*/  FFMA R6, R3, R3, R6 ;  /* 0x0000000303067223 */ /* 0x004fd80000000006 */
[----:B------:R-:W-:Y:S05]  /*08c0*/  @P0 BRA `(.L_x_100) ;  /* 0xfffffffc00e40947 */ /* 0x000fea000383ffff */
.L_x_92:
[----:B------:R-:W-:Y:S05]  /*08d0*/  BSYNC.RECONVERGENT B1 ;  /* 0x0000000000017941 */ /* 0x000fea0003800200 */
.L_x_91:
[----:B------:R-:W-:Y:S02]  /*08e0*/  ISETP.GE.U32.AND P0, PT, R0, 0x100, PT ;  /* 0x000001000000780c */ /* 0x000fe40003f06070 */
[----:B------:R-:W-:Y:S02]  /*08f0*/  MOV R9, R6 ;  /* 0x0000000600097202 */ /* 0x000fe40000000f00 */
[----:B------:R-:W-:-:S13]  /*0900*/  ISETP.GE.U32.AND.EX P0, PT, R4, RZ, PT, P0 ;  /* 0x000000ff0400720c */ /* 0x000fda0003f06100 */
[----:B------:R-:W-:Y:S05]  /*0910*/  @!P0 BRA `(.L_x_101) ;  /* 0x0000000000ac8947 */ /* 0x000fea0003800000 */
[----:B------:R-:W0:Y:S01]  /*0920*/  S2R R6, SR_LANEID ;  /* 0x0000000000067919 */ /* 0x000e220000000000 */
[----:B------:R-:W-:Y:S01]  /*0930*/  ISETP.NE.AND P5, PT, R5, RZ, PT ;  /* 0x000000ff0500720c */ /* 0x000fe20003fa5270 */
        /* <DEDUP_REMOVED lines=20> */
[----:B------:R-:W-:-:S04]  /*0a80*/  ISETP.GT.AND P0, PT, R6, 0xf, PT ;  /* 0x0000000f0600780c */ /* 0x000fc80003f04270 */
[----:B------:R-:W0:Y:S02]  /*0a90*/  SHFL.DOWN PT, R3, R0, 0x10, 0x1f ;  /* 0x0a001f0000037f89 */ /* 0x000e2400000e0000 */
[----:B0-----:R-:W-:-:S05]  /*0aa0*/  FADD R3, R0, R3 ;  /* 0x0000000300037221 */ /* 0x001fca0000000000 */
[----:B------:R1:W-:Y:S01]  /*0ab0*/  @!P1 STS [R2+0x8], R3 ;  /* 0x0000080302009388 */ /* 0x0003e20000000800 */
[----:B------:R-:W-:Y:S01]  /*0ac0*/  FSEL R8, R0, R3, P0 ;  /* 0x0000000300087208 */ /* 0x000fe20000000000 */
[----:B------:R-:W-:Y:S06]  /*0ad0*/  BAR.SYNC.DEFER_BLOCKING 0x0 ;  /* 0x0000000000007b1d */ /* 0x000fec0000010000 */
[----:B------:R-:W-:Y:S05]  /*0ae0*/  @P5 BRA `(.L_x_102) ;  /* 0x0000001400945947 */ /* 0x000fea0003800000 */
[----:B------:R-:W0:Y:S01]  /*0af0*/  S2UR UR5, SR_CgaCtaId ;  /* 0x00000000000579c3 */ /* 0x000e220000008800 */
[----:B------:R-:W-:Y:S02]  /*0b00*/  UMOV UR4, 0x400 ;  /* 0x0000040000047882 */ /* 0x000fe40000000000 */
[----:B0-----:R-:W-:-:S09]  /*0b10*/  ULEA UR4, UR5, UR4, 0x18 ;  /* 0x0000000405047291 */ /* 0x001fd2000f8ec0ff */
[----:B-1----:R-:W0:Y:S04]  /*0b20*/  LDS R3, [UR4+0xc] ;  /* 0x00000c04ff037984 */ /* 0x002e280008000800 */
        /* <DEDUP_REMOVED lines=10> */
.L_x_101:
[----:B------:R-:W0:Y:S01]  /*0bd0*/  S2R R8, SR_LANEID ;  /* 0x0000000000087919 */ /* 0x000e220000000000 */
[C---:B------:R-:W-:Y:S02]  /*0be0*/  LOP3.LUT R2, R5.reuse, 0x3e0, RZ, 0xc0, !PT ;  /* 0x000003e005027812 */ /* 0x040fe400078ec0ff */
[----:B------:R-:W-:Y:S02]  /*0bf0*/  ISETP.NE.AND P5, PT, R5, RZ, PT ;  /* 0x000000ff0500720c */ /* 0x000fe40003fa5270 */
[----:B------:R-:W-:Y:S02]  /*0c00*/  IADD3 R3, PT, PT, R2, 0x20, RZ ;  /* 0x0000002002037810 */ /* 0x000fe40007ffe0ff */
[----:B------:R-:W-:Y:S02]  /*0c10*/  LOP3.LUT R7, RZ, R2, RZ, 0x33, !PT ;  /* 0x00000002ff077212 */ /* 0x000fe400078e33ff */
[-C--:B------:R-:W-:Y:S02]  /*0c20*/  ISETP.GT.U32.AND P0, PT, R3, R0.reuse, PT ;  /* 0x000000000300720c */ /* 0x080fe40003f04070 */
[----:B------:R-:W-:-:S04]  /*0c30*/  IADD3 R7, PT, PT, R7, R0, RZ ;  /* 0x0000000007077210 */ /* 0x000fc80007ffe0ff */
[----:B------:R-:W-:-:S05]  /*0c40*/  SEL R7, R7, 0x1f, P0 ;  /* 0x0000001f07077807 */ /* 0x000fca0000000000 */
[----:B------:R-:W1:Y:S01]  /*0c50*/  SHFL.DOWN PT, R2, R9, 0x1, R7 ;  /* 0x0820000009027989 */ /* 0x000e6200000e0007 */
[C---:B0-----:R-:W-:Y:S01]  /*0c60*/  ISETP.GE.AND P0, PT, R8.reuse, R7, PT ;  /* 0x000000070800720c */ /* 0x041fe20003f06270 */
[C---:B------:R-:W-:Y:S01]  /*0c70*/  VIADD R6, R8.reuse, 0x2 ;  /* 0x0000000208067836 */ /* 0x040fe20000000000 */
[----:B------:R-:W-:-:S11]  /*0c80*/  ISETP.NE.AND P1, PT, R8, RZ, PT ;  /* 0x000000ff0800720c */ /* 0x000fd60003f25270 */
[----:B-1----:R-:W-:Y:S01]  /*0c90*/  @!P0 FADD R9, R2, R9 ;  /* 0x0000000902098221 */ /* 0x002fe20000000000 */
[----:B------:R-:W-:Y:S01]  /*0ca0*/  ISETP.GT.AND P0, PT, R6, R7, PT ;  /* 0x000000070600720c */ /* 0x000fe20003f04270 */
[----:B------:R-:W0:Y:S01]  /*0cb0*/  @!P1 S2R R11, SR_CgaCtaId ;  /* 0x00000000000b9919 */ /* 0x000e220000008800 */
[----:B------:R-:W-:Y:S02]  /*0cc0*/  IADD3 R6, PT, PT, R8, 0x4, RZ ;  /* 0x0000000408067810 */ /* 0x000fe40007ffe0ff */
[----:B------:R-:W-:Y:S01]  /*0cd0*/  @!P1 SHF.R.U32.HI R3, RZ, 0x3, R5 ;  /* 0x00000003ff039819 */ /* 0x000fe20000011605 */
[----:B------:R-:W1:Y:S03]  /*0ce0*/  SHFL.DOWN PT, R2, R9, 0x2, R7 ;  /* 0x0840000009027989 */ /* 0x000e6600000e0007 */
[----:B------:R-:W-:-:S05]  /*0cf0*/  @!P1 LOP3.LUT R3, R3, 0x7c, RZ, 0xc0, !PT ;  /* 0x0000007c03039812 */ /* 0x000fca00078ec0ff */
[----:B-1----:R-:W-:Y:S01]  /*0d00*/  @!P0 FADD R9, R9, R2 ;  /* 0x0000000209098221 */ /* 0x002fe20000000000 */
[-C--:B------:R-:W-:Y:S02]  /*0d10*/  ISETP.GT.AND P0, PT, R6, R7.reuse, PT ;  /* 0x000000070600720c */ /* 0x080fe40003f04270 */
[----:B------:R-:W-:Y:S02]  /*0d20*/  IADD3 R6, PT, PT, R8, 0x8, RZ ;  /* 0x0000000808067810 */ /* 0x000fe40007ffe0ff */
[----:B------:R-:W1:Y:S09]  /*0d30*/  SHFL.DOWN PT, R2, R9, 0x4, R7 ;  /* 0x0880000009027989 */ /* 0x000e7200000e0007 */
[----:B-1----:R-:W-:Y:S01]  /*0d40*/  @!P0 FADD R9, R9, R2 ;  /* 0x0000000209098221 */ /* 0x002fe20000000000 */
[----:B------:R-:W-:Y:S01]  /*0d50*/  ISETP.GT.AND P0, PT, R6, R7, PT ;  /* 0x000000070600720c */ /* 0x000fe20003f04270 */
[----:B------:R-:W-:-:S03]  /*0d60*/  VIADD R6, R8, 0x10 ;  /* 0x0000001008067836 */ /* 0x000fc60000000000 */
[----:B------:R-:W1:Y:S09]  /*0d70*/  SHFL.DOWN PT, R2, R9, 0x8, R7 ;  /* 0x0900000009027989 */ /* 0x000e7200000e0007 */
[----:B-1----:R-:W-:Y:S01]  /*0d80*/  @!P0 FADD R9, R9, R2 ;  /* 0x0000000209098221 */ /* 0x002fe20000000000 */
[----:B------:R-:W-:-:S02]  /*0d90*/  ISETP.GT.AND P0, PT, R6, R7, PT ;  /* 0x000000070600720c */ /* 0x000fc40003f04270 */
[----:B------:R-:W-:Y:S02]  /*0da0*/  @!P1 MOV R6, 0x400 ;  /* 0x0000040000069802 */ /* 0x000fe40000000f00 */
[----:B------:R-:W1:Y:S02]  /*0db0*/  SHFL.DOWN PT, R2, R9, 0x10, R7 ;  /* 0x0a00000009027989 */ /* 0x000e6400000e0007 */
[----:B0-----:R-:W-:-:S04]  /*0dc0*/  @!P1 LEA R6, R11, R6, 0x18 ;  /* 0x000000060b069211 */ /* 0x001fc800078ec0ff */
[----:B------:R-:W-:-:S03]  /*0dd0*/  @!P1 IADD3 R3, PT, PT, R3, R6, RZ ;  /* 0x0000000603039210 */ /* 0x000fc60007ffe0ff */
[----:B-1----:R-:W-:-:S05]  /*0de0*/  @!P0 FADD R9, R9, R2 ;  /* 0x0000000209098221 */ /* 0x002fca0000000000 */
[----:B------:R-:W-:-:S05]  /*0df0*/  MOV R8, R9 ;  /* 0x0000000900087202 */ /* 0x000fca0000000f00 */
[----:B------:R0:W-:Y:S01]  /*0e00*/  @!P1 STS [R3+0x8], R8 ;  /* 0x0000080803009388 */ /* 0x0001e20000000800 */
[----:B------:R-:W-:Y:S06]  /*0e10*/  BAR.SYNC.DEFER_BLOCKING 0x0 ;  /* 0x0000000000007b1d */ /* 0x000fec0000010000 */
[----:B------:R-:W-:Y:S05]  /*0e20*/  @P5 BRA `(.L_x_102) ;  /* 0x0000001000c45947 */ /* 0x000fea0003800000 */
[----:B------:R-:W1:Y:S01]  /*0e30*/  S2UR UR5, SR_CgaCtaId ;  /* 0x00000000000579c3 */ /* 0x000e620000008800 */
[----:B------:R-:W-:Y:S01]  /*0e40*/  UMOV UR4, 0x400 ;  /* 0x0000040000047882 */ /* 0x000fe20000000000 */
[C---:B------:R-:W-:Y:S02]  /*0e50*/  ISETP.GT.U32.AND P3, PT, R0.reuse, 0x20, PT ;  /* 0x000000200000780c */ /* 0x040fe40003f64070 */
[----:B------:R-:W-:Y:S02]  /*0e60*/  ISETP.GT.U32.AND P1, PT, R0, 0x40, PT ;  /* 0x000000400000780c */ /* 0x000fe40003f24070 */
[----:B------:R-:W-:Y:S02]  /*0e70*/  ISETP.GT.U32.AND.EX P3, PT, R4, RZ, PT, P3 ;  /* 0x000000ff0400720c */ /* 0x000fe40003f64130 */
[----:B------:R-:W-:Y:S02]  /*0e80*/  ISETP.GT.U32.AND P0, PT, R0, 0x60, PT ;  /* 0x000000600000780c */ /* 0x000fe40003f04070 */
[----:B------:R-:W-:-:S02]  /*0e90*/  ISETP.GT.U32.AND.EX P1, PT, R4, RZ, PT, P1 ;  /* 0x000000ff0400720c */ /* 0x000fc40003f24110 */
[----:B------:R-:W-:Y:S02]  /*0ea0*/  ISETP.GT.U32.AND P2, PT, R0, 0x80, PT ;  /* 0x000000800000780c */ /* 0x000fe40003f44070 */
[----:B------:R-:W-:Y:S02]  /*0eb0*/  ISETP.GT.U32.AND.EX P0, PT, R4, RZ, PT, P0 ;  /* 0x000000ff0400720c */ /* 0x000fe40003f04100 */
[----:B------:R-:W-:Y:S02]  /*0ec0*/  ISETP.GT.U32.AND P4, PT, R0, 0xa0, PT ;  /* 0x000000a00000780c */ /* 0x000fe40003f84070 */
[C---:B------:R-:W-:Y:S02]  /*0ed0*/  ISETP.GT.U32.AND.EX P2, PT, R4.reuse, RZ, PT, P2 ;  /* 0x000000ff0400720c */ /* 0x040fe40003f44120 */
[----:B------:R-:W-:Y:S01]  /*0ee0*/  ISETP.GT.U32.AND.EX P4, PT, R4, RZ, PT, P4 ;  /* 0x000000ff0400720c */ /* 0x000fe20003f84140 */
[----:B-1----:R-:W-:-:S09]  /*0ef0*/  ULEA UR4, UR5, UR4, 0x18 ;  /* 0x0000000405047291 */ /* 0x002fd2000f8ec0ff */
[----:B0-----:R-:W0:Y:S04]  /*0f00*/  LDS R3, [UR4+0xc] ;  /* 0x00000c04ff037984 */ /* 0x001e280008000800 */
[----:B------:R-:W1:Y:S04]  /*0f10*/  LDS.128 R12, [UR4+0x10] ;  /* 0x00001004ff0c7984 */ /* 0x000e680008000c00 */
[----:B------:R-:W2:Y:S01]  /*0f20*/  LDS.64 R6, [UR4+0x20] ;  /* 0x00002004ff067984 */ /* 0x000ea20008000a00 */
[----:B0-----:R-:W-:Y:S01]  /*0f30*/  @P3 FADD R8, R8, R3 ;  /* 0x0000000308083221 */ /* 0x001fe20000000000 */
[----:B------:R-:W-:-:S03]  /*0f40*/  ISETP.GT.U32.AND P3, PT, R0, 0xc0, PT ;  /* 0x000000c00000780c */ /* 0x000fc60003f64070 */
[----:B-1----:R-:W-:Y:S01]  /*0f50*/  @P1 FADD R8, R8, R12 ;  /* 0x0000000c08081221 */ /* 0x002fe20000000000 */
[----:B------:R-:W-:Y:S02]  /*0f60*/  ISETP.GT.U32.AND P1, PT, R0, 0xe0, PT ;  /* 0x000000e00000780c */ /* 0x000fe40003f24070 */
[----:B------:R-:W-:Y:S01]  /*0f70*/  ISETP.GT.U32.AND.EX P3, PT, R4, RZ, PT, P3 ;  /* 0x000000ff0400720c */ /* 0x000fe20003f64130 */
[----:B------:R-:W-:Y:S01]  /*0f80*/  @P0 FADD R8, R8, R13 ;  /* 0x0000000d08080221 */ /* 0x000fe20000000000 */
[----:B------:R-:W-:-:S03]  /*0f90*/  ISETP.GT.U32.AND.EX P1, PT, R4, RZ, PT, P1 ;  /* 0x000000ff0400720c */ /* 0x000fc60003f24110 */
[----:B------:R-:W-:-:S04]  /*0fa0*/  @P2 FADD R8, R8, R14 ;  /* 0x0000000e08082221 */ /* 0x000fc80000000000 */
[----:B------:R-:W-:-:S04]  /*0fb0*/  @P4 FADD R8, R8, R15 ;  /* 0x0000000f08084221 */ /* 0x000fc80000000000 */
[----:B--2---:R-:W-:-:S04]  /*0fc0*/  @P3 FADD R8, R8, R6 ;  /* 0x0000000608083221 */ /* 0x004fc80000000000 */
[----:B------:R-:W-:Y:S01]  /*0fd0*/  @P1 FADD R8, R8, R7 ;  /* 0x0000000708081221 */ /* 0x000fe20000000000 */
[----:B------:R-:W-:Y:S06]  /*0fe0*/  BRA `(.L_x_102) ;  /* 0x0000001000547947 */ /* 0x000fec0003800000 */
.L_x_88:
[----:B------:R-:W0:Y:S01]  /*0ff0*/  S2R R5, SR_TID.X ;  /* 0x0000000000057919 */ /* 0x000e220000002100 */
[----:B------:R-:W0:Y:S02]  /*1000*/  LDC.64 R2, c[0x0][0x380] ;  /* 0x0000e000ff027b82 */ /* 0x000e240000000a00 */
[----:B0-----:R-:W-:-:S05]  /*1010*/  IMAD.WIDE.U32 R2, R5, 0x4, R2 ;  /* 0x0000000405027825 */ /* 0x001fca00078e0002 */
        /* <DEDUP_REMOVED lines=15> */
[----:B------:R-:W5:Y:S01]  /*1110*/  LDG.E R7, desc[UR6][R2.64+0x3800] ;  /* 0x0038000602077981 */ /* 0x000f62000c1e1900 */
[----:B--2---:R-:W-:Y:S01]  /*1120*/  FMUL R14, R14, R14 ;  /* 0x0000000e0e0e7220 */ /* 0x004fe20000400000 */
[----:B---3--:R-:W-:-:S03]  /*1130*/  FMUL R16, R16, R16 ;  /* 0x0000001010107220 */ /* 0x008fc60000400000 */
[----:B----4-:R-:W-:Y:S01]  /*1140*/  FFMA R13, R13, R13, R14 ;  /* 0x0000000d0d0d7223 */ /* 0x010fe2000000000e */
[----:B-----5:R-:W-:Y:S01]  /*1150*/  FMUL R14, R21, R21 ;  /* 0x00000015150e7220 */ /* 0x020fe20000400000 */
[----:B------:R-:W-:-:S03]  /*1160*/  FFMA R16, R15, R15, R16 ;  /* 0x0000000f0f107223 */ /* 0x000fc60000000010 */
[----:B------:R-:W-:Y:S01]  /*1170*/  FFMA R14, R11, R11, R14 ;  /* 0x0000000b0b0e7223 */ /* 0x000fe2000000000e */
[----:B------:R-:W-:Y:S01]  /*1180*/  IADD3 R11, P1, PT, R0, -0x1000, RZ ;  /* 0xfffff000000b7810 */ /* 0x000fe20007f3e0ff */
[----:B------:R-:W-:Y:S01]  /*1190*/  FADD R16, R13, R16 ;  /* 0x000000100d107221 */ /* 0x000fe20000000000 */
[----:B------:R-:W-:Y:S02]  /*11a0*/  FMUL R13, R12, R12 ;  /* 0x0000000c0c0d7220 */ /* 0x000fe40000400000 */
[----:B------:R-:W-:Y:S02]  /*11b0*/  ISETP.GE.U32.AND P0, PT, R11, 0x1000, PT ;  /* 0x000010000b00780c */ /* 0x000fe40003f06070 */
[----:B------:R-:W-:Y:S01]  /*11c0*/  IADD3.X R12, PT, PT, R4, -0x1, RZ, P1, !PT ;  /* 0xffffffff040c7810 */ /* 0x000fe20000ffe4ff */
[----:B------:R-:W-:-:S03]  /*11d0*/  FMUL R15, R10, R10 ;  /* 0x0000000a0a0f7220 */ /* 0x000fc60000400000 */
[----:B------:R-:W-:Y:S01]  /*11e0*/  ISETP.GE.U32.AND.EX P0, PT, R12, RZ, PT, P0 ;  /* 0x000000ff0c00720c */ /* 0x000fe20003f06100 */
[----:B------:R-:W-:Y:S01]  /*11f0*/  FMUL R18, R18, R18 ;  /* 0x0000001212127220 */ /* 0x000fe20000400000 */
[----:B------:R-:W-:Y:S01]  /*1200*/  FMUL R20, R20, R20 ;  /* 0x0000001414147220 */ /* 0x000fe20000400000 */
[----:B------:R-:W-:Y:S02]  /*1210*/  FMUL R10, R9, R9 ;  /* 0x00000009090a7220 */ /* 0x000fe40000400000 */
[----:B------:R-:W-:Y:S01]  /*1220*/  FFMA R18, R17, R17, R18 ;  /* 0x0000001111127223 */ /* 0x000fe20000000012 */
[----:B------:R-:W-:Y:S01]  /*1230*/  FFMA R19, R19, R19, R20 ;  /* 0x0000001313137223 */ /* 0x000fe20000000014 */
[----:B------:R-:W-:Y:S01]  /*1240*/  FFMA R13, R8, R8, R13 ;  /* 0x00000008080d7223 */ /* 0x000fe2000000000d */
[----:B------:R-:W-:Y:S01]  /*1250*/  FFMA R15, R6, R6, R15 ;  /* 0x00000006060f7223 */ /* 0x000fe2000000000f */
[----:B------:R-:W-:Y:S01]  /*1260*/  FFMA R10, R7, R7, R10 ;  /* 0x00000007070a7223 */ /* 0x000fe2000000000a */
[----:B------:R-:W-:Y:S01]  /*1270*/  FADD R19, R18, R19 ;  /* 0x0000001312137221 */ /* 0x000fe20000000000 */
[----:B------:R-:W-:-:S02]  /*1280*/  FADD R13, R14, R13 ;  /* 0x0000000d0e0d7221 */ /* 0x000fc40000000000 */
[----:B------:R-:W-:Y:S01]  /*1290*/  FADD R10, R15, R10 ;  /* 0x0000000a0f0a7221 */ /* 0x000fe20000000000 */
[----:B------:R-:W-:Y:S01]  /*12a0*/  FADD R16, R16, R19 ;  /* 0x0000001310107221 */ /* 0x000fe20000000000 */
[----:B------:R-:W-:Y:S02]  /*12b0*/  HFMA2 R15, -RZ, RZ, 0, 0 ;  /* 0x00000000ff0f7431 */ /* 0x000fe400000001ff */
[----:B------:R-:W-:Y:S01]  /*12c0*/  FADD R7, R13, R10 ;  /* 0x0000000a0d077221 */ /* 0x000fe20000000000 */
[----:B------:R-:W-:-:S03]  /*12d0*/  IMAD.MOV.U32 R13, RZ, RZ, 0x1000 ;  /* 0x00001000ff0d7424 */ /* 0x000fc600078e00ff */
[----:B------:R-:W-:Y:S01]  /*12e0*/  FADD R10, R16, R7 ;  /* 0x00000007100a7221 */ /* 0x000fe20000000000 */
[----:B------:R-:W-:Y:S06]  /*12f0*/  @!P0 BRA `(.L_x_103) ;  /* 0x0000000000e08947 */ /* 0x000fec0003800000 */
[----:B------:R-:W0:Y:S01]  /*1300*/  LDC.64 R6, c[0x0][0x390] ;  /* 0x0000e400ff067b82 */ /* 0x000e220000000a00 */
[----:B------:R-:W-:Y:S02]  /*1310*/  MOV R13, 0x1000 ;  /* 0x00001000000d7802 */ /* 0x000fe40000000f00 */
[----:B------:R-:W-:-:S07]  /*1320*/  MOV R15, RZ ;  /* 0x000000ff000f7202 */ /* 0x000fce0000000f00 */
.L_x_105:
[----:B------:R-:W-:-:S04]  /*1330*/  LEA R8, P0, R13, R2, 0x2 ;  /* 0x000000020d087211 */ /* 0x000fc800078010ff */
[----:B------:R-:W-:-:S05]  /*1340*/  LEA.HI.X R9, R13, R3, R15, 0x2, P0 ;  /* 0x000000030d097211 */ /* 0x000fca00000f140f */
        /* <DEDUP_REMOVED lines=15> */
[----:B------:R2:W5:Y:S02]  /*1440*/  LDG.E R18, desc[UR6][R8.64+0x3c00] ;  /* 0x003c000608127981 */ /* 0x000564000c1e1900 */
[----:B--2---:R-:W-:Y:S01]  /*1450*/  FMUL R9, R0, R0 ;  /* 0x0000000000097220 */ /* 0x004fe20000400000 */
[----:B0-----:R-:W-:-:S02]  /*1460*/  IMAD.MOV.U32 R0, RZ, RZ, R6 ;  /* 0x000000ffff007224 */ /* 0x001fc400078e0006 */
[----:B---3--:R-:W-:Y:S01]  /*1470*/  FMUL R19, R19, R19 ;  /* 0x0000001313137220 */ /* 0x008fe20000400000 */
[----:B----4-:R-:W-:Y:S01]  /*1480*/  FMUL R28, R28, R28 ;  /* 0x0000001c1c1c7220 */ /* 0x010fe20000400000 */
[----:B-----5:R-:W-:Y:S01]  /*1490*/  FFMA R9, R14, R14, R9 ;  /* 0x0000000e0e097223 */ /* 0x020fe20000000009 */
[----:B------:R-:W-:Y:S01]  /*14a0*/  IADD3 R14, P1, PT, -R13, R0, RZ ;  /* 0x000000000d0e7210 */ /* 0x000fe20007f3e1ff */
[----:B------:R-:W-:Y:S01]  /*14b0*/  FFMA R8, R4, R4, R19 ;  /* 0x0000000404087223 */ /* 0x000fe20000000013 */
[----:B------:R-:W-:Y:S02]  /*14c0*/  MOV R4, R7 ;  /* 0x0000000700047202 */ /* 0x000fe40000000f00 */
[----:B------:R-:W-:Y:S01]  /*14d0*/  ISETP.GE.U32.AND P0, PT, R14, 0x1000, PT ;  /* 0x000010000e00780c */ /* 0x000fe20003f06070 */
[----:B------:R-:W-:Y:S01]  /*14e0*/  FFMA R28, R23, R23, R28 ;  /* 0x00000017171c7223 */ /* 0x000fe2000000001c */
[----:B------:R-:W-:Y:S01]  /*14f0*/  IADD3.X R14, PT, PT, ~R15, R4, RZ, P1, !PT ;  /* 0x000000040f0e7210 */ /* 0x000fe20000ffe5ff */
[----:B------:R-:W-:Y:S01]  /*1500*/  FMUL R27, R27, R27 ;  /* 0x0000001b1b1b7220 */ /* 0x000fe20000400000 */
[----:B------:R-:W-:Y:S01]  /*1510*/  FMUL R29, R26, R26 ;  /* 0x0000001a1a1d7220 */ /* 0x000fe20000400000 */
[----:B------:R-:W-:Y:S01]  /*1520*/  FMUL R23, R21, R21 ;  /* 0x0000001515177220 */ /* 0x000fe20000400000 */
[----:B------:R-:W-:Y:S01]  /*1530*/  FMUL R17, R17, R17 ;  /* 0x0000001111117220 */ /* 0x000fe20000400000 */
[----:B------:R-:W-:Y:S01]  /*1540*/  ISETP.GE.U32.AND.EX P0, PT, R14, RZ, PT, P0 ;  /* 0x000000ff0e00720c */ /* 0x000fe20003f06100 */
        /* <DEDUP_REMOVED lines=11> */
[----:B------:R-:W-:-:S04]  /*1600*/  FADD R9, R10, R9 ;  /* 0x000000090a097221 */ /* 0x000fc80000000000 */
[----:B------:R-:W-:Y:S01]  /*1610*/  FFMA R10, R18, R18, R9 ;  /* 0x00000012120a7223 */ /* 0x000fe20000000009 */
[----:B------:R-:W-:Y:S06]  /*1620*/  @!P0 BRA `(.L_x_104) ;  /* 0x00000008001c8947 */ /* 0x000fec0003800000 */
[----:B------:R-:W-:-:S04]  /*1630*/  IADD3 R13, P0, PT, R13, 0x1000, RZ ;  /* 0x000010000d0d7810 */ /* 0x000fc80007f1e0ff */
[----:B------:R-:W-:Y:S02]  /*1640*/  IADD3.X R15, PT, PT, RZ, R15, RZ, P0, !PT ;  /* 0x0000000fff0f7210 */ /* 0x000fe400007fe4ff */
[----:B------:R-:W-:-:S04]  /*1650*/  ISETP.GT.U32.AND P0, PT, R13, R11, PT ;  /* 0x0000000b0d00720c */ /* 0x000fc80003f04070 */
[----:B------:R-:W-:-:S13]  /*1660*/  ISETP.GT.U32.AND.EX P0, PT, R15, R12, PT, P0 ;  /* 0x0000000c0f00720c */ /* 0x000fda0003f04100 */
[----:B------:R-:W-:Y:S05]  /*1670*/  @!P0 BRA `(.L_x_105) ;  /* 0xfffffffc002c8947 */ /* 0x000fea000383ffff */
.L_x_103:
[----:B------:R-:W-:Y:S01]  /*1680*/  IMAD.IADD R2, R0, 0x1, -R13 ;  /* 0x0000000100027824 */ /* 0x000fe200078e0a0d */
[----:B------:R-:W-:Y:S01]  /*1690*/  ISETP.GE.U32.AND P1, PT, R13, R0, PT ;  /* 0x000000000d00720c */ /* 0x000fe20003f26070 */
[----:B------:R-:W-:Y:S03]  /*16a0*/  BSSY.RECONVERGENT B1, `(.L_x_104) ;  /* 0x000007f000017945 */ /* 0x000fe60003800200 */
[----:B------:R-:W-:-:S04]  /*16b0*/  ISETP.GE.AND P0, PT, R5, R2, PT ;  /* 0x000000020500720c */ /* 0x000fc80003f06270 */
[----:B------:R-:W-:-:S13]  /*16c0*/  ISETP.GE.U32.OR.EX P0, PT, R15, R4, P0, P1 ;  /* 0x000000040f00720c */ /* 0x000fda0000706510 */
[----:B------:R-:W-:Y:S05]  /*16d0*/  @P0 BRA `(.L_x_106) ;  /* 0x0000000400ec0947 */ /* 0x000fea0003800000 */
[-C--:B------:R-:W-:Y:S01]  /*16e0*/  LOP3.LUT R2, RZ, R5.reuse, RZ, 0x33, !PT ;  /* 0x00000005ff027212 */ /* 0x080fe200078e33ff */
[----:B------:R-:W-:Y:S03]  /*16f0*/  BSSY.RECONVERGENT B2, `(.L_x_107) ;  /* 0x0000038000027945 */ /* 0x000fe60003800200 */
[----:B------:R-:W-:Y:S02]  /*1700*/  IADD3 R2, PT, PT, -R13, R0, R2 ;  /* 0x000000000d027210 */ /* 0x000fe40007ffe102 */
[----:B------:R-:W-:Y:S02]  /*1710*/  MOV R0, R5 ;  /* 0x0000000500007202 */ /* 0x000fe40000000f00 */
[C---:B------:R-:W-:Y:S02]  /*1720*/  ISETP.GE.U32.AND P1, PT, R2.reuse, 0xf00, PT ;  /* 0x00000f000200780c */ /* 0x040fe40003f26070 */
[----:B------:R-:W-:-:S04]  /*1730*/  LEA.HI R4, R2, 0x1, RZ, 0x18 ;  /* 0x0000000102047811 */ /* 0x000fc800078fc0ff */
[----:B------:R-:W-:-:S04]  /*1740*/  LOP3.LUT R22, R4, 0xf, RZ, 0xc0, !PT ;  /* 0x0000000f04167812 */ /* 0x000fc800078ec0ff */
[----:B------:R-:W-:-:S03]  /*1750*/  ISETP.NE.AND P0, PT, R22, RZ, PT ;  /* 0x000000ff1600720c */ /* 0x000fc60003f05270 */
[----:B------:R-:W-:Y:S10]  /*1760*/  @!P1 BRA `(.L_x_108) ;  /* 0x0000000000c09947 */ /* 0x000ff40003800000 */
[----:B------:R-:W0:Y:S01]  /*1770*/  LDCU.64 UR4, c[0x0][0x380] ;  /* 0x00007000ff0477ac */ /* 0x000e220008000a00 */
[----:B------:R-:W-:Y:S02]  /*1780*/  IADD3 R3, P1, PT, R5, R13, RZ ;  /* 0x0000000d05037210 */ /* 0x000fe40007f3e0ff */
[----:B------:R-:W-:Y:S02]  /*1790*/  LOP3.LUT R7, R4, 0x1fffff0, RZ, 0xc0, !PT ;  /* 0x01fffff004077812 */ /* 0x000fe400078ec0ff */
[----:B------:R-:W-:-:S03]  /*17a0*/  IADD3.X R0, PT, PT, RZ, R15, RZ, P1, !PT ;  /* 0x0000000fff007210 */ /* 0x000fc60000ffe4ff */
[----:B------:R-:W-:Y:S01]  /*17b0*/  IMAD.MOV R7, RZ, RZ, -R7 ;  /* 0x000000ffff077224 */ /* 0x000fe200078e0a07 */
[----:B0-----:R-:W-:-:S04]  /*17c0*/  LEA R2, P2, R3, UR4, 0x2 ;  /* 0x0000000403027c11 */ /* 0x001fc8000f8410ff */
[----:B------:R-:W-:Y:S02]  /*17d0*/  IADD3 R2, P1, PT, R2, 0x2000, RZ ;  /* 0x0000200002027810 */ /* 0x000fe40007f3e0ff */
[----:B------:R-:W-:Y:S02]  /*17e0*/  LEA.HI.X R3, R3, UR5, R0, 0x2, P2 ;  /* 0x0000000503037c11 */ /* 0x000fe400090f1400 */
[----:B------:R-:W-:Y:S02]  /*17f0*/  MOV R0, R5 ;  /* 0x0000000500007202 */ /* 0x000fe40000000f00 */
[----:B------:R-:W-:-:S07]  /*1800*/  IADD3.X R3, PT, PT, RZ, R3, RZ, P1, !PT ;  /* 0x00000003ff037210 */ /* 0x000fce0000ffe4ff */
.L_x_109:
        /* <DEDUP_REMOVED lines=16> */
[----:B------:R-:W-:Y:S01]  /*1910*/  IADD3 R7, PT, PT, R7, 0x10, RZ ;  /* 0x0000001007077810 */ /* 0x000fe20007ffe0ff */
[----:B------:R-:W-:-:S03]  /*1920*/  VIADD R0, R0, 0x1000 ;  /* 0x0000100000007836 */ /* 0x000fc60000000000 */
        /* <DEDUP_REMOVED lines=20> */
.L_x_108:
[----:B------:R-:W-:Y:S05]  /*1a70*/  BSYNC.RECONVERGENT B2 ;  /* 0x0000000000027941 */ /* 0x000fea0003800200 */
.L_x_107:
[----:B------:R-:W-:Y:S05]  /*1a80*/  @!P0 BRA `(.L_x_106) ;  /* 0x0000000400008947 */ /* 0x000fea0003800000 */
[----:B------:R-:W-:Y:S01]  /*1a90*/  ISETP.GE.U32.AND P0, PT, R22, 0x8, PT ;  /* 0x000000081600780c */ /* 0x000fe20003f06070 */
[----:B------:R-:W-:Y:S01]  /*1aa0*/  BSSY.RECONVERGENT B2, `(.L_x_110) ;  /* 0x000001a000027945 */ /* 0x000fe20003800200 */
[----:B------:R-:W-:-:S04]  /*1ab0*/  LOP3.LUT R9, R4, 0x7, RZ, 0xc0, !PT ;  /* 0x0000000704097812 */ /* 0x000fc800078ec0ff */
[----:B------:R-:W-:-:S07]  /*1ac0*/  ISETP.NE.AND P1, PT, R9, RZ, PT ;  /* 0x000000ff0900720c */ /* 0x000fce0003f25270 */
[----:B------:R-:W-:Y:S06]  /*1ad0*/  @!P0 BRA `(.L_x_111) ;  /* 0x0000000000588947 */ /* 0x000fec0003800000 */
[----:B------:R-:W0:Y:S01]  /*1ae0*/  LDCU.64 UR4, c[0x0][0x380] ;  /* 0x00007000ff0477ac */ /* 0x000e220008000a00 */
[----:B------:R-:W-:-:S04]  /*1af0*/  IADD3 R3, P0, PT, R0, R13, RZ ;  /* 0x0000000d00037210 */ /* 0x000fc80007f1e0ff */
[----:B------:R-:W-:Y:S02]  /*1b00*/  IADD3.X R6, PT, PT, RZ, R15, RZ, P0, !PT ;  /* 0x0000000fff067210 */ /* 0x000fe400007fe4ff */
        /* <DEDUP_REMOVED lines=10> */
[----:B------:R-:W-:Y:S01]  /*1bb0*/  IADD3 R0, PT, PT, R0, 0x800, RZ ;  /* 0x0000080000007810 */ /* 0x000fe20007ffe0ff */
        /* <DEDUP_REMOVED lines=8> */
.L_x_111:
[----:B------:R-:W-:Y:S05]  /*1c40*/  BSYNC.RECONVERGENT B2 ;  /* 0x0000000000027941 */ /* 0x000fea0003800200 */
.L_x_110:
        /* <DEDUP_REMOVED lines=14> */
[----:B------:R-:W5:Y:S01]  /*1d30*/  LDG.E R12, desc[UR6][R2.64+0xc00] ;  /* 0x000c0006020c7981 */ /* 0x000f62000c1e1900 */
[----:B------:R-:W-:-:S02]  /*1d40*/  VIADD R0, R0, 0x400 ;  /* 0x0000040000007836 */ /* 0x000fc40000000000 */
[----:B--2---:R-:W-:-:S04]  /*1d50*/  FFMA R7, R7, R7, R10 ;  /* 0x0000000707077223 */ /* 0x004fc8000000000a */
[----:B---3--:R-:W-:-:S04]  /*1d60*/  FFMA R7, R4, R4, R7 ;  /* 0x0000000404077223 */ /* 0x008fc80000000007 */
[----:B----4-:R-:W-:-:S04]  /*1d70*/  FFMA R7, R8, R8, R7 ;  /* 0x0000000808077223 */ /* 0x010fc80000000007 */
[----:B-----5:R-:W-:-:S07]  /*1d80*/  FFMA R10, R12, R12, R7 ;  /* 0x0000000c0c0a7223 */ /* 0x020fce0000000007 */
.L_x_113:
[----:B------:R-:W-:Y:S05]  /*1d90*/  BSYNC.RECONVERGENT B2 ;  /* 0x0000000000027941 */ /* 0x000fea0003800200 */
.L_x_112:
[----:B------:R-:W-:Y:S05]  /*1da0*/  @!P1 BRA `(.L_x_106) ;  /* 0x0000000000389947 */ /* 0x000fea0003800000 */
[----:B------:R-:W0:Y:S01]  /*1db0*/  LDCU.64 UR4, c[0x0][0x380] ;  /* 0x00007000ff0477ac */ /* 0x000e220008000a00 */
[----:B------:R-:W-:Y:S02]  /*1dc0*/  IADD3 R7, P0, PT, R0, R13, RZ ;  /* 0x0000000d00077210 */ /* 0x000fe40007f1e0ff */
[----:B------:R-:W-:Y:S02]  /*1dd0*/  IADD3 R0, PT, PT, -R6, RZ, RZ ;  /* 0x000000ff06007210 */ /* 0x000fe40007ffe1ff */
[----:B------:R-:W-:Y:S02]  /*1de0*/  IADD3.X R4, PT, PT, RZ, R15, RZ, P0, !PT ;  /* 0x0000000fff047210 */ /* 0x000fe400007fe4ff */
[----:B0-----:R-:W-:-:S04]  /*1df0*/  LEA R2, P1, R7, UR4, 0x2 ;  /* 0x0000000407027c11 */ /* 0x001fc8000f8210ff */
[----:B------:R-:W-:-:S09]  /*1e00*/  LEA.HI.X R7, R7, UR5, R4, 0x2, P1 ;  /* 0x0000000507077c11 */ /* 0x000fd200088f1404 */
.L_x_114:
[----:B------:R-:W-:-:S06]  /*1e10*/  MOV R3, R7 ;  /* 0x0000000700037202 */ /* 0x000fcc0000000f00 */
[----:B------:R0:W2:Y:S01]  /*1e20*/  LDG.E R3, desc[UR6][R2.64] ;  /* 0x0000000602037981 */ /* 0x0000a2000c1e1900 */
[----:B------:R-:W-:-:S05]  /*1e30*/  VIADD R0, R0, 0x1 ;  /* 0x0000000100007836 */ /* 0x000fca0000000000 */
[----:B------:R-:W-:Y:S02]  /*1e40*/  ISETP.NE.AND P0, PT, R0, RZ, PT ;  /* 0x000000ff0000720c */ /* 0x000fe40003f05270 */
[----:B0-----:R-:W-:-:S04]  /*1e50*/  IADD3 R2, P1, PT, R2, 0x400, RZ ;  /* 0x0000040002027810 */ /* 0x001fc80007f3e0ff */
[----:B------:R-:W-:Y:S01]  /*1e60*/  IADD3.X R7, PT, PT, RZ, R7, RZ, P1, !PT ;  /* 0x00000007ff077210 */ /* 0x000fe20000ffe4ff */
[----:B--2---:R-:W-:-:S06]  /*1e70*/  FFMA R10, R3, R3, R10 ;  /* 0x00000003030a7223 */ /* 0x004fcc000000000a */
[----:B------:R-:W-:Y:S05]  /*1e80*/  @P0 BRA `(.L_x_114) ;  /* 0xfffffffc00e00947 */ /* 0x000fea000383ffff */
.L_x_106:
[----:B------:R-:W-:Y:S05]  /*1e90*/  BSYNC.RECONVERGENT B1 ;  /* 0x0000000000017941 */ /* 0x000fea0003800200 */
.L_x_104:
[----:B------:R-:W0:Y:S01]  /*1ea0*/  S2R R6, SR_LANEID ;  /* 0x0000000000067919 */ /* 0x000e220000000000 */
[----:B------:R-:W-:Y:S02]  /*1eb0*/  MOV R3, R10 ;  /* 0x0000000a00037202 */ /* 0x000fe40000000f00 */
[----:B------:R-:W-:-:S03]  /*1ec0*/  ISETP.NE.AND P5, PT, R5, RZ, PT ;  /* 0x000000ff0500720c */ /* 0x000fc60003fa5270 */
        /* <DEDUP_REMOVED lines=29> */
[----:B------:R-:W0:Y:S04]  /*20a0*/  LDS R3, [UR4+0xc] ;  /* 0x00000c04ff037984 */ /* 0x000e280008000800 */
[----:B--2---:R-:W1:Y:S04]  /*20b0*/  LDS.128 R4, [UR4+0x10] ;  /* 0x00001004ff047984 */ /* 0x004e680008000c00 */
        /* <DEDUP_REMOVED lines=8> */
.L_x_102:
[----:B------:R-:W-:Y:S05]  /*2140*/  BSYNC.RECONVERGENT B0 ;  /* 0x0000000000007941 */ /* 0x000fea0003800200 */
.L_x_87:
[----:B------:R-:W-:Y:S05]  /*2150*/  @P5 EXIT ;  /* 0x000000000000594d */ /* 0x000fea0003800000 */
[----:B01----:R-:W0:Y:S01]  /*2160*/  LDC.64 R2, c[0x0][0x388] ;  /* 0x0000e200ff027b82 */ /* 0x003e220000000a00 */
[----:B------:R-:W1:Y:S02]  /*2170*/  LDCU UR4, c[0x0][0x39c] ;  /* 0x00007380ff0477ac */ /* 0x000e640008000800 */
[----:B-1----:R-:W-:-:S05]  /*2180*/  FADD R5, R8, UR4 ;  /* 0x0000000408057e21 */ /* 0x002fca0008000000 */
[----:B0-----:R-:W-:Y:S01]  /*2190*/  STG.E desc[UR6][R2.64], R5 ;  /* 0x0000000502007986 */ /* 0x001fe2000c101906 */
[----:B------:R-:W-:Y:S05]  /*21a0*/  EXIT ;  /* 0x000000000000794d */ /* 0x000fea0003800000 */
.L_x_115:
        /* <DEDUP_REMOVED lines=13> */
.L_x_240:


//--------------------- .text._ZN3cub18CUB_300001_SM_10006detail6reduce28DeviceReduceSingleTileKernelINS2_10policy_hubIfjN4cuda3std3__44plusIfEEE10Policy1000EPfSC_iS9_ffNS7_10__identityEEEvT0_T1_T2_T3_T4_T6_ --------------------------
	.section	.text._ZN3cub18CUB_300001_SM_10006detail6reduce28DeviceReduceSingleTileKernelINS2_10policy_hubIfjN4cuda3std3__44plusIfEEE10Policy1000EPfSC_iS9_ffNS7_10__identityEEEvT0_T1_T2_T3_T4_T6_,"ax",@progbits
	.align	128
        .global         _ZN3cub18CUB_300001_SM_10006detail6reduce28DeviceReduceSingleTileKernelINS2_10policy_hubIfjN4cuda3std3__44plusIfEEE10Policy1000EPfSC_iS9_ffNS7_10__identityEEEvT0_T1_T2_T3_T4_T6_
        .type           _ZN3cub18CUB_300001_SM_10006detail6reduce28DeviceReduceSingleTileKernelINS2_10policy_hubIfjN4cuda3std3__44plusIfEEE10Policy1000EPfSC_iS9_ffNS7_10__identityEEEvT0_T1_T2_T3_T4_T6_,@function
        .size           _ZN3cub18CUB_300001_SM_10006detail6reduce28DeviceReduceSingleTileKernelINS2_10policy_hubIfjN4cuda3std3__44plusIfEEE10Policy1000EPfSC_iS9_ffNS7_10__identityEEEvT0_T1_T2_T3_T4_T6_,(.L_x_241 - _ZN3cub18CUB_300001_SM_10006detail6reduce28DeviceReduceSingleTileKernelINS2_10policy_hubIfjN4cuda3std3__44plusIfEEE10Policy1000EPfSC_iS9_ffNS7_10__identityEEEvT0_T1_T2_T3_T4_T6_)
        .other          _ZN3cub18CUB_300001_SM_10006detail6reduce28DeviceReduceSingleTileKernelINS2_10policy_hubIfjN4cuda3std3__44plusIfEEE10Policy1000EPfSC_iS9_ffNS7_10__identityEEEvT0_T1_T2_T3_T4_T6_,@"STO_CUDA_ENTRY STV_DEFAULT"
_ZN3cub18CUB_300001_SM_10006detail6reduce28DeviceReduceSingleTileKernelINS2_10policy_hubIfjN4cuda3std3__44plusIfEEE10Policy1000EPfSC_iS9_ffNS7_10__identityEEEvT0_T1_T2_T3_T4_T6_:
.text._ZN3cub18CUB_300001_SM_10006detail6reduce28DeviceReduceSingleTileKernelINS2_10policy_hubIfjN4cuda3std3__44plusIfEEE10Policy1000EPfSC_iS9_ffNS7_10__identityEEEvT0_T1_T2_T3_T4_T6_:
        /* <DEDUP_REMOVED lines=13> */
.L_x_116:
        /* <DEDUP_REMOVED lines=16> */
.L_x_121:
[----:B------:R-:W-:Y:S05]  /*01d0*/  BSYNC.RECONVERGENT B1 ;  /* 0x0000000000017941 */ /* 0x000fea0003800200 */
.L_x_120:
        /* <DEDUP_REMOVED lines=16> */
.L_x_126:
        /* <DEDUP_REMOVED lines=9> */
.L_x_125:
[----:B------:R-:W-:Y:S05]  /*0370*/  BSYNC.RECONVERGENT B2 ;  /* 0x0000000000027941 */ /* 0x000fea0003800200 */
.L_x_124:
        /* <DEDUP_REMOVED lines=8> */
.L_x_129:
        /* <DEDUP_REMOVED lines=43> */
.L_x_128:
[----:B------:R-:W-:Y:S05]  /*06b0*/  BSYNC.RECONVERGENT B2 ;  /* 0x0000000000027941 */ /* 0x000fea0003800200 */
.L_x_127:
        /* <DEDUP_REMOVED lines=26> */
.L_x_131:
[----:B------:R-:W-:Y:S05]  /*0860*/  BSYNC.RECONVERGENT B2 ;  /* 0x0000000000027941 */ /* 0x000fea0003800200 */
.L_x_130:
        /* <DEDUP_REMOVED lines=12> */
.L_x_123:
[----:B------:R-:W-:Y:S05]  /*0930*/  BSYNC.RECONVERGENT B1 ;  /* 0x0000000000017941 */ /* 0x000fea0003800200 */
.L_x_122:
        /* <DEDUP_REMOVED lines=10> */
[----:B------:R-:W1:Y:S06]  /*09e0*/  SHFL.DOWN PT, R3, R0, 0x2, 0x1f ;  /* 0x08401f0000037f89 */ /* 0x000e6c00000e0000 */
[----:B------:R-:W2:Y:S01]  /*09f0*/  @!P1 S2R R6, SR_CgaCtaId ;  /* 0x0000000000069919 */ /* 0x000ea20000008800 */
[----:B0-----:R-:W-:Y:S02]  /*0a00*/  @!P1 MOV R5, 0x400 ;  /* 0x0000040000059802 */ /* 0x001fe40000000f00 */
[----:B------:R-:W-:-:S04]  /*0a10*/  @!P1 SHF.R.U32.HI R4, RZ, 0x3, R2 ;  /* 0x00000003ff049819 */ /* 0x000fc80000011602 */
[----:B------:R-:W-:Y:S01]  /*0a20*/  @!P1 LOP3.LUT R4, R4, 0x7c, RZ, 0xc0, !PT ;  /* 0x0000007c04049812 */ /* 0x000fe200078ec0ff */
[----:B-1----:R-:W-:Y:S01]  /*0a30*/  @!P0 FADD R0, R0, R3 ;  /* 0x0000000300008221 */ /* 0x002fe20000000000 */
[----:B------:R-:W-:-:S04]  /*0a40*/  ISETP.GT.AND P0, PT, R8, 0x1b, PT ;  /* 0x0000001b0800780c */ /* 0x000fc80003f04270 */
[----:B------:R-:W0:Y:S01]  /*0a50*/  SHFL.DOWN PT, R3, R0, 0x4, 0x1f ;  /* 0x08801f0000037f89 */ /* 0x000e2200000e0000 */
[----:B--2---:R-:W-:-:S04]  /*0a60*/  @!P1 LEA R5, R6, R5, 0x18 ;  /* 0x0000000506059211 */ /* 0x004fc800078ec0ff */
        /* <DEDUP_REMOVED lines=16> */
[----:B0-----:R-:W0:Y:S04]  /*0b70*/  LDS.128 R4, [UR4+0x10] ;  /* 0x00001004ff047984 */ /* 0x001e280008000c00 */
[----:B------:R-:W1:Y:S04]  /*0b80*/  LDS.128 R12, [UR4+0x20] ;  /* 0x00002004ff0c7984 */ /* 0x000e680008000c00 */
[----:B------:R-:W2:Y:S04]  /*0b90*/  LDS.128 R8, [UR4+0x30] ;  /* 0x00003004ff087984 */ /* 0x000ea80008000c00 */
[----:B------:R-:W3:Y:S01]  /*0ba0*/  LDS.128 R16, [UR4+0x40] ;  /* 0x00004004ff107984 */ /* 0x000ee20008000c00 */
[----:B0-----:R-:W-:-:S04]  /*0bb0*/  FADD R5, R0, R5 ;  /* 0x0000000500057221 */ /* 0x001fc80000000000 */
[----:B------:R-:W-:-:S04]  /*0bc0*/  FADD R6, R5, R6 ;  /* 0x0000000605067221 */ /* 0x000fc80000000000 */
[----:B------:R-:W-:-:S04]  /*0bd0*/  FADD R7, R6, R7 ;  /* 0x0000000706077221 */ /* 0x000fc80000000000 */
[----:B-1----:R-:W-:-:S04]  /*0be0*/  FADD R12, R7, R12 ;  /* 0x0000000c070c7221 */ /* 0x002fc80000000000 */
[----:B------:R-:W-:-:S04]  /*0bf0*/  FADD R13, R12, R13 ;  /* 0x0000000d0c0d7221 */ /* 0x000fc80000000000 */
[----:B------:R-:W-:-:S04]  /*0c00*/  FADD R14, R13, R14 ;  /* 0x0000000e0d0e7221 */ /* 0x000fc80000000000 */
[----:B------:R-:W-:-:S04]  /*0c10*/  FADD R15, R14, R15 ;  /* 0x0000000f0e0f7221 */ /* 0x000fc80000000000 */
[----:B--2---:R-:W-:-:S04]  /*0c20*/  FADD R8, R15, R8 ;  /* 0x000000080f087221 */ /* 0x004fc80000000000 */
[----:B------:R-:W-:-:S04]  /*0c30*/  FADD R9, R8, R9 ;  /* 0x0000000908097221 */ /* 0x000fc80000000000 */
[----:B------:R-:W-:-:S04]  /*0c40*/  FADD R10, R9, R10 ;  /* 0x0000000a090a7221 */ /* 0x000fc80000000000 */
[----:B------:R-:W-:-:S04]  /*0c50*/  FADD R11, R10, R11 ;  /* 0x0000000b0a0b7221 */ /* 0x000fc80000000000 */
[----:B---3--:R-:W-:-:S04]  /*0c60*/  FADD R16, R11, R16 ;  /* 0x000000100b107221 */ /* 0x008fc80000000000 */
[----:B------:R-:W-:-:S04]  /*0c70*/  FADD R17, R16, R17 ;  /* 0x0000001110117221 */ /* 0x000fc80000000000 */
[----:B------:R-:W-:-:S04]  /*0c80*/  FADD R18, R17, R18 ;  /* 0x0000001211127221 */ /* 0x000fc80000000000 */
[----:B------:R-:W-:Y:S01]  /*0c90*/  FADD R0, R18, R19 ;  /* 0x0000001312007221 */ /* 0x000fe20000000000 */
[----:B------:R-:W-:Y:S06]  /*0ca0*/  BRA `(.L_x_133) ;  /* 0x0000003400707947 */ /* 0x000fec0003800000 */
.L_x_132:
        /* <DEDUP_REMOVED lines=23> */
[-C--:B------:R-:W-:Y:S02]  /*0e20*/  ISETP.GT.AND P0, PT, R5, R4.reuse, PT ;  /* 0x000000040500720c */ /* 0x080fe40003f04270 */
[----:B------:R-:W-:Y:S02]  /*0e30*/  IADD3 R5, PT, PT, R9, 0x10, RZ ;  /* 0x0000001009057810 */ /* 0x000fe40007ffe0ff */
        /* <DEDUP_REMOVED lines=20> */
[----:B------:R-:W0:Y:S04]  /*0f80*/  LDS.128 R16, [UR4+0x10] ;  /* 0x00001004ff107984 */ /* 0x000e280008000c00 */
[----:B----4-:R-:W1:Y:S04]  /*0f90*/  LDS.128 R4, [UR4+0x20] ;  /* 0x00002004ff047984 */ /* 0x010e680008000c00 */
[----:B------:R-:W2:Y:S04]  /*0fa0*/  LDS.128 R8, [UR4+0x30] ;  /* 0x00003004ff087984 */ /* 0x000ea80008000c00 */
[----:B------:R-:W3:Y:S01]  /*0fb0*/  LDS.128 R12, [UR4+0x40] ;  /* 0x00004004ff0c7984 */ /* 0x000ee20008000c00 */
[----:B0-----:R-:W-:Y:S01]  /*0fc0*/  @P2 FADD R0, R0, R17 ;  /* 0x0000001100002221 */ /* 0x001fe20000000000 */
[----:B------:R-:W-:-:S03]  /*0fd0*/  ISETP.GT.AND P2, PT, R3, 0x80, PT ;  /* 0x000000800300780c */ /* 0x000fc60003f44270 */
[----:B------:R-:W-:Y:S01]  /*0fe0*/  @P3 FADD R0, R0, R18 ;  /* 0x0000001200003221 */ /* 0x000fe20000000000 */
[----:B------:R-:W-:-:S03]  /*0ff0*/  ISETP.GT.AND P3, PT, R3, 0xa0, PT ;  /* 0x000000a00300780c */ /* 0x000fc60003f64270 */
[----:B------:R-:W-:Y:S01]  /*1000*/  @P1 FADD R0, R0, R19 ;  /* 0x0000001300001221 */ /* 0x000fe20000000000 */
[----:B------:R-:W-:-:S05]  /*1010*/  ISETP.GT.AND P1, PT, R3, 0xe0, PT ;  /* 0x000000e00300780c */ /* 0x000fca0003f24270 */
[----:B-1----:R-:W-:Y:S01]  /*1020*/  @P2 FADD R0, R0, R4 ;  /* 0x0000000400002221 */ /* 0x002fe20000000000 */
[----:B------:R-:W-:-:S03]  /*1030*/  ISETP.GT.AND P2, PT, R3, 0x100, PT ;  /* 0x000001000300780c */ /* 0x000fc60003f44270 */
[----:B------:R-:W-:Y:S01]  /*1040*/  @P3 FADD R0, R0, R5 ;  /* 0x0000000500003221 */ /* 0x000fe20000000000 */
[----:B------:R-:W-:-:S03]  /*1050*/  ISETP.GT.AND P3, PT, R3, 0x120, PT ;  /* 0x000001200300780c */ /* 0x000fc60003f64270 */
[----:B------:R-:W-:Y:S01]  /*1060*/  @P4 FADD R0, R0, R6 ;  /* 0x0000000600004221 */ /* 0x000fe20000000000 */
[----:B------:R-:W-:-:S03]  /*1070*/  ISETP.GT.AND P4, PT, R3, 0x140, PT ;  /* 0x000001400300780c */ /* 0x000fc60003f84270 */
[----:B------:R-:W-:Y:S01]  /*1080*/  @P1 FADD R0, R0, R7 ;  /* 0x0000000700001221 */ /* 0x000fe20000000000 */
[----:B------:R-:W-:-:S03]  /*1090*/  ISETP.GT.AND P1, PT, R3, 0x160, PT ;  /* 0x000001600300780c */ /* 0x000fc60003f24270 */
[----:B--2---:R-:W-:Y:S01]  /*10a0*/  @P2 FADD R0, R0, R8 ;  /* 0x0000000800002221 */ /* 0x004fe20000000000 */
[----:B------:R-:W-:-:S03]  /*10b0*/  ISETP.GT.AND P2, PT, R3, 0x180, PT ;  /* 0x000001800300780c */ /* 0x000fc60003f44270 */
[----:B------:R-:W-:Y:S01]  /*10c0*/  @P3 FADD R0, R0, R9 ;  /* 0x0000000900003221 */ /* 0x000fe20000000000 */
[----:B------:R-:W-:-:S03]  /*10d0*/  ISETP.GT.AND P3, PT, R3, 0x1a0, PT ;  /* 0x000001a00300780c */ /* 0x000fc60003f64270 */
[----:B------:R-:W-:Y:S01]  /*10e0*/  @P4 FADD R0, R0, R10 ;  /* 0x0000000a00004221 */ /* 0x000fe20000000000 */
[----:B------:R-:W-:-:S03]  /*10f0*/  ISETP.GT.AND P4, PT, R3, 0x1c0, PT ;  /* 0x000001c00300780c */ /* 0x000fc60003f84270 */
[----:B------:R-:W-:Y:S01]  /*1100*/  @P1 FADD R0, R0, R11 ;  /* 0x0000000b00001221 */ /* 0x000fe20000000000 */
[----:B------:R-:W-:-:S03]  /*1110*/  ISETP.GT.AND P1, PT, R3, 0x1e0, PT ;  /* 0x000001e00300780c */ /* 0x000fc60003f24270 */
[----:B---3--:R-:W-:-:S04]  /*1120*/  @P2 FADD R0, R0, R12 ;  /* 0x0000000c00002221 */ /* 0x008fc80000000000 */
[----:B------:R-:W-:-:S04]  /*1130*/  @P3 FADD R0, R0, R13 ;  /* 0x0000000d00003221 */ /* 0x000fc80000000000 */
[----:B------:R-:W-:-:S04]  /*1140*/  @P4 FADD R0, R0, R14 ;  /* 0x0000000e00004221 */ /* 0x000fc80000000000 */
[----:B------:R-:W-:Y:S01]  /*1150*/  @P1 FADD R0, R0, R15 ;  /* 0x0000000f00001221 */ /* 0x000fe20000000000 */
[----:B------:R-:W-:Y:S06]  /*1160*/  BRA `(.L_x_133) ;  /* 0x0000003000407947 */ /* 0x000fec0003800000 */
.L_x_119:
[----:B------:R-:W0:Y:S01]  /*1170*/  S2R R2, SR_TID.X ;  /* 0x0000000000027919 */ /* 0x000e220000002100 */
[----:B------:R-:W1:Y:S01]  /*1180*/  LDC.64 R4, c[0x0][0x380] ;  /* 0x0000e000ff047b82 */ /* 0x000e620000000a00 */
[----:B0-----:R-:W-:-:S05]  /*1190*/  SHF.L.U32 R7, R2, 0x1, RZ ;  /* 0x0000000102077819 */ /* 0x001fca00000006ff */
[----:B-1----:R-:W-:-:S05]  /*11a0*/  IMAD.WIDE.U32 R4, R7, 0x4, R4 ;  /* 0x0000000407047825 */ /* 0x002fca00078e0004 */
[----:B------:R-:W2:Y:S04]  /*11b0*/  LDG.E.64.CONSTANT R14, desc[UR6][R4.64] ;  /* 0x00000006040e7981 */ /* 0x000ea8000c1e9b00 */
[----:B------:R-:W3:Y:S04]  /*11c0*/  LDG.E.64.CONSTANT R16, desc[UR6][R4.64+0x1000] ;  /* 0x0010000604107981 */ /* 0x000ee8000c1e9b00 */
[----:B------:R-:W4:Y:S04]  /*11d0*/  LDG.E.64.CONSTANT R18, desc[UR6][R4.64+0x2000] ;  /* 0x0020000604127981 */ /* 0x000f28000c1e9b00 */
[----:B------:R-:W5:Y:S04]  /*11e0*/  LDG.E.64.CONSTANT R20, desc[UR6][R4.64+0x3000] ;  /* 0x0030000604147981 */ /* 0x000f68000c1e9b00 */
[----:B------:R-:W5:Y:S04]  /*11f0*/  LDG.E.64.CONSTANT R12, desc[UR6][R4.64+0x4000] ;  /* 0x00400006040c7981 */ /* 0x000f68000c1e9b00 */
[----:B------:R-:W5:Y:S04]  /*1200*/  LDG.E.64.CONSTANT R10, desc[UR6][R4.64+0x5000] ;  /* 0x00500006040a7981 */ /* 0x000f68000c1e9b00 */
[----:B------:R-:W5:Y:S04]  /*1210*/  LDG.E.64.CONSTANT R6, desc[UR6][R4.64+0x6000] ;  /* 0x0060000604067981 */ /* 0x000f68000c1e9b00 */
[----:B------:R-:W5:Y:S01]  /*1220*/  LDG.E.64.CONSTANT R8, desc[UR6][R4.64+0x7000] ;  /* 0x0070000604087981 */ /* 0x000f62000c1e9b00 */
[----:B------:R-:W-:Y:S01]  /*1230*/  ISETP.GE.U32.AND P0, PT, R3, 0x4000, PT ;  /* 0x000040000300780c */ /* 0x000fe20003f06070 */
[----:B--2---:R-:W-:Y:S01]  /*1240*/  FADD R14, R14, R15 ;  /* 0x0000000f0e0e7221 */ /* 0x004fe20000000000 */
[----:B---3--:R-:W-:Y:S01]  /*1250*/  FADD R17, R16, R17 ;  /* 0x0000001110117221 */ /* 0x008fe20000000000 */
[----:B----4-:R-:W-:-:S03]  /*1260*/  FADD R18, R18, R19 ;  /* 0x0000001312127221 */ /* 0x010fc60000000000 */
[----:B------:R-:W-:Y:S01]  /*1270*/  FADD R14, R14, R17 ;  /* 0x000000110e0e7221 */ /* 0x000fe20000000000 */
[----:B-----5:R-:W-:Y:S01]  /*1280*/  FADD R21, R20, R21 ;  /* 0x0000001514157221 */ /* 0x020fe20000000000 */
[----:B------:R-:W-:Y:S02]  /*1290*/  HFMA2 R20, -RZ, RZ, 0, 0.0078125 ;  /* 0x00002000ff147431 */ /* 0x000fe400000001ff */
[----:B------:R-:W-:Y:S01]  /*12a0*/  FADD R12, R12, R13 ;  /* 0x0000000d0c0c7221 */ /* 0x000fe20000000000 */
[----:B------:R-:W-:Y:S01]  /*12b0*/  FADD R21, R18, R21 ;  /* 0x0000001512157221 */ /* 0x000fe20000000000 */
[----:B------:R-:W-:-:S03]  /*12c0*/  FADD R11, R10, R11 ;  /* 0x0000000b0a0b7221 */ /* 0x000fc60000000000 */
[----:B------:R-:W-:Y:S01]  /*12d0*/  FADD R14, R14, R21 ;  /* 0x000000150e0e7221 */ /* 0x000fe20000000000 */
[----:B------:R-:W-:Y:S01]  /*12e0*/  FADD R6, R6, R7 ;  /* 0x0000000706067221 */ /* 0x000fe20000000000 */
[----:B------:R-:W-:Y:S01]  /*12f0*/  FADD R11, R12, R11 ;  /* 0x0000000b0c0b7221 */ /* 0x000fe20000000000 */
[----:B------:R-:W-:-:S04]  /*1300*/  FADD R9, R8, R9 ;  /* 0x0000000908097221 */ /* 0x000fc80000000000 */
[----:B------:R-:W-:-:S04]  /*1310*/  FADD R6, R6, R9 ;  /* 0x0000000906067221 */ /* 0x000fc80000000000 */
[----:B------:R-:W-:-:S04]  /*1320*/  FADD R11, R11, R6 ;  /* 0x000000060b0b7221 */ /* 0x000fc80000000000 */
[----:B------:R-:W-:Y:S01]  /*1330*/  FADD R0, R14, R11 ;  /* 0x0000000b0e007221 */ /* 0x000fe20000000000 */
[----:B------:R-:W-:Y:S06]  /*1340*/  @!P0 BRA `(.L_x_134) ;  /* 0x00000000008c8947 */ /* 0x000fec0003800000 */
[----:B------:R-:W0:Y:S01]  /*1350*/  LDC R24, c[0x0][0x390] ;  /* 0x0000e400ff187b82 */ /* 0x000e220000000800 */
[----:B------:R-:W-:Y:S02]  /*1360*/  IADD3 R21, PT, PT, R3, -0x2000, RZ ;  /* 0xffffe00003157810 */ /* 0x000fe40007ffe0ff */
[----:B------:R-:W-:-:S07]  /*1370*/  MOV R20, 0x2000 ;  /* 0x0000200000147802 */ /* 0x000fce0000000f00 */
.L_x_136:
[----:B------:R-:W-:-:S05]  /*1380*/  IMAD.WIDE R26, R20, 0x4, R4 ;  /* 0x00000004141a7825 */ /* 0x000fca00078e0204 */
[----:B------:R-:W2:Y:S04]  /*1390*/  LDG.E.64.CONSTANT R14, desc[UR6][R26.64+0x6000] ;  /* 0x006000061a0e7981 */ /* 0x000ea8000c1e9b00 */
[----:B------:R-:W2:Y:S04]  /*13a0*/  LDG.E.64.CONSTANT R6, desc[UR6][R26.64+0x7000] ;  /* 0x007000061a067981 */ /* 0x000ea8000c1e9b00 */
[----:B------:R-:W3:Y:S04]  /*13b0*/  LDG.E.64.CONSTANT R22, desc[UR6][R26.64] ;  /* 0x000000061a167981 */ /* 0x000ee8000c1e9b00 */
[----:B------:R-:W4:Y:S04]  /*13c0*/  LDG.E.64.CONSTANT R18, desc[UR6][R26.64+0x1000] ;  /* 0x001000061a127981 */ /* 0x000f28000c1e9b00 */
[----:B------:R-:W5:Y:S04]  /*13d0*/  LDG.E.64.CONSTANT R16, desc[UR6][R26.64+0x2000] ;  /* 0x002000061a107981 */ /* 0x000f68000c1e9b00 */
[----:B------:R-:W5:Y:S04]  /*13e0*/  LDG.E.64.CONSTANT R12, desc[UR6][R26.64+0x3000] ;  /* 0x003000061a0c7981 */ /* 0x000f68000c1e9b00 */
[----:B------:R-:W5:Y:S04]  /*13f0*/  LDG.E.64.CONSTANT R10, desc[UR6][R26.64+0x4000] ;  /* 0x004000061a0a7981 */ /* 0x000f68000c1e9b00 */
[----:B------:R-:W5:Y:S01]  /*1400*/  LDG.E.64.CONSTANT R8, desc[UR6][R26.64+0x5000] ;  /* 0x005000061a087981 */ /* 0x000f62000c1e9b00 */
[----:B0-----:R-:W-:Y:S01]  /*1410*/  MOV R3, R24 ;  /* 0x0000001800037202 */ /* 0x001fe20000000f00 */
[----:B--2---:R-:W-:-:S03]  /*1420*/  FADD R15, R15, R6 ;  /* 0x000000060f0f7221 */ /* 0x004fc60000000000 */
[----:B------:R-:W-:Y:S01]  /*1430*/  IADD3 R6, PT, PT, -R20, R3, RZ ;  /* 0x0000000314067210 */ /* 0x000fe20007ffe1ff */
[----:B---3--:R-:W-:-:S03]  /*1440*/  FADD R0, R22, R0 ;  /* 0x0000000016007221 */ /* 0x008fc60000000000 */
[----:B------:R-:W-:Y:S01]  /*1450*/  ISETP.GE.AND P0, PT, R6, 0x2000, PT ;  /* 0x000020000600780c */ /* 0x000fe20003f06270 */
[----:B----4-:R-:W-:Y:S01]  /*1460*/  FADD R23, R23, R18 ;  /* 0x0000001217177221 */ /* 0x010fe20000000000 */
[----:B-----5:R-:W-:Y:S01]  /*1470*/  FADD R18, R19, R16 ;  /* 0x0000001013127221 */ /* 0x020fe20000000000 */
[----:B------:R-:W-:Y:S01]  /*1480*/  FADD R17, R17, R12 ;  /* 0x0000000c11117221 */ /* 0x000fe20000000000 */
[----:B------:R-:W-:Y:S01]  /*1490*/  FADD R12, R13, R10 ;  /* 0x0000000a0d0c7221 */ /* 0x000fe20000000000 */
[----:B------:R-:W-:Y:S01]  /*14a0*/  FADD R11, R11, R8 ;  /* 0x000000080b0b7221 */ /* 0x000fe20000000000 */
[----:B------:R-:W-:Y:S01]  /*14b0*/  FADD R8, R9, R14 ;  /* 0x0000000e09087221 */ /* 0x000fe20000000000 */
[----:B------:R-:W-:Y:S01]  /*14c0*/  FADD R0, R0, R23 ;  /* 0x0000001700007221 */ /* 0x000fe20000000000 */
[----:B------:R-:W-:Y:S01]  /*14d0*/  FADD R17, R18, R17 ;  /* 0x0000001112117221 */ /* 0x000fe20000000000 */
[----:B------:R-:W-:Y:S01]  /*14e0*/  FADD R11, R12, R11 ;  /* 0x0000000b0c0b7221 */ /* 0x000fe20000000000 */
[----:B------:R-:W-:-:S02]  /*14f0*/  FADD R8, R8, R15 ;  /* 0x0000000f08087221 */ /* 0x000fc40000000000 */
[----:B------:R-:W-:Y:S02]  /*1500*/  FADD R0, R0, R17 ;  /* 0x0000001100007221 */ /* 0x000fe40000000000 */
[----:B------:R-:W-:-:S04]  /*1510*/  FADD R11, R11, R8 ;  /* 0x000000080b0b7221 */ /* 0x000fc80000000000 */
[----:B------:R-:W-:-:S04]  /*1520*/  FADD R11, R0, R11 ;  /* 0x0000000b000b7221 */ /* 0x000fc80000000000 */
[----:B------:R-:W-:Y:S01]  /*1530*/  FADD R0, R7, R11 ;  /* 0x0000000b07007221 */ /* 0x000fe20000000000 */
[----:B------:R-:W-:Y:S06]  /*1540*/  @!P0 BRA `(.L_x_135) ;  /* 0x0000000800308947 */ /* 0x000fec0003800000 */
[----:B------:R-:W-:-:S04]  /*1550*/  IADD3 R20, PT, PT, R20, 0x2000, RZ ;  /* 0x0000200014147810 */ /* 0x000fc80007ffe0ff */
[----:B------:R-:W-:-:S13]  /*1560*/  ISETP.GT.AND P0, PT, R20, R21, PT ;  /* 0x000000151400720c */ /* 0x000fda0003f04270 */
[----:B------:R-:W-:Y:S05]  /*1570*/  @!P0 BRA `(.L_x_136) ;  /* 0xfffffffc00808947 */ /* 0x000fea000383ffff */
.L_x_134:
        /* <DEDUP_REMOVED lines=20> */
.L_x_140:
        /* <DEDUP_REMOVED lines=8> */
.L_x_139:
[----:B------:R-:W-:Y:S05]  /*1740*/  BSYNC.RECONVERGENT B2 ;  /* 0x0000000000027941 */ /* 0x000fea0003800200 */
.L_x_138:
[----:B------:R-:W-:Y:S05]  /*1750*/  @!P1 BRA `(.L_x_137) ;  /* 0x0000000400a89947 */ /* 0x000fea0003800000 */
[----:B------:R-:W0:Y:S01]  /*1760*/  LDCU.64 UR4, c[0x0][0x380] ;  /* 0x00007000ff0477ac */ /* 0x000e220008000a00 */
[----:B------:R-:W-:Y:S01]  /*1770*/  IADD3 R5, PT, PT, R11, -R10, RZ ;  /* 0x8000000a0b057210 */ /* 0x000fe20007ffe0ff */
[----:B------:R-:W-:Y:S01]  /*1780*/  BSSY.RECONVERGENT B2, `(.L_x_141) ;  /* 0x000003b000027945 */ /* 0x000fe20003800200 */
[----:B------:R-:W-:Y:S02]  /*1790*/  IADD3 R3, P0, PT, R10, R20, RZ ;  /* 0x000000140a037210 */ /* 0x000fe40007f1e0ff */
[----:B------:R-:W-:Y:S02]  /*17a0*/  ISETP.GT.AND P1, PT, R5, 0x1800, PT ;  /* 0x000018000500780c */ /* 0x000fe40003f24270 */
[----:B------:R-:W-:Y:S02]  /*17b0*/  IADD3.X R6, PT, PT, RZ, RZ, RZ, P0, !PT ;  /* 0x000000ffff067210 */ /* 0x000fe400007fe4ff */
[----:B0-----:R-:W-:-:S04]  /*17c0*/  LEA R4, P0, R3, UR4, 0x2 ;  /* 0x0000000403047c11 */ /* 0x001fc8000f8010ff */
[----:B------:R-:W-:Y:S02]  /*17d0*/  LEA.HI.X R3, R3, UR5, R6, 0x2, P0 ;  /* 0x0000000503037c11 */ /* 0x000fe400080f1406 */
[----:B------:R-:W-:-:S04]  /*17e0*/  IADD3 R4, P0, PT, R4, 0x1000, RZ ;  /* 0x0000100004047810 */ /* 0x000fc80007f1e0ff */
[----:B------:R-:W-:Y:S02]  /*17f0*/  IADD3.X R5, PT, PT, RZ, R3, RZ, P0, !PT ;  /* 0x00000003ff057210 */ /* 0x000fe400007fe4ff */
[----:B------:R-:W-:Y:S02]  /*1800*/  PLOP3.LUT P0, PT, PT, PT, PT, 0x80, 0x8 ;  /* 0x000000000008781c */ /* 0x000fe40003f0f070 */
[----:B------:R-:W-:Y:S01]  /*1810*/  IADD3 R3, PT, PT, R10, R20, RZ ;  /* 0x000000140a037210 */ /* 0x000fe20007ffe0ff */
[----:B------:R-:W-:Y:S10]  /*1820*/  @!P1 BRA `(.L_x_142) ;  /* 0x0000000000c09947 */ /* 0x000ff40003800000 */
[----:B------:R-:W-:Y:S02]  /*1830*/  PLOP3.LUT P0, PT, PT, PT, PT, 0x8, 0x80 ;  /* 0x000000000080781c */ /* 0x000fe40003f0e170 */
[----:B------:R-:W-:-:S11]  /*1840*/  IADD3 R13, PT, PT, R11, -0x1800, RZ ;  /* 0xffffe8000b0d7810 */ /* 0x000fd60007ffe0ff */
.L_x_143:
        /* <DEDUP_REMOVED lines=46> */
.L_x_142:
[----:B------:R-:W-:Y:S05]  /*1b30*/  BSYNC.RECONVERGENT B2 ;  /* 0x0000000000027941 */ /* 0x000fea0003800200 */
.L_x_141:
        /* <DEDUP_REMOVED lines=31> */
.L_x_145:
[----:B------:R-:W-:Y:S05]  /*1d30*/  BSYNC.RECONVERGENT B2 ;  /* 0x0000000000027941 */ /* 0x000fea0003800200 */
.L_x_144:
        /* <DEDUP_REMOVED lines=9> */
[----:B----4-:R-:W-:-:S04]  /*1dd0*/  FADD R0, R0, R3 ;  /* 0x0000000300007221 */ /* 0x010fc80000000000 */
[----:B--2---:R-:W-:-:S04]  /*1de0*/  FADD R0, R0, R9 ;  /* 0x0000000900007221 */ /* 0x004fc80000000000 */
[----:B---3--:R-:W-:-:S07]  /*1df0*/  FADD R0, R0, R11 ;  /* 0x0000000b00007221 */ /* 0x008fce0000000000 */
.L_x_137:
[----:B------:R-:W-:Y:S05]  /*1e00*/  BSYNC.RECONVERGENT B1 ;  /* 0x0000000000017941 */ /* 0x000fea0003800200 */
.L_x_135:
        /* <DEDUP_REMOVED lines=32> */
[----:B---3--:R-:W0:Y:S04]  /*2010*/  LDS.128 R4, [UR4+0x10] ;  /* 0x00001004ff047984 */ /* 0x008e280008000c00 */
        /* <DEDUP_REMOVED lines=19> */
.L_x_118:
        /* <DEDUP_REMOVED lines=12> */
.L_x_148:
[----:B------:R-:W-:Y:S05]  /*2210*/  BSYNC.RECONVERGENT B1 ;  /* 0x0000000000017941 */ /* 0x000fea0003800200 */
.L_x_147:
        /* <DEDUP_REMOVED lines=16> */
.L_x_153:
        /* <DEDUP_REMOVED lines=9> */
.L_x_152:
[----:B------:R-:W-:Y:S05]  /*23b0*/  BSYNC.RECONVERGENT B2 ;  /* 0x0000000000027941 */ /* 0x000fea0003800200 */
.L_x_151:
        /* <DEDUP_REMOVED lines=8> */
.L_x_156:
        /* <DEDUP_REMOVED lines=43> */
.L_x_155:
[----:B------:R-:W-:Y:S05]  /*26f0*/  BSYNC.RECONVERGENT B2 ;  /* 0x0000000000027941 */ /* 0x000fea0003800200 */
.L_x_154:
        /* <DEDUP_REMOVED lines=26> */
.L_x_158:
[----:B------:R-:W-:Y:S05]  /*28a0*/  BSYNC.RECONVERGENT B2 ;  /* 0x0000000000027941 */ /* 0x000fea0003800200 */
.L_x_157:
        /* <DEDUP_REMOVED lines=12> */
.L_x_150:
[----:B------:R-:W-:Y:S05]  /*2970*/  BSYNC.RECONVERGENT B1 ;  /* 0x0000000000017941 */ /* 0x000fea0003800200 */
.L_x_149:
[----:B------:R-:W-:Y:S02]  /*2980*/  ISETP.GE.AND P0, PT, R3, 0x200, PT ;  /* 0x000002000300780c */ /* 0x000fe40003f06270 */
[----:B0----5:R-:W-:-:S11]  /*2990*/  MOV R5, R0 ;  /* 0x0000000000057202 */ /* 0x021fd60000000f00 */
[----:B------:R-:W-:Y:S05]  /*29a0*/  @!P0 BRA `(.L_x_159) ;  /* 0x0000000000d08947 */ /* 0x000fea0003800000 */
[----:B------:R-:W0:Y:S01]  /*29b0*/  S2R R7, SR_LANEID ;  /* 0x0000000000077919 */ /* 0x000e220000000000 */
[----:B------:R-:W1:Y:S02]  /*29c0*/  SHFL.DOWN PT, R0, R5, 0x1, 0x1f ;  /* 0x08201f0005007f89 */ /* 0x000e6400000e0000 */
[----:B-1----:R-:W-:Y:S01]  /*29d0*/  FADD R0, R0, R5 ;  /* 0x0000000500007221 */ /* 0x002fe20000000000 */
[C---:B0-----:R-:W-:Y:S02]  /*29e0*/  ISETP.GT.AND P0, PT, R7.reuse, 0x1e, PT ;  /* 0x0000001e0700780c */ /* 0x041fe40003f04270 */
[----:B------:R-:W-:Y:S02]  /*29f0*/  ISETP.NE.AND P1, PT, R7, RZ, PT ;  /* 0x000000ff0700720c */ /* 0x000fe40003f25270 */
        /* <DEDUP_REMOVED lines=27> */
[----:B--2---:R-:W0:Y:S04]  /*2bb0*/  LDS.128 R4, [UR4+0x10] ;  /* 0x00001004ff047984 */ /* 0x004e280008000c00 */
        /* <DEDUP_REMOVED lines=19> */
.L_x_159:
[----:B------:R-:W0:Y:S01]  /*2cf0*/  S2R R4, SR_LANEID ;  /* 0x0000000000047919 */ /* 0x000e220000000000 */
[----:B------:R-:W-:-:S04]  /*2d00*/  LOP3.LUT R0, R2, 0x3e0, RZ, 0xc0, !PT ;  /* 0x000003e002007812 */ /* 0x000fc800078ec0ff */
[----:B------:R-:W-:Y:S02]  /*2d10*/  IADD3 R6, PT, PT, R0, 0x20, RZ ;  /* 0x0000002000067810 */ /* 0x000fe40007ffe0ff */
[----:B------:R-:W-:Y:S02]  /*2d20*/  LOP3.LUT R0, RZ, R0, RZ, 0x33, !PT ;  /* 0x00000000ff007212 */ /* 0x000fe400078e33ff */
[-C--:B------:R-:W-:Y:S02]  /*2d30*/  ISETP.GT.AND P0, PT, R6, R3.reuse, PT ;  /* 0x000000030600720c */ /* 0x080fe40003f04270 */
[----:B------:R-:W-:-:S04]  /*2d40*/  IADD3 R0, PT, PT, R0, R3, RZ ;  /* 0x0000000300007210 */ /* 0x000fc80007ffe0ff */
[----:B------:R-:W-:-:S05]  /*2d50*/  SEL R6, R0, 0x1f, P0 ;  /* 0x0000001f00067807 */ /* 0x000fca0000000000 */
[----:B------:R-:W1:Y:S01]  /*2d60*/  SHFL.DOWN PT, R0, R5, 0x1, R6 ;  /* 0x0820000005007989 */ /* 0x000e6200000e0006 */
[C---:B0-----:R-:W-:Y:S02]  /*2d70*/  ISETP.GE.AND P0, PT, R4.reuse, R6, PT ;  /* 0x000000060400720c */ /* 0x041fe40003f06270 */
[C---:B------:R-:W-:Y:S02]  /*2d80*/  IADD3 R7, PT, PT, R4.reuse, 0x2, RZ ;  /* 0x0000000204077810 */ /* 0x040fe40007ffe0ff */
[----:B------:R-:W-:-:S09]  /*2d90*/  ISETP.NE.AND P1, PT, R4, RZ, PT ;  /* 0x000000ff0400720c */ /* 0x000fd20003f25270 */
[----:B-1----:R-:W-:Y:S01]  /*2da0*/  @!P0 FADD R5, R0, R5 ;  /* 0x0000000500058221 */ /* 0x002fe20000000000 */
[-C--:B------:R-:W-:Y:S02]  /*2db0*/  ISETP.GT.AND P0, PT, R7, R6.reuse, PT ;  /* 0x000000060700720c */ /* 0x080fe40003f04270 */
[----:B------:R-:W-:Y:S01]  /*2dc0*/  IADD3 R7, PT, PT, R4, 0x4, RZ ;  /* 0x0000000404077810 */ /* 0x000fe20007ffe0ff */
[----:B------:R-:W0:Y:S01]  /*2dd0*/  @!P1 S2R R8, SR_CgaCtaId ;  /* 0x0000000000089919 */ /* 0x000e220000008800 */
        /* <DEDUP_REMOVED lines=31> */
[----:B-1----:R-:W1:Y:S04]  /*2fd0*/  LDS.128 R4, [UR4+0x20] ;  /* 0x00002004ff047984 */ /* 0x002e680008000c00 */
        /* <DEDUP_REMOVED lines=29> */
.L_x_146:
        /* <DEDUP_REMOVED lines=28> */
[----:B------:R-:W-:Y:S02]  /*3370*/  HFMA2 R11, -RZ, RZ, 0, 0.0078125 ;  /* 0x00002000ff0b7431 */ /* 0x000fe400000001ff */
[----:B------:R-:W-:-:S04]  /*3380*/  FADD R15, R14, R15 ;  /* 0x0000000f0e0f7221 */ /* 0x000fc80000000000 */
        /* <DEDUP_REMOVED lines=10> */
.L_x_162:
[----:B------:R-:W-:-:S05]  /*3430*/  IMAD.WIDE R2, R11, 0x4, R4 ;  /* 0x000000040b027825 */ /* 0x000fca00078e0204 */
        /* <DEDUP_REMOVED lines=15> */
[----:B------:R0:W5:Y:S02]  /*3530*/  LDG.E.CONSTANT R18, desc[UR6][R2.64+0x7800] ;  /* 0x0078000602127981 */ /* 0x000164000c1e9900 */
[----:B0-----:R-:W-:-:S04]  /*3540*/  MOV R3, R7 ;  /* 0x0000000700037202 */ /* 0x001fc80000000f00 */
[----:B------:R-:W-:-:S04]  /*3550*/  IADD3 R2, PT, PT, -R11, R3, RZ ;  /* 0x000000030b027210 */ /* 0x000fc80007ffe1ff */
[----:B------:R-:W-:Y:S01]  /*3560*/  ISETP.GE.AND P0, PT, R2, 0x2000, PT ;  /* 0x000020000200780c */ /* 0x000fe20003f06270 */
        /* <DEDUP_REMOVED lines=13> */
[----:B------:R-:W-:-:S04]  /*3640*/  FADD R15, R15, R12 ;  /* 0x0000000c0f0f7221 */ /* 0x000fc80000000000 */
[----:B------:R-:W-:-:S04]  /*3650*/  FADD R15, R0, R15 ;  /* 0x0000000f000f7221 */ /* 0x000fc80000000000 */
[----:B------:R-:W-:Y:S01]  /*3660*/  FADD R0, R18, R15 ;  /* 0x0000000f12007221 */ /* 0x000fe20000000000 */
[----:B------:R-:W-:Y:S06]  /*3670*/  @!P0 BRA `(.L_x_161) ;  /* 0x0000000800308947 */ /* 0x000fec0003800000 */
[----:B------:R-:W-:-:S04]  /*3680*/  IADD3 R11, PT, PT, R11, 0x2000, RZ ;  /* 0x000020000b0b7810 */ /* 0x000fc80007ffe0ff */
[----:B------:R-:W-:-:S13]  /*3690*/  ISETP.GT.AND P0, PT, R11, R6, PT ;  /* 0x000000060b00720c */ /* 0x000fda0003f04270 */
[----:B------:R-:W-:Y:S05]  /*36a0*/  @!P0 BRA `(.L_x_162) ;  /* 0xfffffffc00608947 */ /* 0x000fea000383ffff */
.L_x_160:
        /* <DEDUP_REMOVED lines=20> */
.L_x_166:
        /* <DEDUP_REMOVED lines=8> */
.L_x_165:
[----:B------:R-:W-:Y:S05]  /*3870*/  BSYNC.RECONVERGENT B2 ;  /* 0x0000000000027941 */ /* 0x000fea0003800200 */
.L_x_164:
        /* <DEDUP_REMOVED lines=16> */
.L_x_169:
        /* <DEDUP_REMOVED lines=46> */
.L_x_168:
[----:B------:R-:W-:Y:S05]  /*3c60*/  BSYNC.RECONVERGENT B2 ;  /* 0x0000000000027941 */ /* 0x000fea0003800200 */
.L_x_167:
        /* <DEDUP_REMOVED lines=31> */
.L_x_171:
[----:B------:R-:W-:Y:S05]  /*3e60*/  BSYNC.RECONVERGENT B2 ;  /* 0x0000000000027941 */ /* 0x000fea0003800200 */
.L_x_170:
        /* <DEDUP_REMOVED lines=12> */
.L_x_163:
[----:B------:R-:W-:Y:S05]  /*3f30*/  BSYNC.RECONVERGENT B1 ;  /* 0x0000000000017941 */ /* 0x000fea0003800200 */
.L_x_161:
        /* <DEDUP_REMOVED lines=50> */
[----:B------:R-:W-:-:S07]  /*4260*/  FADD R0, R18, R19 ;  /* 0x0000001312007221 */ /* 0x000fce0000000000 */
.L_x_133:
[----:B------:R-:W-:Y:S05]  /*4270*/  BSYNC.RECONVERGENT B0 ;  /* 0x0000000000007941 */ /* 0x000fea0003800200 */
.L_x_117:
[----:B------:R-:W-:Y:S05]  /*4280*/  @P0 EXIT ;  /* 0x000000000000094d */ /* 0x000fea0003800000 */
[----:B0-23--:R-:W0:Y:S01]  /*4290*/  LDC.64 R2, c[0x0][0x388] ;  /* 0x0000e200ff027b82 */ /* 0x00de220000000a00 */
[----:B------:R-:W4:Y:S02]  /*42a0*/  LDCU UR4, c[0x0][0x398] ;  /* 0x00007300ff0477ac */ /* 0x000f240008000800 */
[----:B----4-:R-:W-:-:S05]  /*42b0*/  FADD R5, R0, UR4 ;  /* 0x0000000400057e21 */ /* 0x010fca0008000000 */
[----:B0-----:R-:W-:Y:S01]  /*42c0*/  STG.E desc[UR6][R2.64], R5 ;  /* 0x0000000502007986 */ /* 0x001fe2000c101906 */
[----:B------:R-:W-:Y:S05]  /*42d0*/  EXIT ;  /* 0x000000000000794d */ /* 0x000fea0003800000 */
.L_x_172:
        /* <DEDUP_REMOVED lines=10> */
.L_x_241:


//--------------------- .text._ZN3cub18CUB_300001_SM_10006detail6reduce18DeviceReduceKernelINS2_10policy_hubIfjN4cuda3std3__44plusIfEEE10Policy1000EN6thrust24THRUST_300001_SM_1000_NS6detail15normal_iteratorINSD_10device_ptrIKfEEEEjS9_f6SquareEEvT0_PT3_T1_NS0_13GridEvenShareISO_EET2_T4_ --------------------------
	.section	.text._ZN3cub18CUB_300001_SM_10006detail6reduce18DeviceReduceKernelINS2_10policy_hubIfjN4cuda3std3__44plusIfEEE10Policy1000EN6thrust24THRUST_300001_SM_1000_NS6detail15normal_iteratorINSD_10device_ptrIKfEEEEjS9_f6SquareEEvT0_PT3_T1_NS0_13GridEvenShareISO_EET2_T4_,"ax",@progbits
	.align	128
        .global         _ZN3cub18CUB_300001_SM_10006detail6reduce18DeviceReduceKernelINS2_10policy_hubIfjN4cuda3std3__44plusIfEEE10Policy1000EN6thrust24THRUST_300001_SM_1000_NS6detail15normal_iteratorINSD_10device_ptrIKfEEEEjS9_f6SquareEEvT0_PT3_T1_NS0_13GridEvenShareISO_EET2_T4_
        .type           _ZN3cub18CUB_300001_SM_10006detail6reduce18DeviceReduceKernelINS2_10policy_hubIfjN4cuda3std3__44plusIfEEE10Policy1000EN6thrust24THRUST_300001_SM_1000_NS6detail15normal_iteratorINSD_10device_ptrIKfEEEEjS9_f6SquareEEvT0_PT3_T1_NS0_13GridEvenShareISO_EET2_T4_,@function
        .size           _ZN3cub18CUB_300001_SM_10006detail6reduce18DeviceReduceKernelINS2_10policy_hubIfjN4cuda3std3__44plusIfEEE10Policy1000EN6thrust24THRUST_300001_SM_1000_NS6detail15normal_iteratorINSD_10device_ptrIKfEEEEjS9_f6SquareEEvT0_PT3_T1_NS0_13GridEvenShareISO_EET2_T4_,(.L_x_242 - _ZN3cub18CUB_300001_SM_10006detail6reduce18DeviceReduceKernelINS2_10policy_hubIfjN4cuda3std3__44plusIfEEE10Policy1000EN6thrust24THRUST_300001_SM_1000_NS6detail15normal_iteratorINSD_10device_ptrIKfEEEEjS9_f6SquareEEvT0_PT3_T1_NS0_13GridEvenShareISO_EET2_T4_)
        .other          _ZN3cub18CUB_300001_SM_10006detail6reduce18DeviceReduceKernelINS2_10policy_hubIfjN4cuda3std3__44plusIfEEE10Policy1000EN6thrust24THRUST_300001_SM_1000_NS6detail15normal_iteratorINSD_10device_ptrIKfEEEEjS9_f6SquareEEvT0_PT3_T1_NS0_13GridEvenShareISO_EET2_T4_,@"STO_CUDA_ENTRY STV_DEFAULT"
_ZN3cub18CUB_300001_SM_10006detail6reduce18DeviceReduceKernelINS2_10policy_hubIfjN4cuda3std3__44plusIfEEE10Policy1000EN6thrust24THRUST_300001_SM_1000_NS6detail15normal_iteratorINSD_10device_ptrIKfEEEEjS9_f6SquareEEvT0_PT3_T1_NS0_13GridEvenShareISO_EET2_T4_:
.text._ZN3cub18CUB_300001_SM_10006detail6reduce18DeviceReduceKernelINS2_10policy_hubIfjN4cuda3std3__44plusIfEEE10Policy1000EN6thrust24THRUST_300001_SM_1000_NS6detail15normal_iteratorINSD_10device_ptrIKfEEEEjS9_f6SquareEEvT0_PT3_T1_NS0_13GridEvenShareISO_EET2_T4_:
[----:B------:R-:W-:Y:S01]  /*0000*/  LDC R1, c[0x0][0x37c] ;  /* 0x0000df00ff017b82 */ /* 0x000fe20000000800 */
[----:B------:R-:W0:Y:S07]  /*0010*/  S2R R3, SR_CTAID.X ;  /* 0x0000000000037919 */ /* 0x000e2e0000002500 */
[----:B------:R-:W1:Y:S01]  /*0020*/  LDC.64 R8, c[0x0][0x3a8] ;  /* 0x0000ea00ff087b82 */ /* 0x000e620000000a00 */
[----:B------:R-:W2:Y:S01]  /*0030*/  LDCU.64 UR6, c[0x0][0x358] ;  /* 0x00006b00ff0677ac */ /* 0x000ea20008000a00 */
[----:B------:R-:W-:Y:S01]  /*0040*/  BSSY.RECONVERGENT B0, `(.L_x_173) ;  /* 0x000028b000007945 */ /* 0x000fe20003800200 */
[----:B-1----:R-:W-:Y:S01]  /*0050*/  SHF.L.U32 R11, R9, 0xd, RZ ;  /* 0x0000000d090b7819 */ /* 0x002fe200000006ff */
[----:B0-----:R-:W-:-:S05]  /*0060*/  IMAD R0, R3, -0x2000, R8 ;  /* 0xffffe00003007824 */ /* 0x001fca00078e0208 */
[----:B------:R-:W-:-:S13]  /*0070*/  ISETP.GT.U32.AND P0, PT, R0, 0x1fff, PT ;  /* 0x00001fff0000780c */ /* 0x000fda0003f04070 */
[----:B--2---:R-:W-:Y:S05]  /*0080*/  @P0 BRA `(.L_x_174) ;  /* 0x0000001000d80947 */ /* 0x004fea0003800000 */
[----:B------:R-:W0:Y:S01]  /*0090*/  S2R R2, SR_TID.X ;  /* 0x0000000000027919 */ /* 0x000e220000002100 */
[----:B------:R-:W-:Y:S01]  /*00a0*/  BSSY.RECONVERGENT B1, `(.L_x_175) ;  /* 0x000000b000017945 */ /* 0x000fe20003800200 */
[----:B------:R-:W-:Y:S01]  /*00b0*/  HFMA2 R14, -RZ, RZ, 0, 0 ;  /* 0x00000000ff0e7431 */ /* 0x000fe200000001ff */
[----:B0-----:R-:W-:Y:S02]  /*00c0*/  ISETP.GE.U32.AND P0, PT, R2, R0, PT ;  /* 0x000000000200720c */ /* 0x001fe40003f06070 */
[----:B------:R-:W-:-:S11]  /*00d0*/  MOV R4, R2 ;  /* 0x0000000200047202 */ /* 0x000fd60000000f00 */
[----:B------:R-:W-:Y:S05]  /*00e0*/  @P0 BRA `(.L_x_176) ;  /* 0x0000000000180947 */ /* 0x000fea0003800000 */
[----:B------:R-:W0:Y:S01]  /*00f0*/  LDC.64 R6, c[0x0][0x380] ;  /* 0x0000e000ff067b82 */ /* 0x000e220000000a00 */
[----:B------:R-:W-:-:S05]  /*0100*/  LEA R5, R3, R2, 0xd ;  /* 0x0000000203057211 */ /* 0x000fca00078e68ff */
[----:B0-----:R-:W-:-:S06]  /*0110*/  IMAD.WIDE.U32 R6, R5, 0x4, R6 ;  /* 0x0000000405067825 */ /* 0x001fcc00078e0006 */
[----:B------:R-:W2:Y:S01]  /*0120*/  LDG.E R6, desc[UR6][R6.64] ;  /* 0x0000000606067981 */ /* 0x000ea2000c1e1900 */
[----:B------:R-:W-:Y:S01]  /*0130*/  IADD3 R4, PT, PT, R2, 0x200, RZ ;  /* 0x0000020002047810 */ /* 0x000fe20007ffe0ff */
[----:B--2---:R-:W-:-:S07]  /*0140*/  FMUL R14, R6, R6 ;  /* 0x00000006060e7220 */ /* 0x004fce0000400000 */
.L_x_176:
[----:B------:R-:W-:Y:S05]  /*0150*/  BSYNC.RECONVERGENT B1 ;  /* 0x0000000000017941 */ /* 0x000fea0003800200 */
.L_x_175:
[----:B------:R-:W-:Y:S01]  /*0160*/  ISETP.GE.U32.AND P0, PT, R4, R0, PT ;  /* 0x000000000400720c */ /* 0x000fe20003f06070 */
[----:B------:R-:W-:-:S12]  /*0170*/  BSSY.RECONVERGENT B1, `(.L_x_177) ;  /* 0x00000a5000017945 */ /* 0x000fd80003800200 */
[----:B------:R-:W-:Y:S05]  /*0180*/  @P0 BRA `(.L_x_178) ;  /* 0x00000008008c0947 */ /* 0x000fea0003800000 */
[----:B------:R-:W-:Y:S01]  /*0190*/  LOP3.LUT R5, RZ, R4, RZ, 0x33, !PT ;  /* 0x00000004ff057212 */ /* 0x000fe200078e33ff */
[----:B------:R-:W-:Y:S03]  /*01a0*/  BSSY.RECONVERGENT B2, `(.L_x_179) ;  /* 0x0000053000027945 */ /* 0x000fe60003800200 */
[----:B------:R-:W-:-:S05]  /*01b0*/  IADD3 R8, PT, PT, R5, R8, RZ ;  /* 0x0000000805087210 */ /* 0x000fca0007ffe0ff */
[----:B------:R-:W-:-:S05]  /*01c0*/  IMAD R8, R3, -0x2000, R8 ;  /* 0xffffe00003087824 */ /* 0x000fca00078e0208 */
[C---:B------:R-:W-:Y:S02]  /*01d0*/  ISETP.GE.U32.AND P0, PT, R8.reuse, 0x1e00, PT ;  /* 0x00001e000800780c */ /* 0x040fe40003f06070 */
[----:B------:R-:W-:-:S04]  /*01e0*/  LEA.HI R5, R8, 0x1, RZ, 0x17 ;  /* 0x0000000108057811 */ /* 0x000fc800078fb8ff */
[----:B------:R-:W-:-:S07]  /*01f0*/  LOP3.LUT R6, R5, 0xf, RZ, 0xc0, !PT ;  /* 0x0000000f05067812 */ /* 0x000fce00078ec0ff */
[----:B------:R-:W-:Y:S05]  /*0200*/  @!P0 BRA `(.L_x_180) ;  /* 0x0000000400308947 */ /* 0x000fea0003800000 */
[----:B------:R-:W-:Y:S01]  /*0210*/  LOP3.LUT R8, R5, 0xfffff0, RZ, 0xc0, !PT ;  /* 0x00fffff005087812 */ /* 0x000fe200078ec0ff */
[----:B------:R-:W-:Y:S01]  /*0220*/  BSSY.RECONVERGENT B3, `(.L_x_181) ;  /* 0x0000049000037945 */ /* 0x000fe20003800200 */
[----:B------:R-:W-:Y:S02]  /*0230*/  LOP3.LUT R7, R4, 0x1000, RZ, 0xfc, !PT ;  /* 0x0000100004077812 */ /* 0x000fe400078efcff */
[----:B------:R-:W-:Y:S02]  /*0240*/  LEA R4, R3, R4, 0xd ;  /* 0x0000000403047211 */ /* 0x000fe400078e68ff */
[----:B------:R-:W-:-:S07]  /*0250*/  IADD3 R8, PT, PT, -R8, RZ, RZ ;  /* 0x000000ff08087210 */ /* 0x000fce0007ffe1ff */
.L_x_182:
[----:B------:R-:W0:Y:S02]  /*0260*/  LDC.64 R12, c[0x0][0x380] ;  /* 0x0000e000ff0c7b82 */ /* 0x000e240000000a00 */
[----:B0-----:R-:W-:-:S05]  /*0270*/  IMAD.WIDE.U32 R22, R4, 0x4, R12 ;  /* 0x0000000404167825 */ /* 0x001fca00078e000c */
[----:B------:R0:W2:Y:S01]  /*0280*/  LDG.E R9, desc[UR6][R22.64] ;  /* 0x0000000616097981 */ /* 0x0000a2000c1e1900 */
[C---:B------:R-:W-:Y:S02]  /*0290*/  IADD3 R11, PT, PT, R4.reuse, 0x200, RZ ;  /* 0x00000200040b7810 */ /* 0x040fe40007ffe0ff */
[C---:B------:R-:W-:Y:S02]  /*02a0*/  IADD3 R21, PT, PT, R4.reuse, 0x400, RZ ;  /* 0x0000040004157810 */ /* 0x040fe40007ffe0ff */
[C---:B------:R-:W-:Y:S01]  /*02b0*/  IADD3 R17, PT, PT, R4.reuse, 0x600, RZ ;  /* 0x0000060004117810 */ /* 0x040fe20007ffe0ff */
[----:B------:R-:W-:Y:S01]  /*02c0*/  IMAD.WIDE.U32 R10, R11, 0x4, R12 ;  /* 0x000000040b0a7825 */ /* 0x000fe200078e000c */
[----:B------:R-:W-:-:S03]  /*02d0*/  IADD3 R19, PT, PT, R4, 0x800, RZ ;  /* 0x0000080004137810 */ /* 0x000fc60007ffe0ff */
[--C-:B------:R-:W-:Y:S02]  /*02e0*/  IMAD.WIDE.U32 R20, R21, 0x4, R12.reuse ;  /* 0x0000000415147825 */ /* 0x100fe400078e000c */
[----:B------:R1:W3:Y:S01]  /*02f0*/  LDG.E R10, desc[UR6][R10.64] ;  /* 0x000000060a0a7981 */ /* 0x0002e2000c1e1900 */
[C---:B------:R-:W-:Y:S01]  /*0300*/  IADD3 R15, PT, PT, R4.reuse, 0xa00, RZ ;  /* 0x00000a00040f7810 */ /* 0x040fe20007ffe0ff */
[--C-:B------:R-:W-:Y:S01]  /*0310*/  IMAD.WIDE.U32 R16, R17, 0x4, R12.reuse ;  /* 0x0000000411107825 */ /* 0x100fe200078e000c */
[----:B------:R-:W-:Y:S01]  /*0320*/  IADD3 R25, PT, PT, R4, 0xc00, RZ ;  /* 0x00000c0004197810 */ /* 0x000fe20007ffe0ff */
[----:B------:R4:W5:Y:S02]  /*0330*/  LDG.E R29, desc[UR6][R20.64] ;  /* 0x00000006141d7981 */ /* 0x000964000c1e1900 */
[--C-:B------:R-:W-:Y:S02]  /*0340*/  IMAD.WIDE.U32 R18, R19, 0x4, R12.reuse ;  /* 0x0000000413127825 */ /* 0x100fe400078e000c */
[----:B------:R4:W5:Y:S02]  /*0350*/  LDG.E R28, desc[UR6][R16.64] ;  /* 0x00000006101c7981 */ /* 0x000964000c1e1900 */
[----:B0-----:R-:W-:-:S02]  /*0360*/  IMAD.WIDE.U32 R22, R15, 0x4, R12 ;  /* 0x000000040f167825 */ /* 0x001fc400078e000c */
[----:B------:R-:W5:Y:S01]  /*0370*/  LDG.E R27, desc[UR6][R18.64] ;  /* 0x00000006121b7981 */ /* 0x000f62000c1e1900 */
[C---:B-1----:R-:W-:Y:S01]  /*0380*/  IADD3 R11, PT, PT, R4.reuse, 0xe00, RZ ;  /* 0x00000e00040b7810 */ /* 0x042fe20007ffe0ff */
[--C-:B----4-:R-:W-:Y:S02]  /*0390*/  IMAD.WIDE.U32 R20, R25, 0x4, R12.reuse ;  /* 0x0000000419147825 */ /* 0x110fe400078e000c */
[----:B------:R0:W4:Y:S01]  /*03a0*/  LDG.E R26, desc[UR6][R22.64] ;  /* 0x00000006161a7981 */ /* 0x000122000c1e1900 */
[C---:B------:R-:W-:Y:S01]  /*03b0*/  IADD3 R15, PT, PT, R4.reuse, 0x1000, RZ ;  /* 0x00001000040f7810 */ /* 0x040fe20007ffe0ff */
[----:B------:R-:W-:Y:S01]  /*03c0*/  IMAD.WIDE.U32 R16, R11, 0x4, R12 ;  /* 0x000000040b107825 */ /* 0x000fe200078e000c */
[C---:B------:R-:W-:Y:S01]  /*03d0*/  IADD3 R24, PT, PT, R4.reuse, 0x1200, RZ ;  /* 0x0000120004187810 */ /* 0x040fe20007ffe0ff */
[----:B------:R1:W4:Y:S01]  /*03e0*/  LDG.E R25, desc[UR6][R20.64] ;  /* 0x0000000614197981 */ /* 0x000322000c1e1900 */
[----:B------:R-:W-:-:S03]  /*03f0*/  IADD3 R11, PT, PT, R4, 0x1400, RZ ;  /* 0x00001400040b7810 */ /* 0x000fc60007ffe0ff */
[--C-:B0-----:R-:W-:Y:S02]  /*0400*/  IMAD.WIDE.U32 R22, R24, 0x4, R12.reuse ;  /* 0x0000000418167825 */ /* 0x101fe400078e000c */
[----:B------:R0:W4:Y:S02]  /*0410*/  LDG.E R24, desc[UR6][R16.64] ;  /* 0x0000000610187981 */ /* 0x000124000c1e1900 */
[--C-:B-1----:R-:W-:Y:S01]  /*0420*/  IMAD.WIDE.U32 R20, R15, 0x4, R12.reuse ;  /* 0x000000040f147825 */ /* 0x102fe200078e000c */
[C---:B------:R-:W-:Y:S01]  /*0430*/  IADD3 R15, PT, PT, R4.reuse, 0x1600, RZ ;  /* 0x00001600040f7810 */ /* 0x040fe20007ffe0ff */
[----:B------:R1:W4:Y:S04]  /*0440*/  LDG.E R18, desc[UR6][R22.64] ;  /* 0x0000000616127981 */ /* 0x000328000c1e1900 */
[----:B------:R1:W4:Y:S01]  /*0450*/  LDG.E R19, desc[UR6][R20.64] ;  /* 0x0000000614137981 */ /* 0x000322000c1e1900 */
[----:B0-----:R-:W-:Y:S01]  /*0460*/  IMAD.WIDE.U32 R16, R11, 0x4, R12 ;  /* 0x000000040b107825 */ /* 0x001fe200078e000c */
[----:B-1----:R-:W-:-:S04]  /*0470*/  IADD3 R23, PT, PT, R4, 0x1800, RZ ;  /* 0x0000180004177810 */ /* 0x002fc80007ffe0ff */
[----:B------:R0:W4:Y:S01]  /*0480*/  LDG.E R11, desc[UR6][R16.64] ;  /* 0x00000006100b7981 */ /* 0x000122000c1e1900 */
[C---:B------:R-:W-:Y:S01]  /*0490*/  IADD3 R21, PT, PT, R4.reuse, 0x1a00, RZ ;  /* 0x00001a0004157810 */ /* 0x040fe20007ffe0ff */
[----:B0-----:R-:W-:Y:S01]  /*04a0*/  IMAD.WIDE.U32 R16, R23, 0x4, R12 ;  /* 0x0000000417107825 */ /* 0x001fe200078e000c */
[----:B------:R-:W-:-:S03]  /*04b0*/  IADD3 R23, PT, PT, R4, 0x1c00, RZ ;  /* 0x00001c0004177810 */ /* 0x000fc60007ffe0ff */
[--C-:B------:R-:W-:Y:S02]  /*04c0*/  IMAD.WIDE.U32 R20, R21, 0x4, R12.reuse ;  /* 0x0000000415147825 */ /* 0x100fe400078e000c */
[----:B------:R-:W4:Y:S02]  /*04d0*/  LDG.E R16, desc[UR6][R16.64] ;  /* 0x0000000610107981 */ /* 0x000f24000c1e1900 */
[----:B------:R-:W-:Y:S02]  /*04e0*/  IMAD.WIDE.U32 R22, R23, 0x4, R12 ;  /* 0x0000000417167825 */ /* 0x000fe400078e000c */
[----:B------:R-:W4:Y:S04]  /*04f0*/  LDG.E R20, desc[UR6][R20.64] ;  /* 0x0000000614147981 */ /* 0x000f28000c1e1900 */
[----:B------:R-:W4:Y:S01]  /*0500*/  LDG.E R22, desc[UR6][R22.64] ;  /* 0x0000000616167981 */ /* 0x000f22000c1e1900 */
[----:B--2---:R-:W-:Y:S01]  /*0510*/  FFMA R9, R9, R9, R14 ;  /* 0x0000000909097223 */ /* 0x004fe2000000000e */
[----:B------:R-:W-:-:S06]  /*0520*/  IMAD.WIDE.U32 R14, R15, 0x4, R12 ;  /* 0x000000040f0e7825 */ /* 0x000fcc00078e000c */
[----:B------:R0:W2:Y:S02]  /*0530*/  LDG.E R14, desc[UR6][R14.64] ;  /* 0x000000060e0e7981 */ /* 0x0000a4000c1e1900 */
[----:B0-----:R-:W-:-:S05]  /*0540*/  IADD3 R15, PT, PT, R4, 0x1e00, RZ ;  /* 0x00001e00040f7810 */ /* 0x001fca0007ffe0ff */
[----:B------:R-:W-:-:S06]  /*0550*/  IMAD.WIDE.U32 R12, R15, 0x4, R12 ;  /* 0x000000040f0c7825 */ /* 0x000fcc00078e000c */
[----:B------:R-:W2:Y:S01]  /*0560*/  LDG.E R12, desc[UR6][R12.64] ;  /* 0x000000060c0c7981 */ /* 0x000ea2000c1e1900 */
[----:B---3--:R-:W-:-:S04]  /*0570*/  FFMA R10, R10, R10, R9 ;  /* 0x0000000a0a0a7223 */ /* 0x008fc80000000009 */
[----:B-----5:R-:W-:-:S04]  /*0580*/  FFMA R29, R29, R29, R10 ;  /* 0x0000001d1d1d7223 */ /* 0x020fc8000000000a */
[----:B------:R-:W-:-:S04]  /*0590*/  FFMA R28, R28, R28, R29 ;  /* 0x0000001c1c1c7223 */ /* 0x000fc8000000001d */
[----:B------:R-:W-:-:S04]  /*05a0*/  FFMA R27, R27, R27, R28 ;  /* 0x0000001b1b1b7223 */ /* 0x000fc8000000001c */
[----:B----4-:R-:W-:-:S04]  /*05b0*/  FFMA R26, R26, R26, R27 ;  /* 0x0000001a1a1a7223 */ /* 0x010fc8000000001b */
[----:B------:R-:W-:-:S04]  /*05c0*/  FFMA R25, R25, R25, R26 ;  /* 0x0000001919197223 */ /* 0x000fc8000000001a */
[----:B------:R-:W-:-:S04]  /*05d0*/  FFMA R24, R24, R24, R25 ;  /* 0x0000001818187223 */ /* 0x000fc80000000019 */
[----:B------:R-:W-:-:S04]  /*05e0*/  FFMA R19, R19, R19, R24 ;  /* 0x0000001313137223 */ /* 0x000fc80000000018 */
[----:B------:R-:W-:Y:S01]  /*05f0*/  FFMA R18, R18, R18, R19 ;  /* 0x0000001212127223 */ /* 0x000fe20000000013 */
[----:B------:R-:W-:-:S03]  /*0600*/  IADD3 R8, PT, PT, R8, 0x10, RZ ;  /* 0x0000001008087810 */ /* 0x000fc60007ffe0ff */
[----:B------:R-:W-:Y:S01]  /*0610*/  FFMA R11, R11, R11, R18 ;  /* 0x0000000b0b0b7223 */ /* 0x000fe20000000012 */
[----:B------:R-:W-:Y:S02]  /*0620*/  ISETP.NE.AND P0, PT, R8, RZ, PT ;  /* 0x000000ff0800720c */ /* 0x000fe40003f05270 */
[----:B------:R-:W-:Y:S02]  /*0630*/  IADD3 R7, PT, PT, R7, 0x2000, RZ ;  /* 0x0000200007077810 */ /* 0x000fe40007ffe0ff */
[----:B------:R-:W-:Y:S01]  /*0640*/  IADD3 R4, PT, PT, R4, 0x2000, RZ ;  /* 0x0000200004047810 */ /* 0x000fe20007ffe0ff */
[----:B--2---:R-:W-:-:S04]  /*0650*/  FFMA R11, R14, R14, R11 ;  /* 0x0000000e0e0b7223 */ /* 0x004fc8000000000b */
[----:B------:R-:W-:-:S04]  /*0660*/  FFMA R11, R16, R16, R11 ;  /* 0x00000010100b7223 */ /* 0x000fc8000000000b */
[----:B------:R-:W-:-:S04]  /*0670*/  FFMA R11, R20, R20, R11 ;  /* 0x00000014140b7223 */ /* 0x000fc8000000000b */
[----:B------:R-:W-:-:S04]  /*0680*/  FFMA R11, R22, R22, R11 ;  /* 0x00000016160b7223 */ /* 0x000fc8000000000b */
[----:B------:R-:W-:Y:S01]  /*0690*/  FFMA R14, R12, R12, R11 ;  /* 0x0000000c0c0e7223 */ /* 0x000fe2000000000b */
[----:B------:R-:W-:Y:S06]  /*06a0*/  @P0 BRA `(.L_x_182) ;  /* 0xfffffff800ec0947 */ /* 0x000fec000383ffff */
[----:B------:R-:W-:Y:S05]  /*06b0*/  BSYNC.RECONVERGENT B3 ;  /* 0x0000000000037941 */ /* 0x000fea0003800200 */
.L_x_181:
[----:B------:R-:W-:-:S07]  /*06c0*/  IADD3 R4, PT, PT, R7, -0x1000, RZ ;  /* 0xfffff00007047810 */ /* 0x000fce0007ffe0ff */
.L_x_180:
[----:B------:R-:W-:Y:S05]  /*06d0*/  BSYNC.RECONVERGENT B2 ;  /* 0x0000000000027941 */ /* 0x000fea0003800200 */
.L_x_179:
[----:B------:R-:W-:-:S13]  /*06e0*/  ISETP.NE.AND P0, PT, R6, RZ, PT ;  /* 0x000000ff0600720c */ /* 0x000fda0003f05270 */
[----:B------:R-:W-:Y:S05]  /*06f0*/  @!P0 BRA `(.L_x_178) ;  /* 0x0000000400308947 */ /* 0x000fea0003800000 */
[----:B------:R-:W-:Y:S01]  /*0700*/  ISETP.GE.U32.AND P0, PT, R6, 0x8, PT ;  /* 0x000000080600780c */ /* 0x000fe20003f06070 */
[----:B------:R-:W-:Y:S01]  /*0710*/  BSSY.RECONVERGENT B2, `(.L_x_183) ;  /* 0x0000026000027945 */ /* 0x000fe20003800200 */
[----:B------:R-:W-:-:S04]  /*0720*/  LOP3.LUT R22, R5, 0x7, RZ, 0xc0, !PT ;  /* 0x0000000705167812 */ /* 0x000fc800078ec0ff */
[----:B------:R-:W-:-:S07]  /*0730*/  ISETP.NE.AND P1, PT, R22, RZ, PT ;  /* 0x000000ff1600720c */ /* 0x000fce0003f25270 */
[----:B------:R-:W-:Y:S06]  /*0740*/  @!P0 BRA `(.L_x_184) ;  /* 0x0000000000888947 */ /* 0x000fec0003800000 */
[----:B------:R-:W0:Y:S01]  /*0750*/  LDC.64 R6, c[0x0][0x380] ;  /* 0x0000e000ff067b82 */ /* 0x000e220000000a00 */
[----:B------:R-:W-:-:S04]  /*0760*/  LEA R19, R3, R4, 0xd ;  /* 0x0000000403137211 */ /* 0x000fc800078e68ff */
[C---:B------:R-:W-:Y:S02]  /*0770*/  IADD3 R17, PT, PT, R19.reuse, 0x200, RZ ;  /* 0x0000020013117810 */ /* 0x040fe40007ffe0ff */
[C---:B------:R-:W-:Y:S02]  /*0780*/  IADD3 R21, PT, PT, R19.reuse, 0x400, RZ ;  /* 0x0000040013157810 */ /* 0x040fe40007ffe0ff */
[C---:B------:R-:W-:Y:S02]  /*0790*/  IADD3 R13, PT, PT, R19.reuse, 0x600, RZ ;  /* 0x00000600130d7810 */ /* 0x040fe40007ffe0ff */
[C---:B------:R-:W-:Y:S01]  /*07a0*/  IADD3 R9, PT, PT, R19.reuse, 0x800, RZ ;  /* 0x0000080013097810 */ /* 0x040fe20007ffe0ff */
[----:B0-----:R-:W-:-:S04]  /*07b0*/  IMAD.WIDE.U32 R10, R19, 0x4, R6 ;  /* 0x00000004130a7825 */ /* 0x001fc800078e0006 */
[--C-:B------:R-:W-:Y:S01]  /*07c0*/  IMAD.WIDE.U32 R16, R17, 0x4, R6.reuse ;  /* 0x0000000411107825 */ /* 0x100fe200078e0006 */
[----:B------:R0:W2:Y:S03]  /*07d0*/  LDG.E R15, desc[UR6][R10.64] ;  /* 0x000000060a0f7981 */ /* 0x0000a6000c1e1900 */
[--C-:B------:R-:W-:Y:S01]  /*07e0*/  IMAD.WIDE.U32 R20, R21, 0x4, R6.reuse ;  /* 0x0000000415147825 */ /* 0x100fe200078e0006 */
[----:B------:R1:W3:Y:S03]  /*07f0*/  LDG.E R18, desc[UR6][R16.64] ;  /* 0x0000000610127981 */ /* 0x0002e6000c1e1900 */
[--C-:B------:R-:W-:Y:S01]  /*0800*/  IMAD.WIDE.U32 R12, R13, 0x4, R6.reuse ;  /* 0x000000040d0c7825 */ /* 0x100fe200078e0006 */
[----:B------:R-:W-:Y:S01]  /*0810*/  IADD3 R23, PT, PT, R19, 0xa00, RZ ;  /* 0x00000a0013177810 */ /* 0x000fe20007ffe0ff */
[----:B------:R-:W4:Y:S02]  /*0820*/  LDG.E R20, desc[UR6][R20.64] ;  /* 0x0000000614147981 */ /* 0x000f24000c1e1900 */
[--C-:B------:R-:W-:Y:S01]  /*0830*/  IMAD.WIDE.U32 R8, R9, 0x4, R6.reuse ;  /* 0x0000000409087825 */ /* 0x100fe200078e0006 */
[----:B------:R-:W-:Y:S01]  /*0840*/  IADD3 R25, PT, PT, R19, 0xc00, RZ ;  /* 0x00000c0013197810 */ /* 0x000fe20007ffe0ff */
[----:B------:R-:W5:Y:S02]  /*0850*/  LDG.E R12, desc[UR6][R12.64] ;  /* 0x000000060c0c7981 */ /* 0x000f64000c1e1900 */
[--C-:B0-----:R-:W-:Y:S01]  /*0860*/  IMAD.WIDE.U32 R10, R23, 0x4, R6.reuse ;  /* 0x00000004170a7825 */ /* 0x101fe200078e0006 */
[----:B------:R-:W-:Y:S01]  /*0870*/  IADD3 R19, PT, PT, R19, 0xe00, RZ ;  /* 0x00000e0013137810 */ /* 0x000fe20007ffe0ff */
[----:B------:R-:W5:Y:S02]  /*0880*/  LDG.E R8, desc[UR6][R8.64] ;  /* 0x0000000608087981 */ /* 0x000f64000c1e1900 */
[----:B-1----:R-:W-:-:S02]  /*0890*/  IMAD.WIDE.U32 R16, R25, 0x4, R6 ;  /* 0x0000000419107825 */ /* 0x002fc400078e0006 */
[----:B------:R-:W5:Y:S02]  /*08a0*/  LDG.E R10, desc[UR6][R10.64] ;  /* 0x000000060a0a7981 */ /* 0x000f64000c1e1900 */
[----:B------:R-:W-:Y:S02]  /*08b0*/  IMAD.WIDE.U32 R6, R19, 0x4, R6 ;  /* 0x0000000413067825 */ /* 0x000fe400078e0006 */
        /* <DEDUP_REMOVED lines=11> */
.L_x_184:
[----:B------:R-:W-:Y:S05]  /*0970*/  BSYNC.RECONVERGENT B2 ;  /* 0x0000000000027941 */ /* 0x000fea0003800200 */
.L_x_183:
        /* <DEDUP_REMOVED lines=10> */
[C---:B------:R-:W-:Y:S01]  /*0a20*/  IADD3 R17, PT, PT, R13.reuse, 0x600, RZ ;  /* 0x000006000d117810 */ /* 0x040fe20007ffe0ff */
[----:B0-----:R-:W-:-:S04]  /*0a30*/  IMAD.WIDE.U32 R8, R13, 0x4, R6 ;  /* 0x000000040d087825 */ /* 0x001fc800078e0006 */
[--C-:B------:R-:W-:Y:S02]  /*0a40*/  IMAD.WIDE.U32 R10, R11, 0x4, R6.reuse ;  /* 0x000000040b0a7825 */ /* 0x100fe400078e0006 */
[----:B------:R-:W2:Y:S02]  /*0a50*/  LDG.E R9, desc[UR6][R8.64] ;  /* 0x0000000608097981 */ /* 0x000ea4000c1e1900 */
[--C-:B------:R-:W-:Y:S02]  /*0a60*/  IMAD.WIDE.U32 R12, R15, 0x4, R6.reuse ;  /* 0x000000040f0c7825 */ /* 0x100fe400078e0006 */
[----:B------:R-:W3:Y:S02]  /*0a70*/  LDG.E R11, desc[UR6][R10.64] ;  /* 0x000000060a0b7981 */ /* 0x000ee4000c1e1900 */
[----:B------:R-:W-:Y:S02]  /*0a80*/  IMAD.WIDE.U32 R6, R17, 0x4, R6 ;  /* 0x0000000411067825 */ /* 0x000fe400078e0006 */
[----:B------:R-:W4:Y:S04]  /*0a90*/  LDG.E R13, desc[UR6][R12.64] ;  /* 0x000000060c0d7981 */ /* 0x000f28000c1e1900 */
[----:B------:R-:W5:Y:S01]  /*0aa0*/  LDG.E R7, desc[UR6][R6.64] ;  /* 0x0000000606077981 */ /* 0x000f62000c1e1900 */
[----:B------:R-:W-:Y:S01]  /*0ab0*/  IADD3 R4, PT, PT, R4, 0x800, RZ ;  /* 0x0000080004047810 */ /* 0x000fe20007ffe0ff */
[----:B--2---:R-:W-:-:S04]  /*0ac0*/  FFMA R14, R9, R9, R14 ;  /* 0x00000009090e7223 */ /* 0x004fc8000000000e */
[----:B---3--:R-:W-:-:S04]  /*0ad0*/  FFMA R14, R11, R11, R14 ;  /* 0x0000000b0b0e7223 */ /* 0x008fc8000000000e */
[----:B----4-:R-:W-:-:S04]  /*0ae0*/  FFMA R14, R13, R13, R14 ;  /* 0x0000000d0d0e7223 */ /* 0x010fc8000000000e */
[----:B-----5:R-:W-:-:S07]  /*0af0*/  FFMA R14, R7, R7, R14 ;  /* 0x00000007070e7223 */ /* 0x020fce000000000e */
.L_x_186:
[----:B------:R-:W-:Y:S05]  /*0b00*/  BSYNC.RECONVERGENT B2 ;  /* 0x0000000000027941 */ /* 0x000fea0003800200 */
.L_x_185:
[----:B------:R-:W-:Y:S05]  /*0b10*/  @!P1 BRA `(.L_x_178) ;  /* 0x0000000000289947 */ /* 0x000fea0003800000 */
[----:B------:R-:W0:Y:S01]  /*0b20*/  LDC.64 R6, c[0x0][0x380] ;  /* 0x0000e000ff067b82 */ /* 0x000e220000000a00 */
[----:B------:R-:W-:Y:S02]  /*0b30*/  LEA R9, R3, R4, 0xd ;  /* 0x0000000403097211 */ /* 0x000fe400078e68ff */
[----:B------:R-:W-:-:S07]  /*0b40*/  IADD3 R8, PT, PT, -R5, RZ, RZ ;  /* 0x000000ff05087210 */ /* 0x000fce0007ffe1ff */
.L_x_187:
[----:B0-----:R-:W-:-:S06]  /*0b50*/  IMAD.WIDE.U32 R4, R9, 0x4, R6 ;  /* 0x0000000409047825 */ /* 0x001fcc00078e0006 */
[----:B------:R-:W2:Y:S01]  /*0b60*/  LDG.E R5, desc[UR6][R4.64] ;  /* 0x0000000604057981 */ /* 0x000ea2000c1e1900 */
[----:B------:R-:W-:Y:S02]  /*0b70*/  IADD3 R8, PT, PT, R8, 0x1, RZ ;  /* 0x0000000108087810 */ /* 0x000fe40007ffe0ff */
[----:B------:R-:W-:Y:S02]  /*0b80*/  IADD3 R9, PT, PT, R9, 0x200, RZ ;  /* 0x0000020009097810 */ /* 0x000fe40007ffe0ff */
[----:B------:R-:W-:Y:S01]  /*0b90*/  ISETP.NE.AND P0, PT, R8, RZ, PT ;  /* 0x000000ff0800720c */ /* 0x000fe20003f05270 */
[----:B--2---:R-:W-:-:S12]  /*0ba0*/  FFMA R14, R5, R5, R14 ;  /* 0x00000005050e7223 */ /* 0x004fd8000000000e */
[----:B------:R-:W-:Y:S05]  /*0bb0*/  @P0 BRA `(.L_x_187) ;  /* 0xfffffffc00e40947 */ /* 0x000fea000383ffff */
.L_x_178:
[----:B------:R-:W-:Y:S05]  /*0bc0*/  BSYNC.RECONVERGENT B1 ;  /* 0x0000000000017941 */ /* 0x000fea0003800200 */
.L_x_177:
[----:B------:R-:W-:-:S13]  /*0bd0*/  ISETP.GE.U32.AND P0, PT, R0, 0x200, PT ;  /* 0x000002000000780c */ /* 0x000fda0003f06070 */
        /* <DEDUP_REMOVED lines=33> */
[----:B------:R-:W0:Y:S04]  /*0df0*/  LDS.128 R12, [UR4+0x10] ;  /* 0x00001004ff0c7984 */ /* 0x000e280008000c00 */
[----:B------:R-:W2:Y:S04]  /*0e00*/  LDS.128 R8, [UR4+0x20] ;  /* 0x00002004ff087984 */ /* 0x000ea80008000c00 */
[----:B-1----:R-:W1:Y:S04]  /*0e10*/  LDS.128 R4, [UR4+0x30] ;  /* 0x00003004ff047984 */ /* 0x002e680008000c00 */
[----:B------:R-:W3:Y:S01]  /*0e20*/  LDS.128 R16, [UR4+0x40] ;  /* 0x00004004ff107984 */ /* 0x000ee20008000c00 */
[----:B0-----:R-:W-:-:S04]  /*0e30*/  FADD R13, R20, R13 ;  /* 0x0000000d140d7221 */ /* 0x001fc80000000000 */
[----:B------:R-:W-:-:S04]  /*0e40*/  FADD R14, R13, R14 ;  /* 0x0000000e0d0e7221 */ /* 0x000fc80000000000 */
[----:B------:R-:W-:-:S04]  /*0e50*/  FADD R15, R14, R15 ;  /* 0x0000000f0e0f7221 */ /* 0x000fc80000000000 */
[----:B--2---:R-:W-:-:S04]  /*0e60*/  FADD R8, R15, R8 ;  /* 0x000000080f087221 */ /* 0x004fc80000000000 */
[----:B------:R-:W-:-:S04]  /*0e70*/  FADD R9, R8, R9 ;  /* 0x0000000908097221 */ /* 0x000fc80000000000 */
[----:B------:R-:W-:-:S04]  /*0e80*/  FADD R10, R9, R10 ;  /* 0x0000000a090a7221 */ /* 0x000fc80000000000 */
[----:B------:R-:W-:-:S04]  /*0e90*/  FADD R11, R10, R11 ;  /* 0x0000000b0a0b7221 */ /* 0x000fc80000000000 */
[----:B-1----:R-:W-:-:S04]  /*0ea0*/  FADD R4, R11, R4 ;  /* 0x000000040b047221 */ /* 0x002fc80000000000 */
        /* <DEDUP_REMOVED lines=8> */
.L_x_188:
[----:B------:R-:W0:Y:S01]  /*0f30*/  S2R R8, SR_LANEID ;  /* 0x0000000000087919 */ /* 0x000e220000000000 */
[----:B------:R-:W-:-:S04]  /*0f40*/  LOP3.LUT R4, R2, 0x3e0, RZ, 0xc0, !PT ;  /* 0x000003e002047812 */ /* 0x000fc800078ec0ff */
[----:B------:R-:W-:Y:S02]  /*0f50*/  IADD3 R5, PT, PT, R4, 0x20, RZ ;  /* 0x0000002004057810 */ /* 0x000fe40007ffe0ff */
[----:B------:R-:W-:Y:S02]  /*0f60*/  LOP3.LUT R7, RZ, R4, RZ, 0x33, !PT ;  /* 0x00000004ff077212 */ /* 0x000fe400078e33ff */
[----:B------:R-:W-:Y:S02]  /*0f70*/  ISETP.GT.U32.AND P0, PT, R5, R0, PT ;  /* 0x000000000500720c */ /* 0x000fe40003f04070 */
[----:B------:R-:W-:-:S04]  /*0f80*/  IADD3 R7, PT, PT, R0, R7, RZ ;  /* 0x0000000700077210 */ /* 0x000fc80007ffe0ff */
[----:B------:R-:W-:-:S05]  /*0f90*/  SEL R7, R7, 0x1f, P0 ;  /* 0x0000001f07077807 */ /* 0x000fca0000000000 */
[----:B------:R-:W1:Y:S01]  /*0fa0*/  SHFL.DOWN PT, R4, R14, 0x1, R7 ;  /* 0x082000000e047989 */ /* 0x000e6200000e0007 */
[C---:B0-----:R-:W-:Y:S02]  /*0fb0*/  ISETP.GE.AND P0, PT, R8.reuse, R7, PT ;  /* 0x000000070800720c */ /* 0x041fe40003f06270 */
[C---:B------:R-:W-:Y:S02]  /*0fc0*/  IADD3 R6, PT, PT, R8.reuse, 0x2, RZ ;  /* 0x0000000208067810 */ /* 0x040fe40007ffe0ff */
[----:B------:R-:W-:-:S09]  /*0fd0*/  ISETP.NE.AND P1, PT, R8, RZ, PT ;  /* 0x000000ff0800720c */ /* 0x000fd20003f25270 */
[----:B-1----:R-:W-:Y:S01]  /*0fe0*/  @!P0 FADD R14, R4, R14 ;  /* 0x0000000e040e8221 */ /* 0x002fe20000000000 */
[----:B------:R-:W-:Y:S02]  /*0ff0*/  ISETP.GT.AND P0, PT, R6, R7, PT ;  /* 0x000000070600720c */ /* 0x000fe40003f04270 */
[----:B------:R-:W-:Y:S01]  /*1000*/  IADD3 R6, PT, PT, R8, 0x4, RZ ;  /* 0x0000000408067810 */ /* 0x000fe20007ffe0ff */
[----:B------:R-:W0:Y:S01]  /*1010*/  @!P1 S2R R9, SR_CgaCtaId ;  /* 0x0000000000099919 */ /* 0x000e220000008800 */
        /* <DEDUP_REMOVED lines=23> */
[----:B------:R-:W1:Y:S01]  /*1190*/  S2UR UR5, SR_CgaCtaId ;  /* 0x00000000000579c3 */ /* 0x000e620000008800 */
[----:B------:R-:W-:Y:S01]  /*11a0*/  UMOV UR4, 0x400 ;  /* 0x0000040000047882 */ /* 0x000fe20000000000 */
[C---:B------:R-:W-:Y:S02]  /*11b0*/  ISETP.GT.U32.AND P2, PT, R0.reuse, 0x20, PT ;  /* 0x000000200000780c */ /* 0x040fe40003f44070 */
[C---:B------:R-:W-:Y:S02]  /*11c0*/  ISETP.GT.U32.AND P3, PT, R0.reuse, 0x40, PT ;  /* 0x000000400000780c */ /* 0x040fe40003f64070 */
[C---:B------:R-:W-:Y:S02]  /*11d0*/  ISETP.GT.U32.AND P1, PT, R0.reuse, 0x60, PT ;  /* 0x000000600000780c */ /* 0x040fe40003f24070 */
[----:B------:R-:W-:Y:S01]  /*11e0*/  ISETP.GT.U32.AND P4, PT, R0, 0xc0, PT ;  /* 0x000000c00000780c */ /* 0x000fe20003f84070 */
[----:B-1----:R-:W-:-:S09]  /*11f0*/  ULEA UR4, UR5, UR4, 0x18 ;  /* 0x0000000405047291 */ /* 0x002fd2000f8ec0ff */
[----:B0-----:R-:W0:Y:S04]  /*1200*/  LDS.128 R4, [UR4+0x10] ;  /* 0x00001004ff047984 */ /* 0x001e280008000c00 */
[----:B------:R-:W1:Y:S04]  /*1210*/  LDS.128 R8, [UR4+0x20] ;  /* 0x00002004ff087984 */ /* 0x000e680008000c00 */
[----:B------:R-:W2:Y:S04]  /*1220*/  LDS.128 R12, [UR4+0x30] ;  /* 0x00003004ff0c7984 */ /* 0x000ea80008000c00 */
[----:B------:R-:W3:Y:S01]  /*1230*/  LDS.128 R16, [UR4+0x40] ;  /* 0x00004004ff107984 */ /* 0x000ee20008000c00 */
[----:B0-----:R-:W-:Y:S01]  /*1240*/  @P2 FADD R20, R20, R5 ;  /* 0x0000000514142221 */ /* 0x001fe20000000000 */
[----:B------:R-:W-:-:S03]  /*1250*/  ISETP.GT.U32.AND P2, PT, R0, 0x80, PT ;  /* 0x000000800000780c */ /* 0x000fc60003f44070 */
[----:B------:R-:W-:Y:S01]  /*1260*/  @P3 FADD R20, R20, R6 ;  /* 0x0000000614143221 */ /* 0x000fe20000000000 */
[----:B------:R-:W-:-:S03]  /*1270*/  ISETP.GT.U32.AND P3, PT, R0, 0xa0, PT ;  /* 0x000000a00000780c */ /* 0x000fc60003f64070 */
[----:B------:R-:W-:Y:S01]  /*1280*/  @P1 FADD R20, R20, R7 ;  /* 0x0000000714141221 */ /* 0x000fe20000000000 */
[----:B------:R-:W-:-:S05]  /*1290*/  ISETP.GT.U32.AND P1, PT, R0, 0xe0, PT ;  /* 0x000000e00000780c */ /* 0x000fca0003f24070 */
[----:B-1----:R-:W-:Y:S01]  /*12a0*/  @P2 FADD R20, R20, R8 ;  /* 0x0000000814142221 */ /* 0x002fe20000000000 */
[----:B------:R-:W-:-:S03]  /*12b0*/  ISETP.GT.U32.AND P2, PT, R0, 0x100, PT ;  /* 0x000001000000780c */ /* 0x000fc60003f44070 */
[----:B------:R-:W-:Y:S01]  /*12c0*/  @P3 FADD R20, R20, R9 ;  /* 0x0000000914143221 */ /* 0x000fe20000000000 */
[----:B------:R-:W-:-:S03]  /*12d0*/  ISETP.GT.U32.AND P3, PT, R0, 0x120, PT ;  /* 0x000001200000780c */ /* 0x000fc60003f64070 */
[----:B------:R-:W-:Y:S01]  /*12e0*/  @P4 FADD R20, R20, R10 ;  /* 0x0000000a14144221 */ /* 0x000fe20000000000 */
[----:B------:R-:W-:-:S03]  /*12f0*/  ISETP.GT.U32.AND P4, PT, R0, 0x140, PT ;  /* 0x000001400000780c */ /* 0x000fc60003f84070 */
[----:B------:R-:W-:Y:S01]  /*1300*/  @P1 FADD R20, R20, R11 ;  /* 0x0000000b14141221 */ /* 0x000fe20000000000 */
[----:B------:R-:W-:-:S03]  /*1310*/  ISETP.GT.U32.AND P1, PT, R0, 0x160, PT ;  /* 0x000001600000780c */ /* 0x000fc60003f24070 */
[----:B--2---:R-:W-:Y:S01]  /*1320*/  @P2 FADD R20, R20, R12 ;  /* 0x0000000c14142221 */ /* 0x004fe20000000000 */
[----:B------:R-:W-:-:S03]  /*1330*/  ISETP.GT.U32.AND P2, PT, R0, 0x180, PT ;  /* 0x000001800000780c */ /* 0x000fc60003f44070 */
[----:B------:R-:W-:Y:S01]  /*1340*/  @P3 FADD R20, R20, R13 ;  /* 0x0000000d14143221 */ /* 0x000fe20000000000 */
[----:B------:R-:W-:-:S03]  /*1350*/  ISETP.GT.U32.AND P3, PT, R0, 0x1a0, PT ;  /* 0x000001a00000780c */ /* 0x000fc60003f64070 */
[----:B------:R-:W-:Y:S01]  /*1360*/  @P4 FADD R20, R20, R14 ;  /* 0x0000000e14144221 */ /* 0x000fe20000000000 */
[----:B------:R-:W-:-:S03]  /*1370*/  ISETP.GT.U32.AND P4, PT, R0, 0x1c0, PT ;  /* 0x000001c00000780c */ /* 0x000fc60003f84070 */
[----:B------:R-:W-:Y:S01]  /*1380*/  @P1 FADD R20, R20, R15 ;  /* 0x0000000f14141221 */ /* 0x000fe20000000000 */
[----:B------:R-:W-:-:S03]  /*1390*/  ISETP.GT.U32.AND P1, PT, R0, 0x1e0, PT ;  /* 0x000001e00000780c */ /* 0x000fc60003f24070 */
[----:B---3--:R-:W-:-:S04]  /*13a0*/  @P2 FADD R20, R20, R16 ;  /* 0x0000001014142221 */ /* 0x008fc80000000000 */
[----:B------:R-:W-:-:S04]  /*13b0*/  @P3 FADD R20, R20, R17 ;  /* 0x0000001114143221 */ /* 0x000fc80000000000 */
[----:B------:R-:W-:-:S04]  /*13c0*/  @P4 FADD R20, R20, R18 ;  /* 0x0000001214144221 */ /* 0x000fc80000000000 */
[----:B------:R-:W-:Y:S01]  /*13d0*/  @P1 FADD R20, R20, R19 ;  /* 0x0000001314141221 */ /* 0x000fe20000000000 */
[----:B------:R-:W-:Y:S06]  /*13e0*/  BRA `(.L_x_189) ;  /* 0x0000001400407947 */ /* 0x000fec0003800000 */
.L_x_174:
[----:B------:R-:W0:Y:S01]  /*13f0*/  S2R R2, SR_TID.X ;  /* 0x0000000000027919 */ /* 0x000e220000002100 */
[----:B------:R-:W1:Y:S02]  /*1400*/  LDCU.64 UR4, c[0x0][0x380] ;  /* 0x00007000ff0477ac */ /* 0x000e640008000a00 */
[----:B-1----:R-:W-:Y:S02]  /*1410*/  MOV R4, UR4 ;  /* 0x0000000400047c02 */ /* 0x002fe40008000f00 */
[----:B------:R-:W-:Y:S02]  /*1420*/  MOV R5, UR5 ;  /* 0x0000000500057c02 */ /* 0x000fe40008000f00 */
[----:B0-----:R-:W-:-:S05]  /*1430*/  LEA R7, R3, R2, 0xd ;  /* 0x0000000203077211 */ /* 0x001fca00078e68ff */
[----:B------:R-:W-:-:S05]  /*1440*/  IMAD.WIDE.U32 R6, R7, 0x4, R4 ;  /* 0x0000000407067825 */ /* 0x000fca00078e0004 */
        /* <DEDUP_REMOVED lines=16> */
[----:B------:R-:W-:Y:S01]  /*1550*/  ISETP.GE.U32.AND P0, PT, R0, R11, PT ;  /* 0x0000000b0000720c */ /* 0x000fe20003f06070 */
[----:B--2---:R-:W-:Y:S01]  /*1560*/  FMUL R22, R22, R22 ;  /* 0x0000001616167220 */ /* 0x004fe20000400000 */
[----:B---3--:R-:W-:Y:S01]  /*1570*/  FMUL R23, R23, R23 ;  /* 0x0000001717177220 */ /* 0x008fe20000400000 */
[----:B----4-:R-:W-:Y:S01]  /*1580*/  FMUL R25, R24, R24 ;  /* 0x0000001818197220 */ /* 0x010fe20000400000 */
[----:B-----5:R-:W-:Y:S01]  /*1590*/  FMUL R26, R26, R26 ;  /* 0x0000001a1a1a7220 */ /* 0x020fe20000400000 */
[----:B------:R-:W-:Y:S01]  /*15a0*/  FMUL R9, R9, R9 ;  /* 0x0000000909097220 */ /* 0x000fe20000400000 */
[----:B------:R-:W-:Y:S01]  /*15b0*/  FMUL R12, R12, R12 ;  /* 0x0000000c0c0c7220 */ /* 0x000fe20000400000 */
[----:B------:R-:W-:Y:S01]  /*15c0*/  FMUL R13, R13, R13 ;  /* 0x0000000d0d0d7220 */ /* 0x000fe20000400000 */
        /* <DEDUP_REMOVED lines=17> */
[----:B------:R-:W-:Y:S01]  /*16e0*/  LEA R9, R3, R11, 0xd ;  /* 0x0000000b03097211 */ /* 0x000fe200078e68ff */
[----:B------:R-:W-:Y:S01]  /*16f0*/  UMOV UR4, URZ ;  /* 0x000000ff00047c82 */ /* 0x000fe20008000000 */
[----:B------:R-:W-:Y:S02]  /*1700*/  IADD3 R0, PT, PT, R8, -0x2000, RZ ;  /* 0xffffe00008007810 */ /* 0x000fe40007ffe0ff */
[----:B------:R-:W-:Y:S02]  /*1710*/  LOP3.LUT R6, RZ, R2, RZ, 0x33, !PT ;  /* 0x00000002ff067212 */ /* 0x000fe400078e33ff */
[----:B------:R-:W-:Y:S02]  /*1720*/  ISETP.GT.U32.AND P0, PT, R9, R0, PT ;  /* 0x000000000900720c */ /* 0x000fe40003f04070 */
[----:B------:R-:W-:Y:S02]  /*1730*/  IADD3 R6, PT, PT, -R11, R8, R6 ;  /* 0x000000080b067210 */ /* 0x000fe40007ffe106 */
[----:B------:R-:W-:-:S02]  /*1740*/  IADD3 R7, PT, PT, R9, 0x1000, R2 ;  /* 0x0000100009077810 */ /* 0x000fc40007ffe002 */
[----:B------:R-:W-:Y:S01]  /*1750*/  MOV R2, R9 ;  /* 0x0000000900027202 */ /* 0x000fe20000000f00 */
[----:B------:R-:W-:-:S06]  /*1760*/  IMAD R6, R3, -0x2000, R6 ;  /* 0xffffe00003067824 */ /* 0x000fcc00078e0206 */
[----:B------:R-:W-:Y:S05]  /*1770*/  @P0 BRA `(.L_x_191) ;  /* 0x0000000000d80947 */ /* 0x000fea0003800000 */
[----:B------:R-:W0:Y:S08]  /*1780*/  LDC R8, c[0x0][0x3a8] ;  /* 0x0000ea00ff087b82 */ /* 0x000e300000000800 */
[----:B------:R-:W1:Y:S02]  /*1790*/  LDC.64 R4, c[0x0][0x380] ;  /* 0x0000e000ff047b82 */ /* 0x000e640000000a00 */
.L_x_192:
[----:B------:R-:W2:Y:S02]  /*17a0*/  S2R R10, SR_TID.X ;  /* 0x00000000000a7919 */ /* 0x000ea40000002100 */
[----:B--2---:R-:W-:-:S05]  /*17b0*/  IADD3 R13, PT, PT, R10, R9, RZ ;  /* 0x000000090a0d7210 */ /* 0x004fca0007ffe0ff */
        /* <DEDUP_REMOVED lines=13> */
[----:B--2---:R-:W-:-:S04]  /*1890*/  FMUL R15, R15, R15 ;  /* 0x0000000f0f0f7220 */ /* 0x004fc80000400000 */
[----:B---3--:R-:W-:Y:S02]  /*18a0*/  FFMA R15, R14, R14, R15 ;  /* 0x0000000e0e0f7223 */ /* 0x008fe4000000000f */
[----:B------:R-:W2:Y:S01]  /*18b0*/  LDG.E R14, desc[UR6][R12.64+0x7000] ;  /* 0x007000060c0e7981 */ /* 0x000ea2000c1e1900 */
[----:B----4-:R-:W-:-:S03]  /*18c0*/  FFMA R10, R10, R10, R23 ;  /* 0x0000000a0a0a7223 */ /* 0x010fc60000000017 */
[----:B------:R-:W3:Y:S01]  /*18d0*/  LDG.E R23, desc[UR6][R12.64+0x7800] ;  /* 0x007800060c177981 */ /* 0x000ee2000c1e1900 */
[----:B-----5:R-:W-:Y:S01]  /*18e0*/  FMUL R17, R17, R17 ;  /* 0x0000001111117220 */ /* 0x020fe20000400000 */
[----:B------:R-:W-:Y:S02]  /*18f0*/  FADD R10, R10, R15 ;  /* 0x0000000f0a0a7221 */ /* 0x000fe40000000000 */
[----:B------:R-:W4:Y:S01]  /*1900*/  LDG.E R15, desc[UR6][R12.64+0x6000] ;  /* 0x006000060c0f7981 */ /* 0x000f22000c1e1900 */
[----:B------:R-:W-:-:S03]  /*1910*/  FFMA R16, R16, R16, R17 ;  /* 0x0000001010107223 */ /* 0x000fc60000000011 */
[----:B------:R0:W5:Y:S01]  /*1920*/  LDG.E R17, desc[UR6][R12.64+0x6800] ;  /* 0x006800060c117981 */ /* 0x000162000c1e1900 */
[----:B------:R-:W-:-:S04]  /*1930*/  FMUL R22, R22, R22 ;  /* 0x0000001616167220 */ /* 0x000fc80000400000 */
[----:B------:R-:W-:Y:S01]  /*1940*/  FFMA R25, R25, R25, R22 ;  /* 0x0000001919197223 */ /* 0x000fe20000000016 */
[----:B------:R-:W-:Y:S01]  /*1950*/  FMUL R27, R24, R24 ;  /* 0x00000018181b7220 */ /* 0x000fe20000400000 */
[----:B0-----:R-:W-:Y:S01]  /*1960*/  IADD3 R12, PT, PT, -R9, R8, RZ ;  /* 0x00000008090c7210 */ /* 0x001fe20007ffe1ff */
[----:B------:R-:W-:-:S03]  /*1970*/  FMUL R22, R21, R21 ;  /* 0x0000001515167220 */ /* 0x000fc60000400000 */
[----:B------:R-:W-:Y:S01]  /*1980*/  ISETP.GE.U32.AND P0, PT, R12, R11, PT ;  /* 0x0000000b0c00720c */ /* 0x000fe20003f06070 */
[----:B------:R-:W-:Y:S01]  /*1990*/  FFMA R27, R20, R20, R27 ;  /* 0x00000014141b7223 */ /* 0x000fe2000000001b */
[----:B------:R-:W-:Y:S01]  /*19a0*/  FFMA R22, R19, R19, R22 ;  /* 0x0000001313167223 */ /* 0x000fe20000000016 */
[----:B------:R-:W-:-:S03]  /*19b0*/  FADD R25, R16, R25 ;  /* 0x0000001910197221 */ /* 0x000fc60000000000 */
[----:B------:R-:W-:Y:S01]  /*19c0*/  FADD R22, R27, R22 ;  /* 0x000000161b167221 */ /* 0x000fe20000000000 */
[----:B------:R-:W-:Y:S01]  /*19d0*/  FADD R10, R10, R25 ;  /* 0x000000190a0a7221 */ /* 0x000fe20000000000 */
[----:B--2---:R-:W-:Y:S01]  /*19e0*/  FMUL R14, R14, R14 ;  /* 0x0000000e0e0e7220 */ /* 0x004fe20000400000 */
[----:B----4-:R-:W-:-:S04]  /*19f0*/  FMUL R15, R15, R15 ;  /* 0x0000000f0f0f7220 */ /* 0x010fc80000400000 */
[----:B------:R-:W-:Y:S01]  /*1a00*/  FFMA R15, R18, R18, R15 ;  /* 0x00000012120f7223 */ /* 0x000fe2000000000f */
[----:B-----5:R-:W-:-:S04]  /*1a10*/  FFMA R14, R17, R17, R14 ;  /* 0x00000011110e7223 */ /* 0x020fc8000000000e */
[----:B------:R-:W-:-:S04]  /*1a20*/  FADD R15, R15, R14 ;  /* 0x0000000e0f0f7221 */ /* 0x000fc80000000000 */
[----:B------:R-:W-:-:S04]  /*1a30*/  FADD R15, R22, R15 ;  /* 0x0000000f160f7221 */ /* 0x000fc80000000000 */
[----:B------:R-:W-:-:S04]  /*1a40*/  FADD R10, R10, R15 ;  /* 0x0000000f0a0a7221 */ /* 0x000fc80000000000 */
[----:B---3--:R-:W-:Y:S01]  /*1a50*/  FFMA R23, R23, R23, R10 ;  /* 0x0000001717177223 */ /* 0x008fe2000000000a */
[----:B------:R-:W-:Y:S06]  /*1a60*/  @!P0 BRA `(.L_x_190) ;  /* 0x0000000800d48947 */ /* 0x000fec0003800000 */
[C---:B------:R-:W-:Y:S01]  /*1a70*/  IADD3 R9, PT, PT, R11.reuse, R9, RZ ;  /* 0x000000090b097210 */ /* 0x040fe20007ffe0ff */
[----:B------:R-:W-:Y:S01]  /*1a80*/  UIADD3 UR4, UPT, UPT, UR4, 0x1, URZ ;  /* 0x0000000104047890 */ /* 0x000fe2000fffe0ff */
[----:B------:R-:W-:Y:S02]  /*1a90*/  IADD3 R2, PT, PT, R11, R2, RZ ;  /* 0x000000020b027210 */ /* 0x000fe40007ffe0ff */
[----:B------:R-:W-:Y:S02]  /*1aa0*/  ISETP.GT.U32.AND P0, PT, R9, R0, PT ;  /* 0x000000000900720c */ /* 0x000fe40003f04070 */
[C---:B------:R-:W-:Y:S02]  /*1ab0*/  IADD3 R6, PT, PT, -R11.reuse, R6, RZ ;  /* 0x000000060b067210 */ /* 0x040fe40007ffe1ff */
[----:B------:R-:W-:-:S09]  /*1ac0*/  IADD3 R7, PT, PT, R11, R7, RZ ;  /* 0x000000070b077210 */ /* 0x000fd20007ffe0ff */
[----:B------:R-:W-:Y:S05]  /*1ad0*/  @!P0 BRA `(.L_x_192) ;  /* 0xfffffffc00308947 */ /* 0x000fea000383ffff */
.L_x_191:
[----:B------:R-:W0:Y:S01]  /*1ae0*/  S2R R13, SR_TID.X ;  /* 0x00000000000d7919 */ /* 0x000e220000002100 */
[----:B------:R-:W-:Y:S01]  /*1af0*/  IADD3 R0, PT, PT, -R9, R8, RZ ;  /* 0x0000000809007210 */ /* 0x000fe20007ffe1ff */
[----:B------:R-:W-:Y:S03]  /*1b00*/  BSSY.RECONVERGENT B1, `(.L_x_190) ;  /* 0x00000ab000017945 */ /* 0x000fe60003800200 */
[----:B0-----:R-:W-:-:S04]  /*1b10*/  ISETP.GE.AND P0, PT, R13, R0, PT ;  /* 0x000000000d00720c */ /* 0x001fc80003f06270 */
[----:B------:R-:W-:-:S13]  /*1b20*/  ISETP.GE.U32.OR P0, PT, R9, R8, P0 ;  /* 0x000000080900720c */ /* 0x000fda0000706470 */
[----:B------:R-:W-:Y:S05]  /*1b30*/  @P0 BRA `(.L_x_193) ;  /* 0x00000008009c0947 */ /* 0x000fea0003800000 */
[----:B------:R-:W0:Y:S01]  /*1b40*/  LDC R0, c[0x0][0x3ac] ;  /* 0x0000eb00ff007b82 */ /* 0x000e220000000800 */
[----:B------:R-:W-:Y:S01]  /*1b50*/  LOP3.LUT R10, RZ, R13, RZ, 0x33, !PT ;  /* 0x0000000dff0a7212 */ /* 0x000fe200078e33ff */
[----:B------:R-:W-:Y:S06]  /*1b60*/  BSSY.RECONVERGENT B2, `(.L_x_194) ;  /* 0x0000057000027945 */ /* 0x000fec0003800200 */
[----:B------:R-:W1:Y:S01]  /*1b70*/  LDC R11, c[0x0][0x3ac] ;  /* 0x0000eb00ff0b7b82 */ /* 0x000e620000000800 */
[----:B0-----:R-:W-:-:S04]  /*1b80*/  SHF.L.U32 R0, R0, 0xd, RZ ;  /* 0x0000000d00007819 */ /* 0x001fc800000006ff */
[----:B------:R-:W-:Y:S02]  /*1b90*/  LEA R15, R3, R0, 0xd ;  /* 0x00000000030f7211 */ /* 0x000fe400078e68ff */
[----:B------:R-:W-:Y:S02]  /*1ba0*/  MOV R0, R13 ;  /* 0x0000000d00007202 */ /* 0x000fe40000000f00 */
[----:B------:R-:W-:Y:S01]  /*1bb0*/  IADD3 R8, PT, PT, -R15, R8, R10 ;  /* 0x000000080f087210 */ /* 0x000fe20007ffe10a */
[----:B-1----:R-:W-:-:S04]  /*1bc0*/  IMAD R11, R11, UR4, RZ ;  /* 0x000000040b0b7c24 */ /* 0x002fc8000f8e02ff */
[----:B------:R-:W-:-:S05]  /*1bd0*/  IMAD R8, R11, -0x2000, R8 ;  /* 0xffffe0000b087824 */ /* 0x000fca00078e0208 */
[C---:B------:R-:W-:Y:S02]  /*1be0*/  ISETP.GE.U32.AND P0, PT, R8.reuse, 0x1e00, PT ;  /* 0x00001e000800780c */ /* 0x040fe40003f06070 */
[----:B------:R-:W-:-:S04]  /*1bf0*/  LEA.HI R8, R8, 0x1, RZ, 0x17 ;  /* 0x0000000108087811 */ /* 0x000fc800078fb8ff */
[----:B------:R-:W-:-:S07]  /*1c00*/  LOP3.LUT R10, R8, 0xf, RZ, 0xc0, !PT ;  /* 0x0000000f080a7812 */ /* 0x000fce00078ec0ff */
[----:B------:R-:W-:Y:S05]  /*1c10*/  @!P0 BRA `(.L_x_195) ;  /* 0x00000004002c8947 */ /* 0x000fea0003800000 */
[----:B------:R-:W-:Y:S01]  /*1c20*/  LEA.HI R0, R6, 0x1, RZ, 0x17 ;  /* 0x0000000106007811 */ /* 0x000fe200078fb8ff */
[----:B------:R-:W-:Y:S01]  /*1c30*/  BSSY.RECONVERGENT B3, `(.L_x_196) ;  /* 0x0000048000037945 */ /* 0x000fe20003800200 */
[----:B------:R-:W-:Y:S02]  /*1c40*/  LOP3.LUT R11, R13, 0x1000, RZ, 0xfc, !PT ;  /* 0x000010000d0b7812 */ /* 0x000fe400078efcff */
[----:B------:R-:W-:-:S04]  /*1c50*/  LOP3.LUT R0, R0, 0xfffff0, RZ, 0xc0, !PT ;  /* 0x00fffff000007812 */ /* 0x000fc800078ec0ff */
[----:B------:R-:W-:-:S07]  /*1c60*/  IADD3 R0, PT, PT, -R0, RZ, RZ ;  /* 0x000000ff00007210 */ /* 0x000fce0007ffe1ff */
.L_x_197:
[C---:B------:R-:W-:Y:S02]  /*1c70*/  IADD3 R19, PT, PT, R7.reuse, -0x1000, RZ ;  /* 0xfffff00007137810 */ /* 0x040fe40007ffe0ff */
[----:B------:R-:W-:-:S03]  /*1c80*/  IADD3 R21, PT, PT, R7, -0xe00, RZ ;  /* 0xfffff20007157810 */ /* 0x000fc60007ffe0ff */
[----:B------:R-:W-:Y:S01]  /*1c90*/  IMAD.WIDE.U32 R18, R19, 0x4, R4 ;  /* 0x0000000413127825 */ /* 0x000fe200078e0004 */
[----:B------:R-:W-:-:S04]  /*1ca0*/  IADD3 R15, PT, PT, R7, -0xc00, RZ ;  /* 0xfffff400070f7810 */ /* 0x000fc80007ffe0ff */
[----:B------:R0:W2:Y:S01]  /*1cb0*/  LDG.E R22, desc[UR6][R18.64] ;  /* 0x0000000612167981 */ /* 0x0000a2000c1e1900 */
[----:B------:R-:W-:-:S04]  /*1cc0*/  IMAD.WIDE.U32 R20, R21, 0x4, R4 ;  /* 0x0000000415147825 */ /* 0x000fc800078e0004 */
[--C-:B------:R-:W-:Y:S01]  /*1cd0*/  IMAD.WIDE.U32 R14, R15, 0x4, R4.reuse ;  /* 0x000000040f0e7825 */ /* 0x100fe200078e0004 */
[----:B------:R1:W3:Y:S04]  /*1ce0*/  LDG.E R17, desc[UR6][R20.64] ;  /* 0x0000000614117981 */ /* 0x0002e8000c1e1900 */
[----:B------:R4:W5:Y:S01]  /*1cf0*/  LDG.E R16, desc[UR6][R14.64] ;  /* 0x000000060e107981 */ /* 0x000962000c1e1900 */
[C---:B------:R-:W-:Y:S02]  /*1d00*/  IADD3 R13, PT, PT, R7.reuse, -0xa00, RZ ;  /* 0xfffff600070d7810 */ /* 0x040fe40007ffe0ff */
[C---:B------:R-:W-:Y:S02]  /*1d10*/  IADD3 R29, PT, PT, R7.reuse, -0x800, RZ ;  /* 0xfffff800071d7810 */ /* 0x040fe40007ffe0ff */
[----:B------:R-:W-:Y:S01]  /*1d20*/  IADD3 R25, PT, PT, R7, -0x600, RZ ;  /* 0xfffffa0007197810 */ /* 0x000fe20007ffe0ff */
[----:B------:R-:W-:Y:S01]  /*1d30*/  IMAD.WIDE.U32 R12, R13, 0x4, R4 ;  /* 0x000000040d0c7825 */ /* 0x000fe200078e0004 */
[----:B------:R-:W-:-:S03]  /*1d40*/  IADD3 R27, PT, PT, R7, -0x400, RZ ;  /* 0xfffffc00071b7810 */ /* 0x000fc60007ffe0ff */
[--C-:B------:R-:W-:Y:S02]  /*1d50*/  IMAD.WIDE.U32 R28, R29, 0x4, R4.reuse ;  /* 0x000000041d1c7825 */ /* 0x100fe400078e0004 */
[----:B------:R-:W5:Y:S02]  /*1d60*/  LDG.E R12, desc[UR6][R12.64] ;  /* 0x000000060c0c7981 */ /* 0x000f64000c1e1900 */
[----:B0-----:R-:W-:Y:S01]  /*1d70*/  IMAD.WIDE.U32 R18, R25, 0x4, R4 ;  /* 0x0000000419127825 */ /* 0x001fe200078e0004 */
[----:B------:R-:W-:-:S03]  /*1d80*/  IADD3 R26, PT, PT, R7, -0x200, RZ ;  /* 0xfffffe00071a7810 */ /* 0x000fc60007ffe0ff */
[--C-:B-1----:R-:W-:Y:S02]  /*1d90*/  IMAD.WIDE.U32 R20, R27, 0x4, R4.reuse ;  /* 0x000000041b147825 */ /* 0x102fe400078e0004 */
[----:B------:R-:W5:Y:S04]  /*1da0*/  LDG.E R18, desc[UR6][R18.64] ;  /* 0x0000000612127981 */ /* 0x000f68000c1e1900 */
[----:B------:R0:W5:Y:S01]  /*1db0*/  LDG.E R13, desc[UR6][R28.64] ;  /* 0x000000061c0d7981 */ /* 0x000162000c1e1900 */
[----:B----4-:R-:W-:-:S03]  /*1dc0*/  IMAD.WIDE.U32 R14, R26, 0x4, R4 ;  /* 0x000000041a0e7825 */ /* 0x010fc600078e0004 */
[----:B------:R1:W4:Y:S01]  /*1dd0*/  LDG.E R27, desc[UR6][R20.64] ;  /* 0x00000006141b7981 */ /* 0x000322000c1e1900 */
[----:B------:R-:W-:-:S03]  /*1de0*/  IMAD.WIDE.U32 R24, R7, 0x4, R4 ;  /* 0x0000000407187825 */ /* 0x000fc600078e0004 */
[----:B------:R1:W4:Y:S01]  /*1df0*/  LDG.E R26, desc[UR6][R14.64] ;  /* 0x000000060e1a7981 */ /* 0x000322000c1e1900 */
[----:B0-----:R-:W-:-:S03]  /*1e00*/  IADD3 R29, PT, PT, R7, 0x200, RZ ;  /* 0x00000200071d7810 */ /* 0x001fc60007ffe0ff */
[----:B------:R0:W4:Y:S01]  /*1e10*/  LDG.E R19, desc[UR6][R24.64] ;  /* 0x0000000618137981 */ /* 0x000122000c1e1900 */
[----:B-1----:R-:W-:Y:S01]  /*1e20*/  IADD3 R21, PT, PT, R7, 0x400, RZ ;  /* 0x0000040007157810 */ /* 0x002fe20007ffe0ff */
[----:B------:R-:W-:Y:S01]  /*1e30*/  IMAD.WIDE.U32 R28, R29, 0x4, R4 ;  /* 0x000000041d1c7825 */ /* 0x000fe200078e0004 */
[----:B------:R-:W-:-:S05]  /*1e40*/  IADD3 R15, PT, PT, R7, 0x800, RZ ;  /* 0x00000800070f7810 */ /* 0x000fca0007ffe0ff */
[----:B------:R-:W4:Y:S01]  /*1e50*/  LDG.E R28, desc[UR6][R28.64] ;  /* 0x000000061c1c7981 */ /* 0x000f22000c1e1900 */
[----:B0-----:R-:W-:Y:S01]  /*1e60*/  IADD3 R25, PT, PT, R7, 0xa00, RZ ;  /* 0x00000a0007197810 */ /* 0x001fe20007ffe0ff */
[----:B--2---:R-:W-:Y:S01]  /*1e70*/  FFMA R14, R22, R22, R23 ;  /* 0x00000016160e7223 */ /* 0x004fe20000000017 */
[----:B------:R-:W-:Y:S01]  /*1e80*/  IMAD.WIDE.U32 R22, R21, 0x4, R4 ;  /* 0x0000000415167825 */ /* 0x000fe200078e0004 */
[----:B------:R-:W-:-:S03]  /*1e90*/  IADD3 R21, PT, PT, R7, 0x600, RZ ;  /* 0x0000060007157810 */ /* 0x000fc60007ffe0ff */
[----:B---3--:R-:W-:Y:S02]  /*1ea0*/  FFMA R17, R17, R17, R14 ;  /* 0x0000001111117223 */ /* 0x008fe4000000000e */
[--C-:B------:R-:W-:Y:S01]  /*1eb0*/  IMAD.WIDE.U32 R20, R21, 0x4, R4.reuse ;  /* 0x0000000415147825 */ /* 0x100fe200078e0004 */
[----:B------:R-:W2:Y:S03]  /*1ec0*/  LDG.E R29, desc[UR6][R22.64] ;  /* 0x00000006161d7981 */ /* 0x000ea6000c1e1900 */
[----:B------:R-:W-:Y:S02]  /*1ed0*/  IMAD.WIDE.U32 R14, R15, 0x4, R4 ;  /* 0x000000040f0e7825 */ /* 0x000fe400078e0004 */
[----:B------:R5:W3:Y:S04]  /*1ee0*/  LDG.E R20, desc[UR6][R20.64] ;  /* 0x0000000614147981 */ /* 0x000ae8000c1e1900 */
[----:B------:R-:W3:Y:S01]  /*1ef0*/  LDG.E R14, desc[UR6][R14.64] ;  /* 0x000000060e0e7981 */ /* 0x000ee2000c1e1900 */
[----:B-----5:R-:W-:Y:S01]  /*1f00*/  FFMA R21, R16, R16, R17 ;  /* 0x0000001010157223 */ /* 0x020fe20000000011 */
[----:B------:R-:W-:Y:S01]  /*1f10*/  IMAD.WIDE.U32 R16, R25, 0x4, R4 ;  /* 0x0000000419107825 */ /* 0x000fe200078e0004 */
[----:B------:R-:W-:-:S05]  /*1f20*/  IADD3 R25, PT, PT, R7, 0xc00, RZ ;  /* 0x00000c0007197810 */ /* 0x000fca0007ffe0ff */
[--C-:B------:R-:W-:Y:S01]  /*1f30*/  IMAD.WIDE.U32 R22, R25, 0x4, R4.reuse ;  /* 0x0000000419167825 */ /* 0x100fe200078e0004 */
[----:B------:R-:W-:Y:S01]  /*1f40*/  IADD3 R25, PT, PT, R7, 0xe00, RZ ;  /* 0x00000e0007197810 */ /* 0x000fe20007ffe0ff */
[----:B------:R-:W5:Y:S04]  /*1f50*/  LDG.E R16, desc[UR6][R16.64] ;  /* 0x0000000610107981 */ /* 0x000f68000c1e1900 */
[----:B------:R-:W-:Y:S01]  /*1f60*/  IMAD.WIDE.U32 R24, R25, 0x4, R4 ;  /* 0x0000000419187825 */ /* 0x000fe200078e0004 */
[----:B------:R-:W5:Y:S05]  /*1f70*/  LDG.E R22, desc[UR6][R22.64] ;  /* 0x0000000616167981 */ /* 0x000f6a000c1e1900 */
[----:B------:R-:W5:Y:S01]  /*1f80*/  LDG.E R24, desc[UR6][R24.64] ;  /* 0x0000000618187981 */ /* 0x000f62000c1e1900 */
[----:B------:R-:W-:-:S04]  /*1f90*/  FFMA R12, R12, R12, R21 ;  /* 0x0000000c0c0c7223 */ /* 0x000fc80000000015 */
[----:B------:R-:W-:-:S04]  /*1fa0*/  FFMA R13, R13, R13, R12 ;  /* 0x0000000d0d0d7223 */ /* 0x000fc8000000000c */
[----:B------:R-:W-:-:S04]  /*1fb0*/  FFMA R18, R18, R18, R13 ;  /* 0x0000001212127223 */ /* 0x000fc8000000000d */
[----:B----4-:R-:W-:-:S04]  /*1fc0*/  FFMA R27, R27, R27, R18 ;  /* 0x0000001b1b1b7223 */ /* 0x010fc80000000012 */
[----:B------:R-:W-:-:S04]  /*1fd0*/  FFMA R26, R26, R26, R27 ;  /* 0x0000001a1a1a7223 */ /* 0x000fc8000000001b */
[----:B------:R-:W-:-:S04]  /*1fe0*/  FFMA R19, R19, R19, R26 ;  /* 0x0000001313137223 */ /* 0x000fc8000000001a */
[----:B------:R-:W-:Y:S01]  /*1ff0*/  FFMA R28, R28, R28, R19 ;  /* 0x0000001c1c1c7223 */ /* 0x000fe20000000013 */
[----:B------:R-:W-:-:S04]  /*2000*/  IADD3 R0, PT, PT, R0, 0x10, RZ ;  /* 0x0000001000007810 */ /* 0x000fc80007ffe0ff */
[----:B------:R-:W-:Y:S02]  /*2010*/  ISETP.NE.AND P0, PT, R0, RZ, PT ;  /* 0x000000ff0000720c */ /* 0x000fe40003f05270 */
[----:B------:R-:W-:Y:S02]  /*2020*/  IADD3 R11, PT, PT, R11, 0x2000, RZ ;  /* 0x000020000b0b7810 */ /* 0x000fe40007ffe0ff */
[----:B------:R-:W-:Y:S01]  /*2030*/  IADD3 R7, PT, PT, R7, 0x2000, RZ ;  /* 0x0000200007077810 */ /* 0x000fe20007ffe0ff */
[----:B--2---:R-:W-:-:S04]  /*2040*/  FFMA R29, R29, R29, R28 ;  /* 0x0000001d1d1d7223 */ /* 0x004fc8000000001c */
[----:B---3--:R-:W-:-:S04]  /*2050*/  FFMA R29, R20, R20, R29 ;  /* 0x00000014141d7223 */ /* 0x008fc8000000001d */
[----:B------:R-:W-:-:S04]  /*2060*/  FFMA R29, R14, R14, R29 ;  /* 0x0000000e0e1d7223 */ /* 0x000fc8000000001d */
[----:B-----5:R-:W-:-:S04]  /*2070*/  FFMA R29, R16, R16, R29 ;  /* 0x00000010101d7223 */ /* 0x020fc8000000001d */
[----:B------:R-:W-:-:S04]  /*2080*/  FFMA R29, R22, R22, R29 ;  /* 0x00000016161d7223 */ /* 0x000fc8000000001d */
[----:B------:R-:W-:Y:S01]  /*2090*/  FFMA R23, R24, R24, R29 ;  /* 0x0000001818177223 */ /* 0x000fe2000000001d */
[----:B------:R-:W-:Y:S06]  /*20a0*/  @P0 BRA `(.L_x_197) ;  /* 0xfffffff800f00947 */ /* 0x000fec000383ffff */
[----:B------:R-:W-:Y:S05]  /*20b0*/  BSYNC.RECONVERGENT B3 ;  /* 0x0000000000037941 */ /* 0x000fea0003800200 */
.L_x_196:
[----:B------:R-:W-:-:S07]  /*20c0*/  IADD3 R0, PT, PT, R11, -0x1000, RZ ;  /* 0xfffff0000b007810 */ /* 0x000fce0007ffe0ff */
.L_x_195:
[----:B------:R-:W-:Y:S05]  /*20d0*/  BSYNC.RECONVERGENT B2 ;  /* 0x0000000000027941 */ /* 0x000fea0003800200 */
.L_x_194:
[----:B------:R-:W-:-:S13]  /*20e0*/  ISETP.NE.AND P0, PT, R10, RZ, PT ;  /* 0x000000ff0a00720c */ /* 0x000fda0003f05270 */
[----:B------:R-:W-:Y:S05]  /*20f0*/  @!P0 BRA `(.L_x_193) ;  /* 0x00000004002c8947 */ /* 0x000fea0003800000 */
[----:B------:R-:W-:Y:S01]  /*2100*/  ISETP.GE.U32.AND P0, PT, R10, 0x8, PT ;  /* 0x000000080a00780c */ /* 0x000fe20003f06070 */
[----:B------:R-:W-:Y:S01]  /*2110*/  BSSY.RECONVERGENT B2, `(.L_x_198) ;  /* 0x0000025000027945 */ /* 0x000fe20003800200 */
[----:B------:R-:W-:-:S04]  /*2120*/  LOP3.LUT R25, R8, 0x7, RZ, 0xc0, !PT ;  /* 0x0000000708197812 */ /* 0x000fc800078ec0ff */
[----:B------:R-:W-:-:S07]  /*2130*/  ISETP.NE.AND P1, PT, R25, RZ, PT ;  /* 0x000000ff1900720c */ /* 0x000fce0003f25270 */
[----:B------:R-:W-:Y:S06]  /*2140*/  @!P0 BRA `(.L_x_199) ;  /* 0x0000000000848947 */ /* 0x000fec0003800000 */
[----:B------:R-:W-:-:S04]  /*2150*/  IADD3 R7, PT, PT, R0, R9, RZ ;  /* 0x0000000900077210 */ /* 0x000fc80007ffe0ff */
[C---:B------:R-:W-:Y:S01]  /*2160*/  IADD3 R19, PT, PT, R7.reuse, 0x200, RZ ;  /* 0x0000020007137810 */ /* 0x040fe20007ffe0ff */
[C---:B------:R-:W-:Y:S01]  /*2170*/  IMAD.WIDE.U32 R14, R7.reuse, 0x4, R4 ;  /* 0x00000004070e7825 */ /* 0x040fe200078e0004 */
[----:B------:R-:W-:-:S03]  /*2180*/  IADD3 R17, PT, PT, R7, 0x400, RZ ;  /* 0x0000040007117810 */ /* 0x000fc60007ffe0ff */
[--C-:B------:R-:W-:Y:S01]  /*2190*/  IMAD.WIDE.U32 R18, R19, 0x4, R4.reuse ;  /* 0x0000000413127825 */ /* 0x100fe200078e0004 */
[----:B------:R0:W2:Y:S01]  /*21a0*/  LDG.E R22, desc[UR6][R14.64] ;  /* 0x000000060e167981 */ /* 0x0000a2000c1e1900 */
[----:B------:R-:W-:Y:S02]  /*21b0*/  IADD3 R11, PT, PT, R7, 0x600, RZ ;  /* 0x00000600070b7810 */ /* 0x000fe40007ffe0ff */
[--C-:B------:R-:W-:Y:S01]  /*21c0*/  IMAD.WIDE.U32 R16, R17, 0x4, R4.reuse ;  /* 0x0000000411107825 */ /* 0x100fe200078e0004 */
[----:B------:R1:W3:Y:S01]  /*21d0*/  LDG.E R24, desc[UR6][R18.64] ;  /* 0x0000000612187981 */ /* 0x0002e2000c1e1900 */
[----:B------:R-:W-:Y:S02]  /*21e0*/  IADD3 R13, PT, PT, R7, 0x800, RZ ;  /* 0x00000800070d7810 */ /* 0x000fe40007ffe0ff */
        /* <DEDUP_REMOVED lines=23> */
.L_x_199:
[----:B------:R-:W-:Y:S05]  /*2360*/  BSYNC.RECONVERGENT B2 ;  /* 0x0000000000027941 */ /* 0x000fea0003800200 */
.L_x_198:
[----:B------:R-:W-:Y:S05]  /*2370*/  @!P1 BRA `(.L_x_193) ;  /* 0x00000000008c9947 */ /* 0x000fea0003800000 */
[----:B------:R-:W-:Y:S01]  /*2380*/  ISETP.GE.U32.AND P0, PT, R25, 0x4, PT ;  /* 0x000000041900780c */ /* 0x000fe20003f06070 */
[----:B------:R-:W-:Y:S01]  /*2390*/  BSSY.RECONVERGENT B2, `(.L_x_200) ;  /* 0x0000014000027945 */ /* 0x000fe20003800200 */
[----:B------:R-:W-:-:S11]  /*23a0*/  LOP3.LUT P1, RZ, R8, 0x3, RZ, 0xc0, !PT ;  /* 0x0000000308ff7812 */ /* 0x000fd6000782c0ff */
[----:B------:R-:W-:Y:S05]  /*23b0*/  @!P0 BRA `(.L_x_201) ;  /* 0x0000000000448947 */ /* 0x000fea0003800000 */
[----:B------:R-:W-:-:S04]  /*23c0*/  IADD3 R7, PT, PT, R0, R9, RZ ;  /* 0x0000000900077210 */ /* 0x000fc80007ffe0ff */
[C---:B------:R-:W-:Y:S01]  /*23d0*/  IADD3 R11, PT, PT, R7.reuse, 0x200, RZ ;  /* 0x00000200070b7810 */ /* 0x040fe20007ffe0ff */
[C---:B------:R-:W-:Y:S01]  /*23e0*/  IMAD.WIDE.U32 R8, R7.reuse, 0x4, R4 ;  /* 0x0000000407087825 */ /* 0x040fe200078e0004 */
[----:B------:R-:W-:-:S03]  /*23f0*/  IADD3 R13, PT, PT, R7, 0x400, RZ ;  /* 0x00000400070d7810 */ /* 0x000fc60007ffe0ff */
[--C-:B------:R-:W-:Y:S01]  /*2400*/  IMAD.WIDE.U32 R10, R11, 0x4, R4.reuse ;  /* 0x000000040b0a7825 */ /* 0x100fe200078e0004 */
[----:B------:R-:W-:Y:S01]  /*2410*/  IADD3 R15, PT, PT, R7, 0x600, RZ ;  /* 0x00000600070f7810 */ /* 0x000fe20007ffe0ff */
        /* <DEDUP_REMOVED lines=11> */
.L_x_201:
[----:B------:R-:W-:Y:S05]  /*24d0*/  BSYNC.RECONVERGENT B2 ;  /* 0x0000000000027941 */ /* 0x000fea0003800200 */
.L_x_200:
[----:B------:R-:W-:Y:S05]  /*24e0*/  @!P1 BRA `(.L_x_193) ;  /* 0x0000000000309947 */ /* 0x000fea0003800000 */
[----:B------:R-:W-:Y:S02]  /*24f0*/  LOP3.LUT R6, R6, 0xffff, RZ, 0xc0, !PT ;  /* 0x0000ffff06067812 */ /* 0x000fe400078ec0ff */
[----:B------:R-:W-:Y:S02]  /*2500*/  IADD3 R9, PT, PT, R0, R2, RZ ;  /* 0x0000000200097210 */ /* 0x000fe40007ffe0ff */
[----:B------:R-:W-:-:S04]  /*2510*/  LEA.HI R6, R6, 0x1, RZ, 0x17 ;  /* 0x0000000106067811 */ /* 0x000fc800078fb8ff */
[----:B------:R-:W-:-:S04]  /*2520*/  LOP3.LUT R6, R6, 0x3, RZ, 0xc0, !PT ;  /* 0x0000000306067812 */ /* 0x000fc800078ec0ff */
[----:B------:R-:W-:-:S07]  /*2530*/  IADD3 R0, PT, PT, -R6, RZ, RZ ;  /* 0x000000ff06007210 */ /* 0x000fce0007ffe1ff */
.L_x_202:
[----:B------:R-:W-:-:S06]  /*2540*/  IMAD.WIDE.U32 R6, R9, 0x4, R4 ;  /* 0x0000000409067825 */ /* 0x000fcc00078e0004 */
[----:B------:R-:W2:Y:S01]  /*2550*/  LDG.E R6, desc[UR6][R6.64] ;  /* 0x0000000606067981 */ /* 0x000ea2000c1e1900 */
[----:B------:R-:W-:Y:S02]  /*2560*/  IADD3 R0, PT, PT, R0, 0x1, RZ ;  /* 0x0000000100007810 */ /* 0x000fe40007ffe0ff */
[----:B------:R-:W-:Y:S02]  /*2570*/  IADD3 R9, PT, PT, R9, 0x200, RZ ;  /* 0x0000020009097810 */ /* 0x000fe40007ffe0ff */
[----:B------:R-:W-:Y:S01]  /*2580*/  ISETP.NE.AND P0, PT, R0, RZ, PT ;  /* 0x000000ff0000720c */ /* 0x000fe20003f05270 */
[----:B--2---:R-:W-:-:S12]  /*2590*/  FFMA R23, R6, R6, R23 ;  /* 0x0000000606177223 */ /* 0x004fd80000000017 */
[----:B------:R-:W-:Y:S05]  /*25a0*/  @P0 BRA `(.L_x_202) ;  /* 0xfffffffc00e40947 */ /* 0x000fea000383ffff */
.L_x_193:
[----:B------:R-:W-:Y:S05]  /*25b0*/  BSYNC.RECONVERGENT B1 ;  /* 0x0000000000017941 */ /* 0x000fea0003800200 */
.L_x_190:
        /* <DEDUP_REMOVED lines=33> */
[----:B------:R-:W1:Y:S04]  /*27d0*/  LDS.128 R8, [UR4+0x20] ;  /* 0x00002004ff087984 */ /* 0x000e680008000c00 */
[----:B--2---:R-:W2:Y:S04]  /*27e0*/  LDS.128 R4, [UR4+0x30] ;  /* 0x00003004ff047984 */ /* 0x004ea80008000c00 */
        /* <DEDUP_REMOVED lines=16> */
.L_x_189:
[----:B------:R-:W-:Y:S05]  /*28f0*/  BSYNC.RECONVERGENT B0 ;  /* 0x0000000000007941 */ /* 0x000fea0003800200 */
.L_x_173:
[----:B------:R-:W-:Y:S05]  /*2900*/  @P0 EXIT ;  /* 0x000000000000094d */ /* 0x000fea0003800000 */
[----:B012---:R-:W0:Y:S02]  /*2910*/  LDC.64 R4, c[0x0][0x388] ;  /* 0x0000e200ff047b82 */ /* 0x007e240000000a00 */
[----:B0-----:R-:W-:-:S05]  /*2920*/  IMAD.WIDE.U32 R2, R3, 0x4, R4 ;  /* 0x0000000403027825 */ /* 0x001fca00078e0004 */
[----:B------:R-:W-:Y:S01]  /*2930*/  STG.E desc[UR6][R2.64], R20 ;  /* 0x0000001402007986 */ /* 0x000fe2000c101906 */
[----:B------:R-:W-:Y:S05]  /*2940*/  EXIT ;  /* 0x000000000000794d */ /* 0x000fea0003800000 */
.L_x_203:
        /* <DEDUP_REMOVED lines=11> */
.L_x_242:


//--------------------- .text._ZN3cub18CUB_300001_SM_10006detail6reduce28DeviceReduceSingleTileKernelINS2_10policy_hubIfjN4cuda3std3__44plusIfEEE10Policy1000EN6thrust24THRUST_300001_SM_1000_NS6detail15normal_iteratorINSD_10device_ptrIKfEEEEPfjS9_ff6SquareEEvT0_T1_T2_T3_T4_T6_ --------------------------
	.section	.text._ZN3cub18CUB_300001_SM_10006detail6reduce28DeviceReduceSingleTileKernelINS2_10policy_hubIfjN4cuda3std3__44plusIfEEE10Policy1000EN6thrust24THRUST_300001_SM_1000_NS6detail15normal_iteratorINSD_10device_ptrIKfEEEEPfjS9_ff6SquareEEvT0_T1_T2_T3_T4_T6_,"ax",@progbits
	.align	128
        .global         _ZN3cub18CUB_300001_SM_10006detail6reduce28DeviceReduceSingleTileKernelINS2_10policy_hubIfjN4cuda3std3__44plusIfEEE10Policy1000EN6thrust24THRUST_300001_SM_1000_NS6detail15normal_iteratorINSD_10device_ptrIKfEEEEPfjS9_ff6SquareEEvT0_T1_T2_T3_T4_T6_
        .type           _ZN3cub18CUB_300001_SM_10006detail6reduce28DeviceReduceSingleTileKernelINS2_10policy_hubIfjN4cuda3std3__44plusIfEEE10Policy1000EN6thrust24THRUST_300001_SM_1000_NS6detail15normal_iteratorINSD_10device_ptrIKfEEEEPfjS9_ff6SquareEEvT0_T1_T2_T3_T4_T6_,@function
        .size           _ZN3cub18CUB_300001_SM_10006detail6reduce28DeviceReduceSingleTileKernelINS2_10policy_hubIfjN4cuda3std3__44plusIfEEE10Policy1000EN6thrust24THRUST_300001_SM_1000_NS6detail15normal_iteratorINSD_10device_ptrIKfEEEEPfjS9_ff6SquareEEvT0_T1_T2_T3_T4_T6_,(.L_x_243 - _ZN3cub18CUB_300001_SM_10006detail6reduce28DeviceReduceSingleTileKernelINS2_10policy_hubIfjN4cuda3std3__44plusIfEEE10Policy1000EN6thrust24THRUST_300001_SM_1000_NS6detail15normal_iteratorINSD_10device_ptrIKfEEEEPfjS9_ff6SquareEEvT0_T1_T2_T3_T4_T6_)
        .other          _ZN3cub18CUB_300001_SM_10006detail6reduce28DeviceReduceSingleTileKernelINS2_10policy_hubIfjN4cuda3std3__44plusIfEEE10Policy1000EN6thrust24THRUST_300001_SM_1000_NS6detail15normal_iteratorINSD_10device_ptrIKfEEEEPfjS9_ff6SquareEEvT0_T1_T2_T3_T4_T6_,@"STO_CUDA_ENTRY STV_DEFAULT"
_ZN3cub18CUB_300001_SM_10006detail6reduce28DeviceReduceSingleTileKernelINS2_10policy_hubIfjN4cuda3std3__44plusIfEEE10Policy1000EN6thrust24THRUST_300001_SM_1000_NS6detail15normal_iteratorINSD_10device_ptrIKfEEEEPfjS9_ff6SquareEEvT0_T1_T2_T3_T4_T6_:
.text._ZN3cub18CUB_300001_SM_10006detail6reduce28DeviceReduceSingleTileKernelINS2_10policy_hubIfjN4cuda3std3__44plusIfEEE10Policy1000EN6thrust24THRUST_300001_SM_1000_NS6detail15normal_iteratorINSD_10device_ptrIKfEEEEPfjS9_ff6SquareEEvT0_T1_T2_T3_T4_T6_:
        /* <DEDUP_REMOVED lines=13> */
.L_x_204:
[----:B------:R-:W-:Y:S01]  /*00d0*/  ISETP.GT.U32.AND P0, PT, R4, 0x1fff, PT ;  /* 0x00001fff0400780c */ /* 0x000fe20003f04070 */
[----:B------:R-:W-:-:S12]  /*00e0*/  BSSY.RECONVERGENT B0, `(.L_x_205) ;  /* 0x000023c000007945 */ /* 0x000fd80003800200 */
[----:B------:R-:W-:Y:S05]  /*00f0*/  @P0 BRA `(.L_x_206) ;  /* 0x0000001000040947 */ /* 0x000fea0003800000 */
[----:B------:R-:W0:Y:S01]  /*0100*/  S2R R5, SR_TID.X ;  /* 0x0000000000057919 */ /* 0x000e220000002100 */
[----:B------:R-:W-:Y:S01]  /*0110*/  BSSY.RECONVERGENT B1, `(.L_x_207) ;  /* 0x000000a000017945 */ /* 0x000fe20003800200 */
[----:B------:R-:W-:Y:S01]  /*0120*/  HFMA2 R0, -RZ, RZ, 0, 0 ;  /* 0x00000000ff007431 */ /* 0x000fe200000001ff */
        /* <DEDUP_REMOVED lines=8> */
.L_x_208:
[----:B------:R-:W-:Y:S05]  /*01b0*/  BSYNC.RECONVERGENT B1 ;  /* 0x0000000000017941 */ /* 0x000fea0003800200 */
.L_x_207:
[----:B------:R-:W-:Y:S01]  /*01c0*/  ISETP.GE.U32.AND P0, PT, R7, R4, PT ;  /* 0x000000040700720c */ /* 0x000fe20003f06070 */
[----:B------:R-:W-:-:S12]  /*01d0*/  BSSY.RECONVERGENT B1, `(.L_x_209) ;  /* 0x0000070000017945 */ /* 0x000fd80003800200 */
[----:B------:R-:W-:Y:S05]  /*01e0*/  @P0 BRA `(.L_x_210) ;  /* 0x0000000400b80947 */ /* 0x000fea0003800000 */
[----:B------:R-:W-:Y:S01]  /*01f0*/  LOP3.LUT R3, RZ, R7, RZ, 0x33, !PT ;  /* 0x00000007ff037212 */ /* 0x000fe200078e33ff */
[----:B------:R-:W-:Y:S03]  /*0200*/  BSSY.RECONVERGENT B2, `(.L_x_211) ;  /* 0x0000033000027945 */ /* 0x000fe60003800200 */
[----:B------:R-:W-:-:S04]  /*0210*/  IADD3 R3, PT, PT, R3, R4, RZ ;  /* 0x0000000403037210 */ /* 0x000fc80007ffe0ff */
        /* <DEDUP_REMOVED lines=11> */
.L_x_213:
        /* <DEDUP_REMOVED lines=38> */
.L_x_212:
[----:B------:R-:W-:Y:S05]  /*0530*/  BSYNC.RECONVERGENT B2 ;  /* 0x0000000000027941 */ /* 0x000fea0003800200 */
.L_x_211:
[----:B------:R-:W-:Y:S05]  /*0540*/  @!P1 BRA `(.L_x_210) ;  /* 0x0000000000e09947 */ /* 0x000fea0003800000 */
[----:B------:R-:W-:Y:S01]  /*0550*/  ISETP.GE.U32.AND P0, PT, R20, 0x8, PT ;  /* 0x000000081400780c */ /* 0x000fe20003f06070 */
[----:B------:R-:W-:Y:S01]  /*0560*/  BSSY.RECONVERGENT B2, `(.L_x_214) ;  /* 0x0000017000027945 */ /* 0x000fe20003800200 */
[----:B------:R-:W-:-:S04]  /*0570*/  LOP3.LUT R8, R6, 0x7, RZ, 0xc0, !PT ;  /* 0x0000000706087812 */ /* 0x000fc800078ec0ff */
[----:B------:R-:W-:-:S07]  /*0580*/  ISETP.NE.AND P1, PT, R8, RZ, PT ;  /* 0x000000ff0800720c */ /* 0x000fce0003f25270 */
[----:B------:R-:W-:Y:S06]  /*0590*/  @!P0 BRA `(.L_x_215) ;  /* 0x00000000004c8947 */ /* 0x000fec0003800000 */
        /* <DEDUP_REMOVED lines=19> */
.L_x_215:
[----:B------:R-:W-:Y:S05]  /*06d0*/  BSYNC.RECONVERGENT B2 ;  /* 0x0000000000027941 */ /* 0x000fea0003800200 */
.L_x_214:
        /* <DEDUP_REMOVED lines=17> */
.L_x_217:
[----:B------:R-:W-:Y:S05]  /*07f0*/  BSYNC.RECONVERGENT B2 ;  /* 0x0000000000027941 */ /* 0x000fea0003800200 */
.L_x_216:
[----:B------:R-:W-:Y:S05]  /*0800*/  @!P1 BRA `(.L_x_210) ;  /* 0x0000000000309947 */ /* 0x000fea0003800000 */
[----:B------:R-:W0:Y:S01]  /*0810*/  LDC.64 R2, c[0x0][0x380] ;  /* 0x0000e000ff027b82 */ /* 0x000e220000000a00 */
[----:B------:R-:W-:Y:S01]  /*0820*/  IADD3 R6, PT, PT, -R6, RZ, RZ ;  /* 0x000000ff06067210 */ /* 0x000fe20007ffe1ff */
[----:B0-----:R-:W-:-:S05]  /*0830*/  IMAD.WIDE.U32 R2, R7, 0x4, R2 ;  /* 0x0000000407027825 */ /* 0x001fca00078e0002 */
[----:B------:R-:W-:-:S07]  /*0840*/  MOV R7, R3 ;  /* 0x0000000300077202 */ /* 0x000fce0000000f00 */
.L_x_218:
[----:B------:R-:W-:-:S06]  /*0850*/  MOV R3, R7 ;  /* 0x0000000700037202 */ /* 0x000fcc0000000f00 */
[----:B------:R0:W2:Y:S01]  /*0860*/  LDG.E R3, desc[UR6][R2.64] ;  /* 0x0000000602037981 */ /* 0x0000a2000c1e1900 */
[----:B------:R-:W-:-:S04]  /*0870*/  IADD3 R6, PT, PT, R6, 0x1, RZ ;  /* 0x0000000106067810 */ /* 0x000fc80007ffe0ff */
[----:B------:R-:W-:Y:S02]  /*0880*/  ISETP.NE.AND P0, PT, R6, RZ, PT ;  /* 0x000000ff0600720c */ /* 0x000fe40003f05270 */
[----:B0-----:R-:W-:-:S04]  /*0890*/  IADD3 R2, P1, PT, R2, 0x800, RZ ;  /* 0x0000080002027810 */ /* 0x001fc80007f3e0ff */
[----:B------:R-:W-:Y:S01]  /*08a0*/  IADD3.X R7, PT, PT, RZ, R7, RZ, P1, !PT ;  /* 0x00000007ff077210 */ /* 0x000fe20000ffe4ff */
[----:B--2---:R-:W-:-:S06]  /*08b0*/  FFMA R0, R3, R3, R0 ;  /* 0x0000000303007223 */ /* 0x004fcc0000000000 */
[----:B------:R-:W-:Y:S05]  /*08c0*/  @P0 BRA `(.L_x_218) ;  /* 0xfffffffc00e00947 */ /* 0x000fea000383ffff */
.L_x_210:
[----:B------:R-:W-:Y:S05]  /*08d0*/  BSYNC.RECONVERGENT B1 ;  /* 0x0000000000017941 */ /* 0x000fea0003800200 */
.L_x_209:
[----:B------:R-:W-:Y:S02]  /*08e0*/  ISETP.GE.U32.AND P0, PT, R4, 0x200, PT ;  /* 0x000002000400780c */ /* 0x000fe40003f06070 */
[----:B------:R-:W-:-:S11]  /*08f0*/  MOV R9, R0 ;  /* 0x0000000000097202 */ /* 0x000fd60000000f00 */
        /* <DEDUP_REMOVED lines=35> */
[----:B------:R-:W3:Y:S04]  /*0b30*/  LDS.128 R8, [UR4+0x30] ;  /* 0x00003004ff087984 */ /* 0x000ee80008000c00 */
[----:B------:R-:W4:Y:S01]  /*0b40*/  LDS.128 R16, [UR4+0x40] ;  /* 0x00004004ff107984 */ /* 0x000f220008000c00 */
[----:B0-----:R-:W-:-:S04]  /*0b50*/  FADD R5, R0, R5 ;  /* 0x0000000500057221 */ /* 0x001fc80000000000 */
        /* <DEDUP_REMOVED lines=9> */
[----:B------:R-:W-:-:S04]  /*0bf0*/  FADD R11, R10, R11 ;  /* 0x0000000b0a0b7221 */ /* 0x000fc80000000000 */
[----:B----4-:R-:W-:-:S04]  /*0c00*/  FADD R16, R11, R16 ;  /* 0x000000100b107221 */ /* 0x010fc80000000000 */
[----:B------:R-:W-:-:S04]  /*0c10*/  FADD R17, R16, R17 ;  /* 0x0000001110117221 */ /* 0x000fc80000000000 */
[----:B------:R-:W-:-:S04]  /*0c20*/  FADD R18, R17, R18 ;  /* 0x0000001211127221 */ /* 0x000fc80000000000 */
[----:B------:R-:W-:Y:S01]  /*0c30*/  FADD R0, R18, R19 ;  /* 0x0000001312007221 */ /* 0x000fe20000000000 */
[----:B------:R-:W-:Y:S06]  /*0c40*/  BRA `(.L_x_220) ;  /* 0x0000001800147947 */ /* 0x000fec0003800000 */
.L_x_219:
[----:B------:R-:W0:Y:S01]  /*0c50*/  S2R R6, SR_LANEID ;  /* 0x0000000000067919 */ /* 0x000e220000000000 */
[----:B------:R-:W-:-:S04]  /*0c60*/  LOP3.LUT R0, R5, 0x3e0, RZ, 0xc0, !PT ;  /* 0x000003e005007812 */ /* 0x000fc800078ec0ff */
[----:B------:R-:W-:Y:S02]  /*0c70*/  IADD3 R3, PT, PT, R0, 0x20, RZ ;  /* 0x0000002000037810 */ /* 0x000fe40007ffe0ff */
[----:B------:R-:W-:Y:S02]  /*0c80*/  LOP3.LUT R7, RZ, R0, RZ, 0x33, !PT ;  /* 0x00000000ff077212 */ /* 0x000fe400078e33ff */
[-C--:B------:R-:W-:Y:S02]  /*0c90*/  ISETP.GT.U32.AND P0, PT, R3, R4.reuse, PT ;  /* 0x000000040300720c */ /* 0x080fe40003f04070 */
        /* <DEDUP_REMOVED lines=40> */
[----:B------:R-:W0:Y:S04]  /*0f20*/  LDS.128 R20, [UR4+0x10] ;  /* 0x00001004ff147984 */ /* 0x000e280008000c00 */
        /* <DEDUP_REMOVED lines=30> */
.L_x_206:
[----:B------:R-:W0:Y:S01]  /*1110*/  S2R R0, SR_TID.X ;  /* 0x0000000000007919 */ /* 0x000e220000002100 */
[----:B------:R-:W1:Y:S02]  /*1120*/  LDCU.64 UR4, c[0x0][0x380] ;  /* 0x00007000ff0477ac */ /* 0x000e640008000a00 */
[----:B-1----:R-:W-:Y:S02]  /*1130*/  MOV R12, UR4 ;  /* 0x00000004000c7c02 */ /* 0x002fe40008000f00 */
[----:B------:R-:W-:-:S03]  /*1140*/  MOV R13, UR5 ;  /* 0x00000005000d7c02 */ /* 0x000fc60008000f00 */
        /* <DEDUP_REMOVED lines=17> */
[----:B------:R-:W-:Y:S01]  /*1260*/  UMOV UR4, 0x2000 ;  /* 0x0000200000047882 */ /* 0x000fe20000000000 */
[----:B--2---:R-:W-:-:S04]  /*1270*/  FMUL R21, R21, R21 ;  /* 0x0000001515157220 */ /* 0x004fc80000400000 */
[----:B---3--:R-:W-:Y:S01]  /*1280*/  FFMA R21, R20, R20, R21 ;  /* 0x0000001414157223 */ /* 0x008fe20000000015 */
[----:B------:R-:W-:Y:S01]  /*1290*/  IADD3 R20, PT, PT, R4, -0x2000, RZ ;  /* 0xffffe00004147810 */ /* 0x000fe20007ffe0ff */
[----:B----4-:R-:W-:-:S03]  /*12a0*/  FMUL R17, R17, R17 ;  /* 0x0000001111117220 */ /* 0x010fc60000400000 */
[----:B------:R-:W-:Y:S01]  /*12b0*/  ISETP.GE.U32.AND P0, PT, R20, 0x2000, PT ;  /* 0x000020001400780c */ /* 0x000fe20003f06070 */
[----:B-----5:R-:W-:Y:S01]  /*12c0*/  FMUL R19, R19, R19 ;  /* 0x0000001313137220 */ /* 0x020fe20000400000 */
[----:B------:R-:W-:Y:S01]  /*12d0*/  FMUL R22, R22, R22 ;  /* 0x0000001616167220 */ /* 0x000fe20000400000 */
        /* <DEDUP_REMOVED lines=19> */
[----:B------:R-:W0:Y:S01]  /*1410*/  LDC R4, c[0x0][0x390] ;  /* 0x0000e400ff047b82 */ /* 0x000e220000000800 */
[----:B------:R-:W-:-:S07]  /*1420*/  UMOV UR4, 0x2000 ;  /* 0x0000200000047882 */ /* 0x000fce0000000000 */
[----:B------:R-:W1:Y:S02]  /*1430*/  LDC.64 R12, c[0x0][0x380] ;  /* 0x0000e000ff0c7b82 */ /* 0x000e640000000a00 */
.L_x_223:
[----:B------:R-:W-:-:S05]  /*1440*/  IADD3 R3, PT, PT, R0, UR4, RZ ;  /* 0x0000000400037c10 */ /* 0x000fca000fffe0ff */
        /* <DEDUP_REMOVED lines=17> */
[----:B0-----:R-:W-:-:S04]  /*1560*/  IADD3 R2, PT, PT, R4, -UR4, RZ ;  /* 0x8000000404027c10 */ /* 0x001fc8000fffe0ff */
[----:B------:R-:W-:Y:S01]  /*1570*/  ISETP.GE.U32.AND P0, PT, R2, 0x2000, PT ;  /* 0x000020000200780c */ /* 0x000fe20003f06070 */
[----:B--2---:R-:W-:Y:S01]  /*1580*/  FFMA R7, R22, R22, R7 ;  /* 0x0000001616077223 */ /* 0x004fe20000000007 */
        /* <DEDUP_REMOVED lines=23> */
[----:B------:R-:W-:-:S06]  /*1700*/  UIADD3 UR4, UPT, UPT, UR4, 0x2000, URZ ;  /* 0x0000200004047890 */ /* 0x000fcc000fffe0ff */
[----:B------:R-:W-:-:S13]  /*1710*/  ISETP.LT.U32.AND P0, PT, R20, UR4, PT ;  /* 0x0000000414007c0c */ /* 0x000fda000bf01070 */
[----:B------:R-:W-:Y:S05]  /*1720*/  @!P0 BRA `(.L_x_223) ;  /* 0xfffffffc00448947 */ /* 0x000fea000383ffff */
.L_x_221:
[----:B------:R-:W-:Y:S01]  /*1730*/  IADD3 R3, PT, PT, R4, -UR4, RZ ;  /* 0x8000000404037c10 */ /* 0x000fe2000fffe0ff */
[----:B------:R-:W-:Y:S03]  /*1740*/  BSSY.RECONVERGENT B1, `(.L_x_222) ;  /* 0x00000a3000017945 */ /* 0x000fe60003800200 */
[----:B------:R-:W-:-:S04]  /*1750*/  ISETP.GE.AND P0, PT, R0, R3, PT ;  /* 0x000000030000720c */ /* 0x000fc80003f06270 */
[----:B------:R-:W-:-:S13]  /*1760*/  ISETP.LE.U32.OR P0, PT, R4, UR4, P0 ;  /* 0x0000000404007c0c */ /* 0x000fda0008703470 */
[----:B------:R-:W-:Y:S05]  /*1770*/  @P0 BRA `(.L_x_224) ;  /* 0x00000008007c0947 */ /* 0x000fea0003800000 */
[-C--:B------:R-:W-:Y:S01]  /*1780*/  LOP3.LUT R3, RZ, R0.reuse, RZ, 0x33, !PT ;  /* 0x00000000ff037212 */ /* 0x080fe200078e33ff */
[----:B------:R-:W-:Y:S01]  /*1790*/  BSSY.RECONVERGENT B2, `(.L_x_225) ;  /* 0x0000052000027945 */ /* 0x000fe20003800200 */
[----:B------:R-:W-:Y:S02]  /*17a0*/  MOV R5, R0 ;  /* 0x0000000000057202 */ /* 0x000fe40000000f00 */
[----:B------:R-:W-:-:S04]  /*17b0*/  IADD3 R3, PT, PT, R4, -UR4, R3 ;  /* 0x8000000404037c10 */ /* 0x000fc8000fffe003 */
[C---:B------:R-:W-:Y:S02]  /*17c0*/  ISETP.GE.U32.AND P0, PT, R3.reuse, 0x1e00, PT ;  /* 0x00001e000300780c */ /* 0x040fe40003f06070 */
[----:B------:R-:W-:-:S04]  /*17d0*/  LEA.HI R3, R3, 0x1, RZ, 0x17 ;  /* 0x0000000103037811 */ /* 0x000fc800078fb8ff */
[----:B------:R-:W-:-:S07]  /*17e0*/  LOP3.LUT R4, R3, 0xf, RZ, 0xc0, !PT ;  /* 0x0000000f03047812 */ /* 0x000fce00078ec0ff */
[----:B------:R-:W-:Y:S05]  /*17f0*/  @!P0 BRA `(.L_x_226) ;  /* 0x00000004002c8947 */ /* 0x000fea0003800000 */
[----:B------:R-:W-:Y:S01]  /*1800*/  LOP3.LUT R6, R3, 0xfffff0, RZ, 0xc0, !PT ;  /* 0x00fffff003067812 */ /* 0x000fe200078ec0ff */
[----:B------:R-:W-:Y:S01]  /*1810*/  BSSY.RECONVERGENT B3, `(.L_x_227) ;  /* 0x0000048000037945 */ /* 0x000fe20003800200 */
[C---:B------:R-:W-:Y:S02]  /*1820*/  LOP3.LUT R5, R0.reuse, 0x1000, RZ, 0xfc, !PT ;  /* 0x0000100000057812 */ /* 0x040fe400078efcff */
[----:B------:R-:W-:Y:S02]  /*1830*/  IADD3 R2, PT, PT, R0, UR4, RZ ;  /* 0x0000000400027c10 */ /* 0x000fe4000fffe0ff */
[----:B------:R-:W-:-:S07]  /*1840*/  IADD3 R6, PT, PT, -R6, RZ, RZ ;  /* 0x000000ff06067210 */ /* 0x000fce0007ffe1ff */
.L_x_228:
[C---:B------:R-:W-:Y:S01]  /*1850*/  IADD3 R19, PT, PT, R2.reuse, 0x200, RZ ;  /* 0x0000020002137810 */ /* 0x040fe20007ffe0ff */
[C---:B------:R-:W-:Y:S01]  /*1860*/  IMAD.WIDE.U32 R14, R2.reuse, 0x4, R12 ;  /* 0x00000004020e7825 */ /* 0x040fe200078e000c */
[----:B------:R-:W-:-:S03]  /*1870*/  IADD3 R11, PT, PT, R2, 0x400, RZ ;  /* 0x00000400020b7810 */ /* 0x000fc60007ffe0ff */
[--C-:B------:R-:W-:Y:S01]  /*1880*/  IMAD.WIDE.U32 R18, R19, 0x4, R12.reuse ;  /* 0x0000000413127825 */ /* 0x100fe200078e000c */
[----:B------:R0:W2:Y:S01]  /*1890*/  LDG.E R8, desc[UR6][R14.64] ;  /* 0x000000060e087981 */ /* 0x0000a2000c1e1900 */
[C---:B------:R-:W-:Y:S02]  /*18a0*/  IADD3 R21, PT, PT, R2.reuse, 0x600, RZ ;  /* 0x0000060002157810 */ /* 0x040fe40007ffe0ff */
[--C-:B------:R-:W-:Y:S01]  /*18b0*/  IMAD.WIDE.U32 R10, R11, 0x4, R12.reuse ;  /* 0x000000040b0a7825 */ /* 0x100fe200078e000c */
[----:B------:R1:W3:Y:S01]  /*18c0*/  LDG.E R9, desc[UR6][R18.64] ;  /* 0x0000000612097981 */ /* 0x0002e2000c1e1900 */
[C---:B------:R-:W-:Y:S02]  /*18d0*/  IADD3 R17, PT, PT, R2.reuse, 0x800, RZ ;  /* 0x0000080002117810 */ /* 0x040fe40007ffe0ff */
[--C-:B------:R-:W-:Y:S02]  /*18e0*/  IMAD.WIDE.U32 R20, R21, 0x4, R12.reuse ;  /* 0x0000000415147825 */ /* 0x100fe400078e000c */
[----:B------:R4:W5:Y:S01]  /*18f0*/  LDG.E R10, desc[UR6][R10.64] ;  /* 0x000000060a0a7981 */ /* 0x000962000c1e1900 */
[----:B------:R-:W-:Y:S01]  /*1900*/  IADD3 R29, PT, PT, R2, 0xa00, RZ ;  /* 0x00000a00021d7810 */ /* 0x000fe20007ffe0ff */
[----:B------:R-:W-:-:S02]  /*1910*/  IMAD.WIDE.U32 R16, R17, 0x4, R12 ;  /* 0x0000000411107825 */ /* 0x000fc400078e000c */
[----:B------:R4:W5:Y:S01]  /*1920*/  LDG.E R27, desc[UR6][R20.64] ;  /* 0x00000006141b7981 */ /* 0x000962000c1e1900 */
[C---:B------:R-:W-:Y:S01]  /*1930*/  IADD3 R23, PT, PT, R2.reuse, 0xc00, RZ ;  /* 0x00000c0002177810 */ /* 0x040fe20007ffe0ff */
[--C-:B------:R-:W-:Y:S02]  /*1940*/  IMAD.WIDE.U32 R28, R29, 0x4, R12.reuse ;  /* 0x000000041d1c7825 */ /* 0x100fe400078e000c */
[----:B------:R-:W5:Y:S01]  /*1950*/  LDG.E R26, desc[UR6][R16.64] ;  /* 0x00000006101a7981 */ /* 0x000f62000c1e1900 */
[C---:B------:R-:W-:Y:S01]  /*1960*/  IADD3 R22, PT, PT, R2.reuse, 0xe00, RZ ;  /* 0x00000e0002167810 */ /* 0x040fe20007ffe0ff */
[--C-:B0-----:R-:W-:Y:S02]  /*1970*/  IMAD.WIDE.U32 R14, R23, 0x4, R12.reuse ;  /* 0x00000004170e7825 */ /* 0x101fe400078e000c */
[----:B------:R0:W5:Y:S01]  /*1980*/  LDG.E R25, desc[UR6][R28.64] ;  /* 0x000000061c197981 */ /* 0x000162000c1e1900 */
[----:B------:R-:W-:Y:S01]  /*1990*/  IADD3 R23, PT, PT, R2, 0x1000, RZ ;  /* 0x0000100002177810 */ /* 0x000fe20007ffe0ff */
[----:B-1----:R-:W-:-:S02]  /*19a0*/  IMAD.WIDE.U32 R18, R22, 0x4, R12 ;  /* 0x0000000416127825 */ /* 0x002fc400078e000c */
[----:B------:R1:W5:Y:S01]  /*19b0*/  LDG.E R24, desc[UR6][R14.64] ;  /* 0x000000060e187981 */ /* 0x000362000c1e1900 */
[C---:B----4-:R-:W-:Y:S01]  /*19c0*/  IADD3 R11, PT, PT, R2.reuse, 0x1200, RZ ;  /* 0x00001200020b7810 */ /* 0x050fe20007ffe0ff */
[--C-:B------:R-:W-:Y:S02]  /*19d0*/  IMAD.WIDE.U32 R20, R23, 0x4, R12.reuse ;  /* 0x0000000417147825 */ /* 0x100fe400078e000c */
[----:B------:R4:W5:Y:S01]  /*19e0*/  LDG.E R23, desc[UR6][R18.64] ;  /* 0x0000000612177981 */ /* 0x000962000c1e1900 */
[C---:B0-----:R-:W-:Y:S01]  /*19f0*/  IADD3 R29, PT, PT, R2.reuse, 0x1400, RZ ;  /* 0x00001400021d7810 */ /* 0x041fe20007ffe0ff */
[--C-:B------:R-:W-:Y:S02]  /*1a00*/  IMAD.WIDE.U32 R16, R11, 0x4, R12.reuse ;  /* 0x000000040b107825 */ /* 0x100fe400078e000c */
[----:B------:R-:W5:Y:S01]  /*1a10*/  LDG.E R22, desc[UR6][R20.64] ;  /* 0x0000000614167981 */ /* 0x000f62000c1e1900 */
[----:B-1----:R-:W-:Y:S01]  /*1a20*/  IADD3 R15, PT, PT, R2, 0x1600, RZ ;  /* 0x00001600020f7810 */ /* 0x002fe20007ffe0ff */
[----:B------:R-:W-:-:S02]  /*1a30*/  IMAD.WIDE.U32 R28, R29, 0x4, R12 ;  /* 0x000000041d1c7825 */ /* 0x000fc400078e000c */
[----:B------:R0:W5:Y:S01]  /*1a40*/  LDG.E R11, desc[UR6][R16.64] ;  /* 0x00000006100b7981 */ /* 0x000162000c1e1900 */
[C---:B----4-:R-:W-:Y:S01]  /*1a50*/  IADD3 R19, PT, PT, R2.reuse, 0x1800, RZ ;  /* 0x0000180002137810 */ /* 0x050fe20007ffe0ff */
[--C-:B------:R-:W-:Y:S02]  /*1a60*/  IMAD.WIDE.U32 R14, R15, 0x4, R12.reuse ;  /* 0x000000040f0e7825 */ /* 0x100fe400078e000c */
[----:B------:R-:W4:Y:S02]  /*1a70*/  LDG.E R28, desc[UR6][R28.64] ;  /* 0x000000061c1c7981 */ /* 0x000f24000c1e1900 */
[----:B------:R-:W-:Y:S01]  /*1a80*/  IMAD.WIDE.U32 R18, R19, 0x4, R12 ;  /* 0x0000000413127825 */ /* 0x000fe200078e000c */
[C---:B0-----:R-:W-:Y:S02]  /*1a90*/  IADD3 R17, PT, PT, R2.reuse, 0x1a00, RZ ;  /* 0x00001a0002117810 */ /* 0x041fe40007ffe0ff */
[----:B------:R-:W-:-:S03]  /*1aa0*/  IADD3 R21, PT, PT, R2, 0x1c00, RZ ;  /* 0x00001c0002157810 */ /* 0x000fc60007ffe0ff */
[----:B------:R-:W4:Y:S04]  /*1ab0*/  LDG.E R18, desc[UR6][R18.64] ;  /* 0x0000000612127981 */ /* 0x000f28000c1e1900 */
[----:B------:R0:W4:Y:S01]  /*1ac0*/  LDG.E R29, desc[UR6][R14.64] ;  /* 0x000000060e1d7981 */ /* 0x000122000c1e1900 */
[----:B------:R-:W-:Y:S01]  /*1ad0*/  IADD3 R20, PT, PT, R2, 0x1e00, RZ ;  /* 0x00001e0002147810 */ /* 0x000fe20007ffe0ff */
[----:B0-----:R-:W-:-:S04]  /*1ae0*/  IMAD.WIDE.U32 R14, R17, 0x4, R12 ;  /* 0x00000004110e7825 */ /* 0x001fc800078e000c */
[--C-:B------:R-:W-:Y:S02]  /*1af0*/  IMAD.WIDE.U32 R16, R21, 0x4, R12.reuse ;  /* 0x0000000415107825 */ /* 0x100fe400078e000c */
[----:B------:R-:W4:Y:S02]  /*1b00*/  LDG.E R14, desc[UR6][R14.64] ;  /* 0x000000060e0e7981 */ /* 0x000f24000c1e1900 */
[----:B------:R-:W-:Y:S02]  /*1b10*/  IMAD.WIDE.U32 R20, R20, 0x4, R12 ;  /* 0x0000000414147825 */ /* 0x000fe400078e000c */
[----:B------:R-:W4:Y:S04]  /*1b20*/  LDG.E R16, desc[UR6][R16.64] ;  /* 0x0000000610107981 */ /* 0x000f28000c1e1900 */
[----:B------:R-:W4:Y:S01]  /*1b30*/  LDG.E R20, desc[UR6][R20.64] ;  /* 0x0000000614147981 */ /* 0x000f22000c1e1900 */
[----:B------:R-:W-:-:S04]  /*1b40*/  IADD3 R6, PT, PT, R6, 0x10, RZ ;  /* 0x0000001006067810 */ /* 0x000fc80007ffe0ff */
[----:B------:R-:W-:Y:S02]  /*1b50*/  ISETP.NE.AND P0, PT, R6, RZ, PT ;  /* 0x000000ff0600720c */ /* 0x000fe40003f05270 */
[----:B------:R-:W-:Y:S02]  /*1b60*/  IADD3 R5, PT, PT, R5, 0x2000, RZ ;  /* 0x0000200005057810 */ /* 0x000fe40007ffe0ff */
[----:B------:R-:W-:Y:S01]  /*1b70*/  IADD3 R2, PT, PT, R2, 0x2000, RZ ;  /* 0x0000200002027810 */ /* 0x000fe20007ffe0ff */
[----:B--2---:R-:W-:-:S04]  /*1b80*/  FFMA R8, R8, R8, R7 ;  /* 0x0000000808087223 */ /* 0x004fc80000000007 */
[----:B---3--:R-:W-:-:S04]  /*1b90*/  FFMA R9, R9, R9, R8 ;  /* 0x0000000909097223 */ /* 0x008fc80000000008 */
        /* <DEDUP_REMOVED lines=8> */
[----:B----4-:R-:W-:-:S04]  /*1c20*/  FFMA R28, R28, R28, R11 ;  /* 0x0000001c1c1c7223 */ /* 0x010fc8000000000b */
[----:B------:R-:W-:-:S04]  /*1c30*/  FFMA R29, R29, R29, R28 ;  /* 0x0000001d1d1d7223 */ /* 0x000fc8000000001c */
[----:B------:R-:W-:-:S04]  /*1c40*/  FFMA R29, R18, R18, R29 ;  /* 0x00000012121d7223 */ /* 0x000fc8000000001d */
[----:B------:R-:W-:-:S04]  /*1c50*/  FFMA R29, R14, R14, R29 ;  /* 0x0000000e0e1d7223 */ /* 0x000fc8000000001d */
[----:B------:R-:W-:-:S04]  /*1c60*/  FFMA R29, R16, R16, R29 ;  /* 0x00000010101d7223 */ /* 0x000fc8000000001d */
[----:B------:R-:W-:Y:S01]  /*1c70*/  FFMA R7, R20, R20, R29 ;  /* 0x0000001414077223 */ /* 0x000fe2000000001d */
[----:B------:R-:W-:Y:S06]  /*1c80*/  @P0 BRA `(.L_x_228) ;  /* 0xfffffff800f00947 */ /* 0x000fec000383ffff */
[----:B------:R-:W-:Y:S05]  /*1c90*/  BSYNC.RECONVERGENT B3 ;  /* 0x0000000000037941 */ /* 0x000fea0003800200 */
.L_x_227:
[----:B------:R-:W-:-:S07]  /*1ca0*/  IADD3 R5, PT, PT, R5, -0x1000, RZ ;  /* 0xfffff00005057810 */ /* 0x000fce0007ffe0ff */
.L_x_226:
[----:B------:R-:W-:Y:S05]  /*1cb0*/  BSYNC.RECONVERGENT B2 ;  /* 0x0000000000027941 */ /* 0x000fea0003800200 */
.L_x_225:
[----:B------:R-:W-:-:S13]  /*1cc0*/  ISETP.NE.AND P0, PT, R4, RZ, PT ;  /* 0x000000ff0400720c */ /* 0x000fda0003f05270 */
[----:B------:R-:W-:Y:S05]  /*1cd0*/  @!P0 BRA `(.L_x_224) ;  /* 0x0000000400248947 */ /* 0x000fea0003800000 */
[----:B------:R-:W-:Y:S01]  /*1ce0*/  ISETP.GE.U32.AND P0, PT, R4, 0x8, PT ;  /* 0x000000080400780c */ /* 0x000fe20003f06070 */
[----:B------:R-:W-:Y:S01]  /*1cf0*/  BSSY.RECONVERGENT B2, `(.L_x_229) ;  /* 0x0000025000027945 */ /* 0x000fe20003800200 */
[----:B------:R-:W-:-:S04]  /*1d00*/  LOP3.LUT R22, R3, 0x7, RZ, 0xc0, !PT ;  /* 0x0000000703167812 */ /* 0x000fc800078ec0ff */
[----:B------:R-:W-:-:S07]  /*1d10*/  ISETP.NE.AND P1, PT, R22, RZ, PT ;  /* 0x000000ff1600720c */ /* 0x000fce0003f25270 */
[----:B------:R-:W-:Y:S06]  /*1d20*/  @!P0 BRA `(.L_x_230) ;  /* 0x0000000000848947 */ /* 0x000fec0003800000 */
[----:B------:R-:W-:-:S04]  /*1d30*/  IADD3 R15, PT, PT, R5, UR4, RZ ;  /* 0x00000004050f7c10 */ /* 0x000fc8000fffe0ff */
        /* <DEDUP_REMOVED lines=9> */
[----:B------:R-:W-:Y:S01]  /*1dd0*/  IMAD.WIDE.U32 R10, R11, 0x4, R12 ;  /* 0x000000040b0a7825 */ /* 0x000fe200078e000c */
[----:B------:R-:W4:Y:S01]  /*1de0*/  LDG.E R6, desc[UR6][R20.64] ;  /* 0x0000000614067981 */ /* 0x000f22000c1e1900 */
[----:B------:R-:W-:-:S02]  /*1df0*/  IADD3 R23, PT, PT, R15, 0xa00, RZ ;  /* 0x00000a000f177810 */ /* 0x000fc40007ffe0ff */
[--C-:B------:R-:W-:Y:S01]  /*1e00*/  IMAD.WIDE.U32 R16, R17, 0x4, R12.reuse ;  /* 0x0000000411107825 */ /* 0x100fe200078e000c */
[----:B------:R-:W-:Y:S01]  /*1e10*/  IADD3 R25, PT, PT, R15, 0xc00, RZ ;  /* 0x00000c000f197810 */ /* 0x000fe20007ffe0ff */
[----:B------:R-:W5:Y:S02]  /*1e20*/  LDG.E R10, desc[UR6][R10.64] ;  /* 0x000000060a0a7981 */ /* 0x000f64000c1e1900 */
[--C-:B0-----:R-:W-:Y:S01]  /*1e30*/  IMAD.WIDE.U32 R8, R23, 0x4, R12.reuse ;  /* 0x0000000417087825 */ /* 0x101fe200078e000c */
[----:B------:R-:W-:Y:S01]  /*1e40*/  IADD3 R23, PT, PT, R15, 0xe00, RZ ;  /* 0x00000e000f177810 */ /* 0x000fe20007ffe0ff */
[----:B------:R-:W5:Y:S02]  /*1e50*/  LDG.E R16, desc[UR6][R16.64] ;  /* 0x0000000610107981 */ /* 0x000f64000c1e1900 */
[--C-:B------:R-:W-:Y:S02]  /*1e60*/  IMAD.WIDE.U32 R14, R25, 0x4, R12.reuse ;  /* 0x00000004190e7825 */ /* 0x100fe400078e000c */
[----:B------:R-:W5:Y:S02]  /*1e70*/  LDG.E R8, desc[UR6][R8.64] ;  /* 0x0000000608087981 */ /* 0x000f64000c1e1900 */
[----:B-1----:R-:W-:-:S02]  /*1e80*/  IMAD.WIDE.U32 R18, R23, 0x4, R12 ;  /* 0x0000000417127825 */ /* 0x002fc400078e000c */
        /* <DEDUP_REMOVED lines=11> */
.L_x_230:
[----:B------:R-:W-:Y:S05]  /*1f40*/  BSYNC.RECONVERGENT B2 ;  /* 0x0000000000027941 */ /* 0x000fea0003800200 */
.L_x_229:
        /* <DEDUP_REMOVED lines=23> */
.L_x_232:
[----:B------:R-:W-:Y:S05]  /*20c0*/  BSYNC.RECONVERGENT B2 ;  /* 0x0000000000027941 */ /* 0x000fea0003800200 */
.L_x_231:
[----:B------:R-:W-:Y:S05]  /*20d0*/  @!P1 BRA `(.L_x_224) ;  /* 0x0000000000249947 */ /* 0x000fea0003800000 */
[----:B------:R-:W-:Y:S02]  /*20e0*/  IADD3 R5, PT, PT, R5, UR4, RZ ;  /* 0x0000000405057c10 */ /* 0x000fe4000fffe0ff */
[----:B------:R-:W-:-:S07]  /*20f0*/  IADD3 R4, PT, PT, -R4, RZ, RZ ;  /* 0x000000ff04047210 */ /* 0x000fce0007ffe1ff */
.L_x_233:
[----:B------:R-:W-:-:S06]  /*2100*/  IMAD.WIDE.U32 R2, R5, 0x4, R12 ;  /* 0x0000000405027825 */ /* 0x000fcc00078e000c */
[----:B------:R-:W2:Y:S01]  /*2110*/  LDG.E R2, desc[UR6][R2.64] ;  /* 0x0000000602027981 */ /* 0x000ea2000c1e1900 */
[----:B------:R-:W-:Y:S02]  /*2120*/  IADD3 R4, PT, PT, R4, 0x1, RZ ;  /* 0x0000000104047810 */ /* 0x000fe40007ffe0ff */
[----:B------:R-:W-:Y:S02]  /*2130*/  IADD3 R5, PT, PT, R5, 0x200, RZ ;  /* 0x0000020005057810 */ /* 0x000fe40007ffe0ff */
[----:B------:R-:W-:Y:S01]  /*2140*/  ISETP.NE.AND P0, PT, R4, RZ, PT ;  /* 0x000000ff0400720c */ /* 0x000fe20003f05270 */
[----:B--2---:R-:W-:-:S12]  /*2150*/  FFMA R7, R2, R2, R7 ;  /* 0x0000000202077223 */ /* 0x004fd80000000007 */
[----:B------:R-:W-:Y:S05]  /*2160*/  @P0 BRA `(.L_x_233) ;  /* 0xfffffffc00e40947 */ /* 0x000fea000383ffff */
.L_x_224:
[----:B------:R-:W-:Y:S05]  /*2170*/  BSYNC.RECONVERGENT B1 ;  /* 0x0000000000017941 */ /* 0x000fea0003800200 */
.L_x_222:
        /* <DEDUP_REMOVED lines=33> */
[----:B------:R-:W3:Y:S04]  /*2390*/  LDS.128 R8, [UR4+0x30] ;  /* 0x00003004ff087984 */ /* 0x000ee80008000c00 */
[----:B------:R-:W4:Y:S01]  /*23a0*/  LDS.128 R16, [UR4+0x40] ;  /* 0x00004004ff107984 */ /* 0x000f220008000c00 */
[----:B0-----:R-:W-:-:S04]  /*23b0*/  FADD R5, R0, R5 ;  /* 0x0000000500057221 */ /* 0x001fc80000000000 */
        /* <DEDUP_REMOVED lines=13> */
[----:B------:R-:W-:-:S07]  /*2490*/  FADD R0, R18, R19 ;  /* 0x0000001312007221 */ /* 0x000fce0000000000 */
.L_x_220:
[----:B------:R-:W-:Y:S05]  /*24a0*/  BSYNC.RECONVERGENT B0 ;  /* 0x0000000000007941 */ /* 0x000fea0003800200 */
.L_x_205:
[----:B------:R-:W-:Y:S05]  /*24b0*/  @P0 EXIT ;  /* 0x000000000000094d */ /* 0x000fea0003800000 */
[----:B012---:R-:W0:Y:S01]  /*24c0*/  LDC.64 R2, c[0x0][0x388] ;  /* 0x0000e200ff027b82 */ /* 0x007e220000000a00 */
[----:B------:R-:W1:Y:S02]  /*24d0*/  LDCU UR4, c[0x0][0x398] ;  /* 0x00007300ff0477ac */ /* 0x000e640008000800 */
[----:B-1----:R-:W-:-:S05]  /*24e0*/  FADD R5, R0, UR4 ;  /* 0x0000000400057e21 */ /* 0x002fca0008000000 */
[----:B0-----:R-:W-:Y:S01]  /*24f0*/  STG.E desc[UR6][R2.64], R5 ;  /* 0x0000000502007986 */ /* 0x001fe2000c101906 */
[----:B------:R-:W-:Y:S05]  /*2500*/  EXIT ;  /* 0x000000000000794d */ /* 0x000fea0003800000 */
.L_x_234:
        /* <DEDUP_REMOVED lines=15> */
.L_x_243:


//--------------------- .text._ZN3cub18CUB_300001_SM_10006detail8for_each13static_kernelINS2_12policy_hub_t12policy_500_tEmN6thrust24THRUST_300001_SM_1000_NS8cuda_cub20__uninitialized_fill7functorINS7_10device_ptrIfEEfEEEEvT0_T1_ --------------------------
	.section	.text._ZN3cub18CUB_300001_SM_10006detail8for_each13static_kernelINS2_12policy_hub_t12policy_500_tEmN6thrust24THRUST_300001_SM_1000_NS8cuda_cub20__uninitialized_fill7functorINS7_10device_ptrIfEEfEEEEvT0_T1_,"ax",@progbits
	.align	128
        .global         _ZN3cub18CUB_300001_SM_10006detail8for_each13static_kernelINS2_12policy_hub_t12policy_500_tEmN6thrust24THRUST_300001_SM_1000_NS8cuda_cub20__uninitialized_fill7functorINS7_10device_ptrIfEEfEEEEvT0_T1_
        .type           _ZN3cub18CUB_300001_SM_10006detail8for_each13static_kernelINS2_12policy_hub_t12policy_500_tEmN6thrust24THRUST_300001_SM_1000_NS8cuda_cub20__uninitialized_fill7functorINS7_10device_ptrIfEEfEEEEvT0_T1_,@function
        .size           _ZN3cub18CUB_300001_SM_10006detail8for_each13static_kernelINS2_12policy_hub_t12policy_500_tEmN6thrust24THRUST_300001_SM_1000_NS8cuda_cub20__uninitialized_fill7functorINS7_10device_ptrIfEEfEEEEvT0_T1_,(.L_x_244 - _ZN3cub18CUB_300001_SM_10006detail8for_each13static_kernelINS2_12policy_hub_t12policy_500_tEmN6thrust24THRUST_300001_SM_1000_NS8cuda_cub20__uninitialized_fill7functorINS7_10device_ptrIfEEfEEEEvT0_T1_)
        .other          _ZN3cub18CUB_300001_SM_10006detail8for_each13static_kernelINS2_12policy_hub_t12policy_500_tEmN6thrust24THRUST_300001_SM_1000_NS8cuda_cub20__uninitialized_fill7functorINS7_10device_ptrIfEEfEEEEvT0_T1_,@"STO_CUDA_ENTRY STV_DEFAULT"
_ZN3cub18CUB_300001_SM_10006detail8for_each13static_kernelINS2_12policy_hub_t12policy_500_tEmN6thrust24THRUST_300001_SM_1000_NS8cuda_cub20__uninitialized_fill7functorINS7_10device_ptrIfEEfEEEEvT0_T1_:
.text._ZN3cub18CUB_300001_SM_10006detail8for_each13static_kernelINS2_12policy_hub_t12policy_500_tEmN6thrust24THRUST_300001_SM_1000_NS8cuda_cub20__uninitialized_fill7functorINS7_10device_ptrIfEEfEEEEvT0_T1_:
[----:B------:R-:W-:Y:S08]  /*0000*/  LDC R1, c[0x0][0x37c] ;  /* 0x0000df00ff017b82 */ /* 0x000ff00000000800 */
[----:B------:R-:W0:Y:S01]  /*0010*/  S2UR UR4, SR_CTAID.X ;  /* 0x00000000000479c3 */ /* 0x000e220000002500 */
[----:B------:R-:W1:Y:S01]  /*0020*/  LDCU.64 UR6, c[0x0][0x380] ;  /* 0x00007000ff0677ac */ /* 0x000e620008000a00 */
[----:B------:R-:W2:Y:S01]  /*0030*/  LDCU.64 UR8, c[0x0][0x358] ;  /* 0x00006b00ff0877ac */ /* 0x000ea20008000a00 */
[----:B0-----:R-:W-:-:S04]  /*0040*/  UIMAD.WIDE.U32 UR4, UR4, 0x200, URZ ;  /* 0x00000200040478a5 */ /* 0x001fc8000f8e00ff */
[----:B-1----:R-:W-:-:S04]  /*0050*/  UIADD3 UR6, UP0, UPT, -UR4, UR6, URZ ;  /* 0x0000000604067290 */ /* 0x002fc8000ff1e1ff */
[----:B------:R-:W-:Y:S02]  /*0060*/  UIADD3.X UR7, UPT, UPT, ~UR5, UR7, URZ, UP0, !UPT ;  /* 0x0000000705077290 */ /* 0x000fe400087fe5ff */
[----:B------:R-:W-:-:S04]  /*0070*/  UISETP.GE.U32.AND UP0, UPT, UR6, 0x200, UPT ;  /* 0x000002000600788c */ /* 0x000fc8000bf06070 */
[----:B------:R-:W-:-:S09]  /*0080*/  UISETP.GE.U32.AND.EX UP0, UPT, UR7, URZ, UPT, UP0 ;  /* 0x000000ff0700728c */ /* 0x000fd2000bf06100 */
[----:B--2---:R-:W-:Y:S05]  /*0090*/  BRA.U !UP0, `(.L_x_235) ;  /* 0x0000000108287547 */ /* 0x004fea000b800000 */
[----:B------:R-:W0:Y:S01]  /*00a0*/  S2R R0, SR_TID.X ;  /* 0x0000000000007919 */ /* 0x000e220000002100 */
[----:B------:R-:W1:Y:S01]  /*00b0*/  LDCU.64 UR6, c[0x0][0x388] ;  /* 0x00007100ff0677ac */ /* 0x000e620008000a00 */
[----:B------:R-:W2:Y:S01]  /*00c0*/  LDC R5, c[0x0][0x390] ;  /* 0x0000e400ff057b82 */ /* 0x000ea20000000800 */
[----:B0-----:R-:W-:-:S05]  /*00d0*/  IADD3 R0, P0, PT, R0, UR4, RZ ;  /* 0x0000000400007c10 */ /* 0x001fca000ff1e0ff */
[----:B------:R-:W-:Y:S01]  /*00e0*/  IMAD.X R3, RZ, RZ, UR5, P0 ;  /* 0x00000005ff037e24 */ /* 0x000fe200080e06ff */
[----:B-1----:R-:W-:-:S04]  /*00f0*/  LEA R2, P0, R0, UR6, 0x2 ;  /* 0x0000000600027c11 */ /* 0x002fc8000f8010ff */
[----:B------:R-:W-:-:S05]  /*0100*/  LEA.HI.X R3, R0, UR7, R3, 0x2, P0 ;  /* 0x0000000700037c11 */ /* 0x000fca00080f1403 */
[----:B--2---:R-:W-:Y:S04]  /*0110*/  STG.E desc[UR8][R2.64], R5 ;  /* 0x0000000502007986 */ /* 0x004fe8000c101908 */
[----:B------:R-:W-:Y:S01]  /*0120*/  STG.E desc[UR8][R2.64+0x400], R5 ;  /* 0x0004000502007986 */ /* 0x000fe2000c101908 */
[----:B------:R-:W-:Y:S05]  /*0130*/  EXIT ;  /* 0x000000000000794d */ /* 0x000fea0003800000 */
.L_x_235:
[----:B------:R-:W0:Y:S01]  /*0140*/  S2R R0, SR_TID.X ;  /* 0x0000000000007919 */ /* 0x000e220000002100 */
[----:B------:R-:W-:Y:S01]  /*0150*/  IMAD.U32 R2, RZ, RZ, UR7 ;  /* 0x00000007ff027e24 */ /* 0x000fe2000f8e00ff */
[----:B------:R-:W1:Y:S01]  /*0160*/  LDCU.64 UR10, c[0x0][0x388] ;  /* 0x00007100ff0a77ac */ /* 0x000e620008000a00 */
[----:B------:R-:W-:Y:S01]  /*0170*/  IMAD.U32 R4, RZ, RZ, UR7 ;  /* 0x00000007ff047e24 */ /* 0x000fe2000f8e00ff */
[----:B0-----:R-:W-:-:S04]  /*0180*/  ISETP.LT.U32.AND P0, PT, R0, UR6, PT ;  /* 0x0000000600007c0c */ /* 0x001fc8000bf01070 */
[----:B------:R-:W-:Y:S01]  /*0190*/  ISETP.GT.U32.AND.EX P0, PT, R2, RZ, PT, P0 ;  /* 0x000000ff0200720c */ /* 0x000fe20003f04100 */
[C---:B------:R-:W-:Y:S01]  /*01a0*/  VIADD R2, R0.reuse, 0x100 ;  /* 0x0000010000027836 */ /* 0x040fe20000000000 */
[----:B------:R-:W-:-:S04]  /*01b0*/  IADD3 R0, P2, PT, R0, UR4, RZ ;  /* 0x0000000400007c10 */ /* 0x000fc8000ff5e0ff */
[----:B------:R-:W-:Y:S01]  /*01c0*/  ISETP.LT.U32.AND P1, PT, R2, UR6, PT ;  /* 0x0000000602007c0c */ /* 0x000fe2000bf21070 */
[----:B------:R-:W-:Y:S01]  /*01d0*/  IMAD.X R3, RZ, RZ, UR5, P2 ;  /* 0x00000005ff037e24 */ /* 0x000fe200090e06ff */
[----:B-1----:R-:W-:Y:S02]  /*01e0*/  LEA R2, P2, R0, UR10, 0x2 ;  /* 0x0000000a00027c11 */ /* 0x002fe4000f8410ff */
[----:B------:R-:W-:Y:S02]  /*01f0*/  ISETP.GT.U32.AND.EX P1, PT, R4, RZ, PT, P1 ;  /* 0x000000ff0400720c */ /* 0x000fe40003f24110 */
[----:B------:R-:W-:Y:S01]  /*0200*/  LEA.HI.X R3, R0, UR11, R3, 0x2, P2 ;  /* 0x0000000b00037c11 */ /* 0x000fe200090f1403 */
[----:B------:R-:W0:Y:S04]  /*0210*/  @P0 LDC R5, c[0x0][0x390] ;  /* 0x0000e400ff050b82 */ /* 0x000e280000000800 */
[----:B0-----:R0:W-:Y:S06]  /*0220*/  @P0 STG.E desc[UR8][R2.64], R5 ;  /* 0x0000000502000986 */ /* 0x0011ec000c101908 */
[----:B------:R-:W-:Y:S05]  /*0230*/  @!P1 EXIT ;  /* 0x000000000000994d */ /* 0x000fea0003800000 */
[----:B0-----:R-:W0:Y:S02]  /*0240*/  LDC R5, c[0x0][0x390] ;  /* 0x0000e400ff057b82 */ /* 0x001e240000000800 */
[----:B0-----:R-:W-:Y:S01]  /*0250*/  STG.E desc[UR8][R2.64+0x400], R5 ;  /* 0x0004000502007986 */ /* 0x001fe2000c101908 */
[----:B------:R-:W-:Y:S05]  /*0260*/  EXIT ;  /* 0x000000000000794d */ /* 0x000fea0003800000 */
.L_x_236:
        /* <DEDUP_REMOVED lines=9> */
.L_x_244:


//--------------------- .text._ZN3cub18CUB_300001_SM_10006detail11EmptyKernelIvEEvv --------------------------
	.section	.text._ZN3cub18CUB_300001_SM_10006detail11EmptyKernelIvEEvv,"ax",@progbits
	.align	128
        .global         _ZN3cub18CUB_300001_SM_10006detail11EmptyKernelIvEEvv
        .type           _ZN3cub18CUB_300001_SM_10006detail11EmptyKernelIvEEvv,@function
        .size           _ZN3cub18CUB_300001_SM_10006detail11EmptyKernelIvEEvv,(.L_x_245 - _ZN3cub18CUB_300001_SM_10006detail11EmptyKernelIvEEvv)
        .other          _ZN3cub18CUB_300001_SM_10006detail11EmptyKernelIvEEvv,@"STO_CUDA_ENTRY STV_DEFAULT"
_ZN3cub18CUB_300001_SM_10006detail11EmptyKernelIvEEvv:
.text._ZN3cub18CUB_300001_SM_10006detail11EmptyKernelIvEEvv:
[----:B------:R-:W-:Y:S01]  /*0000*/  LDC R1, c[0x0][0x37c] ;  /* 0x0000df00ff017b82 */ /* 0x000fe20000000800 */
[----:B------:R-:W-:Y:S05]  /*0010*/  EXIT ;  /* 0x000000000000794d */ /* 0x000fea0003800000 */
.L_x_237:
        /* <DEDUP_REMOVED lines=14> */
.L_x_245:


//--------------------- .nv.shared._ZN3cub18CUB_300001_SM_10006detail6reduce28DeviceReduceSingleTileKernelINS2_10policy_hubIfyN4cuda3std3__44plusIfEEE10Policy1000EPfSC_iS9_ffNS7_10__identityEEEvT0_T1_T2_T3_T4_T6_ --------------------------
	.section	.nv.shared._ZN3cub18CUB_300001_SM_10006detail6reduce28DeviceReduceSingleTileKernelINS2_10policy_hubIfyN4cuda3std3__44plusIfEEE10Policy1000EPfSC_iS9_ffNS7_10__identityEEEvT0_T1_T2_T3_T4_T6_,"aw",@nobits
	.sectionflags	@""
	.align	4
.nv.shared._ZN3cub18CUB_300001_SM_10006detail6reduce28DeviceReduceSingleTileKernelINS2_10policy_hubIfyN4cuda3std3__44plusIfEEE10Policy1000EPfSC_iS9_ffNS7_10__identityEEEvT0_T1_T2_T3_T4_T6_:
	.zero		1068


//--------------------- .nv.shared.reserved.0     --------------------------
	.section	.nv.shared.reserved.0,"aw",@nobits
	.weak		__nv_reservedSMEM_offset_0_alias
	.size		__nv_reservedSMEM_offset_0_alias, 0, 64
	.other		__nv_reservedSMEM_offset_0_alias,@"STO_CUDA_RESERVED_SHARED STV_DEFAULT"
__nv_reservedSMEM_offset_0_alias:
	.zero		0
	.zero		64


//--------------------- .nv.global                --------------------------
	.section	.nv.global,"aw",@nobits
.nv.global:
	.type		_ZN34_INTERNAL_4234e3c8_4_k_cu_596b96576thrust24THRUST_300001_SM_1000_NS3seqE,@object
	.size		_ZN34_INTERNAL_4234e3c8_4_k_cu_596b96576thrust24THRUST_300001_SM_1000_NS3seqE,(_ZN34_INTERNAL_4234e3c8_4_k_cu_596b96574cuda3std3__48in_placeE - _ZN34_INTERNAL_4234e3c8_4_k_cu_596b96576thrust24THRUST_300001_SM_1000_NS3seqE)
_ZN34_INTERNAL_4234e3c8_4_k_cu_596b96576thrust24THRUST_300001_SM_1000_NS3seqE:
	.zero		1
	.type		_ZN34_INTERNAL_4234e3c8_4_k_cu_596b96574cuda3std3__48in_placeE,@object
	.size		_ZN34_INTERNAL_4234e3c8_4_k_cu_596b96574cuda3std3__48in_placeE,(_ZN34_INTERNAL_4234e3c8_4_k_cu_596b96574cuda3std6ranges3__45__cpo4sizeE - _ZN34_INTERNAL_4234e3c8_4_k_cu_596b96574cuda3std3__48in_placeE)
_ZN34_INTERNAL_4234e3c8_4_k_cu_596b96574cuda3std3__48in_placeE:
	.zero		1
	.type		_ZN34_INTERNAL_4234e3c8_4_k_cu_596b96574cuda3std6ranges3__45__cpo4sizeE,@object
	.size		_ZN34_INTERNAL_4234e3c8_4_k_cu_596b96574cuda3std6ranges3__45__cpo4sizeE,(_ZN34_INTERNAL_4234e3c8_4_k_cu_596b96576thrust24THRUST_300001_SM_1000_NS12placeholders2_3E - _ZN34_INTERNAL_4234e3c8_4_k_cu_596b96574cuda3std6ranges3__45__cpo4sizeE)
_ZN34_INTERNAL_4234e3c8_4_k_cu_596b96574cuda3std6ranges3__45__cpo4sizeE:
	.zero		1
	.type		_ZN34_INTERNAL_4234e3c8_4_k_cu_596b96576thrust24THRUST_300001_SM_1000_NS12placeholders2_3E,@object
	.size		_ZN34_INTERNAL_4234e3c8_4_k_cu_596b96576thrust24THRUST_300001_SM_1000_NS12placeholders2_3E,(_ZN34_INTERNAL_4234e3c8_4_k_cu_596b96574cuda3std3__45__cpo6cbeginE - _ZN34_INTERNAL_4234e3c8_4_k_cu_596b96576thrust24THRUST_300001_SM_1000_NS12placeholders2_3E)
_ZN34_INTERNAL_4234e3c8_4_k_cu_596b96576thrust24THRUST_300001_SM_1000_NS12placeholders2_3E:
	.zero		1
	.type		_ZN34_INTERNAL_4234e3c8_4_k_cu_596b96574cuda3std3__45__cpo6cbeginE,@object
	.size		_ZN34_INTERNAL_4234e3c8_4_k_cu_596b96574cuda3std3__45__cpo6cbeginE,(_ZN34_INTERNAL_4234e3c8_4_k_cu_596b96574cuda3std6ranges3__45__cpo6cbeginE - _ZN34_INTERNAL_4234e3c8_4_k_cu_596b96574cuda3std3__45__cpo6cbeginE)
_ZN34_INTERNAL_4234e3c8_4_k_cu_596b96574cuda3std3__45__cpo6cbeginE:
	.zero		1
	.type		_ZN34_INTERNAL_4234e3c8_4_k_cu_596b96574cuda3std6ranges3__45__cpo6cbeginE,@object
	.size		_ZN34_INTERNAL_4234e3c8_4_k_cu_596b96574cuda3std6ranges3__45__cpo6cbeginE,(_ZN34_INTERNAL_4234e3c8_4_k_cu_596b96576thrust24THRUST_300001_SM_1000_NS12placeholders2_7E - _ZN34_INTERNAL_4234e3c8_4_k_cu_596b96574cuda3std6ranges3__45__cpo6cbeginE)
_ZN34_INTERNAL_4234e3c8_4_k_cu_596b96574cuda3std6ranges3__45__cpo6cbeginE:
	.zero		1
	.type		_ZN34_INTERNAL_4234e3c8_4_k_cu_596b96576thrust24THRUST_300001_SM_1000_NS12placeholders2_7E,@object
	.size		_ZN34_INTERNAL_4234e3c8_4_k_cu_596b96576thrust24THRUST_300001_SM_1000_NS12placeholders2_7E,(_ZN34_INTERNAL_4234e3c8_4_k_cu_596b96574cuda3std3__45__cpo7crbeginE - _ZN34_INTERNAL_4234e3c8_4_k_cu_596b96576thrust24THRUST_300001_SM_1000_NS12placeholders2_7E)
_ZN34_INTERNAL_4234e3c8_4_k_cu_596b96576thrust24THRUST_300001_SM_1000_NS12placeholders2_7E:
	.zero		1
	.type		_ZN34_INTERNAL_4234e3c8_4_k_cu_596b96574cuda3std3__45__cpo7crbeginE,@object
	.size		_ZN34_INTERNAL_4234e3c8_4_k_cu_596b96574cuda3std3__45__cpo7crbeginE,(_ZN34_INTERNAL_4234e3c8_4_k_cu_596b96574cuda3std6ranges3__45__cpo4nextE - _ZN34_INTERNAL_4234e3c8_4_k_cu_596b96574cuda3std3__45__cpo7crbeginE)
_ZN34_INTERNAL_4234e3c8_4_k_cu_596b96574cuda3std3__45__cpo7crbeginE:
	.zero		1
	.type		_ZN34_INTERNAL_4234e3c8_4_k_cu_596b96574cuda3std6ranges3__45__cpo4nextE,@object
	.size		_ZN34_INTERNAL_4234e3c8_4_k_cu_596b96574cuda3std6ranges3__45__cpo4nextE,(_ZN34_INTERNAL_4234e3c8_4_k_cu_596b96574cuda3std6ranges3__45__cpo4swapE - _ZN34_INTERNAL_4234e3c8_4_k_cu_596b96574cuda3std6ranges3__45__cpo4nextE)
_ZN34_INTERNAL_4234e3c8_4_k_cu_596b96574cuda3std6ranges3__45__cpo4nextE:
	.zero		1
	.type		_ZN34_INTERNAL_4234e3c8_4_k_cu_596b96574cuda3std6ranges3__45__cpo4swapE,@object
	.size		_ZN34_INTERNAL_4234e3c8_4_k_cu_596b96574cuda3std6ranges3__45__cpo4swapE,(_ZN34_INTERNAL_4234e3c8_4_k_cu_596b96576thrust24THRUST_300001_SM_1000_NS8cuda_cub10par_nosyncE - _ZN34_INTERNAL_4234e3c8_4_k_cu_596b96574cuda3std6ranges3__45__cpo4swapE)
_ZN34_INTERNAL_4234e3c8_4_k_cu_596b96574cuda3std6ranges3__45__cpo4swapE:
	.zero		1
	.type		_ZN34_INTERNAL_4234e3c8_4_k_cu_596b96576thrust24THRUST_300001_SM_1000_NS8cuda_cub10par_nosyncE,@object
	.size		_ZN34_INTERNAL_4234e3c8_4_k_cu_596b96576thrust24THRUST_300001_SM_1000_NS8cuda_cub10par_nosyncE,(_ZN34_INTERNAL_4234e3c8_4_k_cu_596b96576thrust24THRUST_300001_SM_1000_NS12placeholders2_9E - _ZN34_INTERNAL_4234e3c8_4_k_cu_596b96576thrust24THRUST_300001_SM_1000_NS8cuda_cub10par_nosyncE)
_ZN34_INTERNAL_4234e3c8_4_k_cu_596b96576thrust24THRUST_300001_SM_1000_NS8cuda_cub10par_nosyncE:
	.zero		1
	.type		_ZN34_INTERNAL_4234e3c8_4_k_cu_596b96576thrust24THRUST_300001_SM_1000_NS12placeholders2_9E,@object
	.size		_ZN34_INTERNAL_4234e3c8_4_k_cu_596b96576thrust24THRUST_300001_SM_1000_NS12placeholders2_9E,(_ZN34_INTERNAL_4234e3c8_4_k_cu_596b96574cuda3std3__436_GLOBAL__N__4234e3c8_4_k_cu_596b96576ignoreE - _ZN34_INTERNAL_4234e3c8_4_k_cu_596b96576thrust24THRUST_300001_SM_1000_NS12placeholders2_9E)
_ZN34_INTERNAL_4234e3c8_4_k_cu_596b96576thrust24THRUST_300001_SM_1000_NS12placeholders2_9E:
	.zero		1
	.type		_ZN34_INTERNAL_4234e3c8_4_k_cu_596b96574cuda3std3__436_GLOBAL__N__4234e3c8_4_k_cu_596b96576ignoreE,@object
	.size		_ZN34_INTERNAL_4234e3c8_4_k_cu_596b96574cuda3std3__436_GLOBAL__N__4234e3c8_4_k_cu_596b96576ignoreE,(_ZN34_INTERNAL_4234e3c8_4_k_cu_596b96574cuda3std6ranges3__45__cpo4dataE - _ZN34_INTERNAL_4234e3c8_4_k_cu_596b96574cuda3std3__436_GLOBAL__N__4234e3c8_4_k_cu_596b96576ignoreE)
_ZN34_INTERNAL_4234e3c8_4_k_cu_596b96574cuda3std3__436_GLOBAL__N__4234e3c8_4_k_cu_596b96576ignoreE:
	.zero		1
	.type		_ZN34_INTERNAL_4234e3c8_4_k_cu_596b96574cuda3std6ranges3__45__cpo4dataE,@object
	.size		_ZN34_INTERNAL_4234e3c8_4_k_cu_596b96574cuda3std6ranges3__45__cpo4dataE,(_ZN34_INTERNAL_4234e3c8_4_k_cu_596b96576thrust24THRUST_300001_SM_1000_NS12placeholders2_1E - _ZN34_INTERNAL_4234e3c8_4_k_cu_596b96574cuda3std6ranges3__45__cpo4dataE)
_ZN34_INTERNAL_4234e3c8_4_k_cu_596b96574cuda3std6ranges3__45__cpo4dataE:
	.zero		1
	.type		_ZN34_INTERNAL_4234e3c8_4_k_cu_596b96576thrust24THRUST_300001_SM_1000_NS12placeholders2_1E,@object
	.size		_ZN34_INTERNAL_4234e3c8_4_k_cu_596b96576thrust24THRUST_300001_SM_1000_NS12placeholders2_1E,(_ZN34_INTERNAL_4234e3c8_4_k_cu_596b96574cuda3std3__45__cpo5beginE - _ZN34_INTERNAL_4234e3c8_4_k_cu_596b96576thrust24THRUST_300001_SM_1000_NS12placeholders2_1E)
_ZN34_INTERNAL_4234e3c8_4_k_cu_596b96576thrust24THRUST_300001_SM_1000_NS12placeholders2_1E:
	.zero		1
	.type		_ZN34_INTERNAL_4234e3c8_4_k_cu_596b96574cuda3std3__45__cpo5beginE,@object
	.size		_ZN34_INTERNAL_4234e3c8_4_k_cu_596b96574cuda3std3__45__cpo5beginE,(_ZN34_INTERNAL_4234e3c8_4_k_cu_596b96574cuda3std6ranges3__45__cpo5beginE - _ZN34_INTERNAL_4234e3c8_4_k_cu_596b96574cuda3std3__45__cpo5beginE)
_ZN34_INTERNAL_4234e3c8_4_k_cu_596b96574cuda3std3__45__cpo5beginE:
	.zero		1
	.type		_ZN34_INTERNAL_4234e3c8_4_k_cu_596b96574cuda3std6ranges3__45__cpo5beginE,@object
	.size		_ZN34_INTERNAL_4234e3c8_4_k_cu_596b96574cuda3std6ranges3__45__cpo5beginE,(_ZN34_INTERNAL_4234e3c8_4_k_cu_596b96576thrust24THRUST_300001_SM_1000_NS12placeholders2_5E - _ZN34_INTERNAL_4234e3c8_4_k_cu_596b96574cuda3std6ranges3__45__cpo5beginE)
_ZN34_INTERNAL_4234e3c8_4_k_cu_596b96574cuda3std6ranges3__45__cpo5beginE:
	.zero		1
	.type		_ZN34_INTERNAL_4234e3c8_4_k_cu_596b96576thrust24THRUST_300001_SM_1000_NS12placeholders2_5E,@object
	.size		_ZN34_INTERNAL_4234e3c8_4_k_cu_596b96576thrust24THRUST_300001_SM_1000_NS12placeholders2_5E,(_ZN34_INTERNAL_4234e3c8_4_k_cu_596b96574cuda3std3__45__cpo6rbeginE - _ZN34_INTERNAL_4234e3c8_4_k_cu_596b96576thrust24THRUST_300001_SM_1000_NS12placeholders2_5E)
_ZN34_INTERNAL_4234e3c8_4_k_cu_596b96576thrust24THRUST_300001_SM_1000_NS12placeholders2_5E:
	.zero		1
	.type		_ZN34_INTERNAL_4234e3c8_4_k_cu_596b96574cuda3std3__45__cpo6rbeginE,@object
	.size		_ZN34_INTERNAL_4234e3c8_4_k_cu_596b96574cuda3std3__45__cpo6rbeginE,(_ZN34_INTERNAL_4234e3c8_4_k_cu_596b96574cuda3std6ranges3__45__cpo7advanceE - _ZN34_INTERNAL_4234e3c8_4_k_cu_596b96574cuda3std3__45__cpo6rbeginE)
_ZN34_INTERNAL_4234e3c8_4_k_cu_596b96574cuda3std3__45__cpo6rbeginE:
	.zero		1
	.type		_ZN34_INTERNAL_4234e3c8_4_k_cu_596b96574cuda3std6ranges3__45__cpo7advanceE,@object
	.size		_ZN34_INTERNAL_4234e3c8_4_k_cu_596b96574cuda3std6ranges3__45__cpo7advanceE,(_ZN34_INTERNAL_4234e3c8_4_k_cu_596b96574cuda3std3__47nulloptE - _ZN34_INTERNAL_4234e3c8_4_k_cu_596b96574cuda3std6ranges3__45__cpo7advanceE)
_ZN34_INTERNAL_4234e3c8_4_k_cu_596b96574cuda3std6ranges3__45__cpo7advanceE:
	.zero		1
	.type		_ZN34_INTERNAL_4234e3c8_4_k_cu_596b96574cuda3std3__47nulloptE,@object
	.size		_ZN34_INTERNAL_4234e3c8_4_k_cu_596b96574cuda3std3__47nulloptE,(_ZN34_INTERNAL_4234e3c8_4_k_cu_596b96574cuda3std6ranges3__45__cpo8distanceE - _ZN34_INTERNAL_4234e3c8_4_k_cu_596b96574cuda3std3__47nulloptE)
_ZN34_INTERNAL_4234e3c8_4_k_cu_596b96574cuda3std3__47nulloptE:
	.zero		1
	.type		_ZN34_INTERNAL_4234e3c8_4_k_cu_596b96574cuda3std6ranges3__45__cpo8distanceE,@object
	.size		_ZN34_INTERNAL_4234e3c8_4_k_cu_596b96574cuda3std6ranges3__45__cpo8distanceE,(_ZN34_INTERNAL_4234e3c8_4_k_cu_596b96576thrust24THRUST_300001_SM_1000_NS12placeholders3_10E - _ZN34_INTERNAL_4234e3c8_4_k_cu_596b96574cuda3std6ranges3__45__cpo8distanceE)
_ZN34_INTERNAL_4234e3c8_4_k_cu_596b96574cuda3std6ranges3__45__cpo8distanceE:
	.zero		1
	.type		_ZN34_INTERNAL_4234e3c8_4_k_cu_596b96576thrust24THRUST_300001_SM_1000_NS12placeholders3_10E,@object
	.size		_ZN34_INTERNAL_4234e3c8_4_k_cu_596b96576thrust24THRUST_300001_SM_1000_NS12placeholders3_10E,(_ZN34_INTERNAL_4234e3c8_4_k_cu_596b96574cuda3std3__419piecewise_constructE - _ZN34_INTERNAL_4234e3c8_4_k_cu_596b96576thrust24THRUST_300001_SM_1000_NS12placeholders3_10E)
_ZN34_INTERNAL_4234e3c8_4_k_cu_596b96576thrust24THRUST_300001_SM_1000_NS12placeholders3_10E:
	.zero		1
	.type		_ZN34_INTERNAL_4234e3c8_4_k_cu_596b96574cuda3std3__419piecewise_constructE,@object
	.size		_ZN34_INTERNAL_4234e3c8_4_k_cu_596b96574cuda3std3__419piecewise_constructE,(_ZN34_INTERNAL_4234e3c8_4_k_cu_596b96574cuda3std6ranges3__45__cpo5cdataE - _ZN34_INTERNAL_4234e3c8_4_k_cu_596b96574cuda3std3__419piecewise_constructE)
_ZN34_INTERNAL_4234e3c8_4_k_cu_596b96574cuda3std3__419piecewise_constructE:
	.zero		1
	.type		_ZN34_INTERNAL_4234e3c8_4_k_cu_596b96574cuda3std6ranges3__45__cpo5cdataE,@object
	.size		_ZN34_INTERNAL_4234e3c8_4_k_cu_596b96574cuda3std6ranges3__45__cpo5cdataE,(_ZN34_INTERNAL_4234e3c8_4_k_cu_596b96576thrust24THRUST_300001_SM_1000_NS12placeholders2_2E - _ZN34_INTERNAL_4234e3c8_4_k_cu_596b96574cuda3std6ranges3__45__cpo5cdataE)
_ZN34_INTERNAL_4234e3c8_4_k_cu_596b96574cuda3std6ranges3__45__cpo5cdataE:
	.zero		1
	.type		_ZN34_INTERNAL_4234e3c8_4_k_cu_596b96576thrust24THRUST_300001_SM_1000_NS12placeholders2_2E,@object
	.size		_ZN34_INTERNAL_4234e3c8_4_k_cu_596b96576thrust24THRUST_300001_SM_1000_NS12placeholders2_2E,(_ZN34_INTERNAL_4234e3c8_4_k_cu_596b96574cuda3std3__45__cpo3endE - _ZN34_INTERNAL_4234e3c8_4_k_cu_596b96576thrust24THRUST_300001_SM_1000_NS12placeholders2_2E)
_ZN34_INTERNAL_4234e3c8_4_k_cu_596b96576thrust24THRUST_300001_SM_1000_NS12placeholders2_2E:
	.zero		1
	.type		_ZN34_INTERNAL_4234e3c8_4_k_cu_596b96574cuda3std3__45__cpo3endE,@object
	.size		_ZN34_INTERNAL_4234e3c8_4_k_cu_596b96574cuda3std3__45__cpo3endE,(_ZN34_INTERNAL_4234e3c8_4_k_cu_596b96574cuda3std6ranges3__45__cpo3endE - _ZN34_INTERNAL_4234e3c8_4_k_cu_596b96574cuda3std3__45__cpo3endE)
_ZN34_INTERNAL_4234e3c8_4_k_cu_596b96574cuda3std3__45__cpo3endE:
	.zero		1
	.type		_ZN34_INTERNAL_4234e3c8_4_k_cu_596b96574cuda3std6ranges3__45__cpo3endE,@object
	.size		_ZN34_INTERNAL_4234e3c8_4_k_cu_596b96574cuda3std6ranges3__45__cpo3endE,(_ZN34_INTERNAL_4234e3c8_4_k_cu_596b96576thrust24THRUST_300001_SM_1000_NS12placeholders2_6E - _ZN34_INTERNAL_4234e3c8_4_k_cu_596b96574cuda3std6ranges3__45__cpo3endE)
_ZN34_INTERNAL_4234e3c8_4_k_cu_596b96574cuda3std6ranges3__45__cpo3endE:
	.zero		1
	.type		_ZN34_INTERNAL_4234e3c8_4_k_cu_596b96576thrust24THRUST_300001_SM_1000_NS12placeholders2_6E,@object
	.size		_ZN34_INTERNAL_4234e3c8_4_k_cu_596b96576thrust24THRUST_300001_SM_1000_NS12placeholders2_6E,(_ZN34_INTERNAL_4234e3c8_4_k_cu_596b96574cuda3std3__45__cpo4rendE - _ZN34_INTERNAL_4234e3c8_4_k_cu_596b96576thrust24THRUST_300001_SM_1000_NS12placeholders2_6E)
_ZN34_INTERNAL_4234e3c8_4_k_cu_596b96576thrust24THRUST_300001_SM_1000_NS12placeholders2_6E:
	.zero		1
	.type		_ZN34_INTERNAL_4234e3c8_4_k_cu_596b96574cuda3std3__45__cpo4rendE,@object
	.size		_ZN34_INTERNAL_4234e3c8_4_k_cu_596b96574cuda3std3__45__cpo4rendE,(_ZN34_INTERNAL_4234e3c8_4_k_cu_596b96574cuda3std6ranges3__45__cpo9iter_swapE - _ZN34_INTERNAL_4234e3c8_4_k_cu_596b96574cuda3std3__45__cpo4rendE)
_ZN34_INTERNAL_4234e3c8_4_k_cu_596b96574cuda3std3__45__cpo4rendE:
	.zero		1
	.type		_ZN34_INTERNAL_4234e3c8_4_k_cu_596b96574cuda3std6ranges3__45__cpo9iter_swapE,@object
	.size		_ZN34_INTERNAL_4234e3c8_4_k_cu_596b96574cuda3std6ranges3__45__cpo9iter_swapE,(_ZN34_INTERNAL_4234e3c8_4_k_cu_596b96574cuda3std3__48unexpectE - _ZN34_INTERNAL_4234e3c8_4_k_cu_596b96574cuda3std6ranges3__45__cpo9iter_swapE)
_ZN34_INTERNAL_4234e3c8_4_k_cu_596b96574cuda3std6ranges3__45__cpo9iter_swapE:
	.zero		1
	.type		_ZN34_INTERNAL_4234e3c8_4_k_cu_596b96574cuda3std3__48unexpectE,@object
	.size		_ZN34_INTERNAL_4234e3c8_4_k_cu_596b96574cuda3std3__48unexpectE,(_ZN34_INTERNAL_4234e3c8_4_k_cu_596b96576thrust24THRUST_300001_SM_1000_NS8cuda_cub3parE - _ZN34_INTERNAL_4234e3c8_4_k_cu_596b96574cuda3std3__48unexpectE)
_ZN34_INTERNAL_4234e3c8_4_k_cu_596b96574cuda3std3__48unexpectE:
	.zero		1
	.type		_ZN34_INTERNAL_4234e3c8_4_k_cu_596b96576thrust24THRUST_300001_SM_1000_NS8cuda_cub3parE,@object
	.size		_ZN34_INTERNAL_4234e3c8_4_k_cu_596b96576thrust24THRUST_300001_SM_1000_NS8cuda_cub3parE,(_ZN34_INTERNAL_4234e3c8_4_k_cu_596b96576thrust24THRUST_300001_SM_1000_NS12placeholders2_4E - _ZN34_INTERNAL_4234e3c8_4_k_cu_596b96576thrust24THRUST_300001_SM_1000_NS8cuda_cub3parE)
_ZN34_INTERNAL_4234e3c8_4_k_cu_596b96576thrust24THRUST_300001_SM_1000_NS8cuda_cub3parE:
	.zero		1
	.type		_ZN34_INTERNAL_4234e3c8_4_k_cu_596b96576thrust24THRUST_300001_SM_1000_NS12placeholders2_4E,@object
	.size		_ZN34_INTERNAL_4234e3c8_4_k_cu_596b96576thrust24THRUST_300001_SM_1000_NS12placeholders2_4E,(_ZN34_INTERNAL_4234e3c8_4_k_cu_596b96574cuda3std3__45__cpo4cendE - _ZN34_INTERNAL_4234e3c8_4_k_cu_596b96576thrust24THRUST_300001_SM_1000_NS12placeholders2_4E)
_ZN34_INTERNAL_4234e3c8_4_k_cu_596b96576thrust24THRUST_300001_SM_1000_NS12placeholders2_4E:
	.zero		1
	.type		_ZN34_INTERNAL_4234e3c8_4_k_cu_596b96574cuda3std3__45__cpo4cendE,@object
	.size		_ZN34_INTERNAL_4234e3c8_4_k_cu_596b96574cuda3std3__45__cpo4cendE,(_ZN34_INTERNAL_4234e3c8_4_k_cu_596b96574cuda3std6ranges3__45__cpo4cendE - _ZN34_INTERNAL_4234e3c8_4_k_cu_596b96574cuda3std3__45__cpo4cendE)
_ZN34_INTERNAL_4234e3c8_4_k_cu_596b96574cuda3std3__45__cpo4cendE:
	.zero		1
	.type		_ZN34_INTERNAL_4234e3c8_4_k_cu_596b96574cuda3std6ranges3__45__cpo4cendE,@object
	.size		_ZN34_INTERNAL_4234e3c8_4_k_cu_596b96574cuda3std6ranges3__45__cpo4cendE,(_ZN34_INTERNAL_4234e3c8_4_k_cu_596b96574cuda3std3__420unreachable_sentinelE - _ZN34_INTERNAL_4234e3c8_4_k_cu_596b96574cuda3std6ranges3__45__cpo4cendE)
_ZN34_INTERNAL_4234e3c8_4_k_cu_596b96574cuda3std6ranges3__45__cpo4cendE:
	.zero		1
	.type		_ZN34_INTERNAL_4234e3c8_4_k_cu_596b96574cuda3std3__420unreachable_sentinelE,@object
	.size		_ZN34_INTERNAL_4234e3c8_4_k_cu_596b96574cuda3std3__420unreachable_sentinelE,(_ZN34_INTERNAL_4234e3c8_4_k_cu_596b96574cuda3std6ranges3__45__cpo5ssizeE - _ZN34_INTERNAL_4234e3c8_4_k_cu_596b96574cuda3std3__420unreachable_sentinelE)
_ZN34_INTERNAL_4234e3c8_4_k_cu_596b96574cuda3std3__420unreachable_sentinelE:
	.zero		1
	.type		_ZN34_INTERNAL_4234e3c8_4_k_cu_596b96574cuda3std6ranges3__45__cpo5ssizeE,@object
	.size		_ZN34_INTERNAL_4234e3c8_4_k_cu_596b96574cuda3std6ranges3__45__cpo5ssizeE,(_ZN34_INTERNAL_4234e3c8_4_k_cu_596b96576thrust24THRUST_300001_SM_1000_NS12placeholders2_8E - _ZN34_INTERNAL_4234e3c8_4_k_cu_596b96574cuda3std6ranges3__45__cpo5ssizeE)
_ZN34_INTERNAL_4234e3c8_4_k_cu_596b96574cuda3std6ranges3__45__cpo5ssizeE:
	.zero		1
	.type		_ZN34_INTERNAL_4234e3c8_4_k_cu_596b96576thrust24THRUST_300001_SM_1000_NS12placeholders2_8E,@object
	.size		_ZN34_INTERNAL_4234e3c8_4_k_cu_596b96576thrust24THRUST_300001_SM_1000_NS12placeholders2_8E,(_ZN34_INTERNAL_4234e3c8_4_k_cu_596b96574cuda3std3__45__cpo5crendE - _ZN34_INTERNAL_4234e3c8_4_k_cu_596b96576thrust24THRUST_300001_SM_1000_NS12placeholders2_8E)
_ZN34_INTERNAL_4234e3c8_4_k_cu_596b96576thrust24THRUST_300001_SM_1000_NS12placeholders2_8E:
	.zero		1
	.type		_ZN34_INTERNAL_4234e3c8_4_k_cu_596b96574cuda3std3__45__cpo5crendE,@object
	.size		_ZN34_INTERNAL_4234e3c8_4_k_cu_596b96574cuda3std3__45__cpo5crendE,(_ZN34_INTERNAL_4234e3c8_4_k_cu_596b96574cuda3std6ranges3__45__cpo4prevE - _ZN34_INTERNAL_4234e3c8_4_k_cu_596b96574cuda3std3__45__cpo5crendE)
_ZN34_INTERNAL_4234e3c8_4_k_cu_596b96574cuda3std3__45__cpo5crendE:
	.zero		1
	.type		_ZN34_INTERNAL_4234e3c8_4_k_cu_596b96574cuda3std6ranges3__45__cpo4prevE,@object
	.size		_ZN34_INTERNAL_4234e3c8_4_k_cu_596b96574cuda3std6ranges3__45__cpo4prevE,(_ZN34_INTERNAL_4234e3c8_4_k_cu_596b96574cuda3std6ranges3__45__cpo9iter_moveE - _ZN34_INTERNAL_4234e3c8_4_k_cu_596b96574cuda3std6ranges3__45__cpo4prevE)
_ZN34_INTERNAL_4234e3c8_4_k_cu_596b96574cuda3std6ranges3__45__cpo4prevE:
	.zero		1
	.type		_ZN34_INTERNAL_4234e3c8_4_k_cu_596b96574cuda3std6ranges3__45__cpo9iter_moveE,@object
	.size		_ZN34_INTERNAL_4234e3c8_4_k_cu_596b96574cuda3std6ranges3__45__cpo9iter_moveE,(_ZN34_INTERNAL_4234e3c8_4_k_cu_596b96576thrust24THRUST_300001_SM_1000_NS6system6detail10sequential3seqE - _ZN34_INTERNAL_4234e3c8_4_k_cu_596b96574cuda3std6ranges3__45__cpo9iter_moveE)
_ZN34_INTERNAL_4234e3c8_4_k_cu_596b96574cuda3std6ranges3__45__cpo9iter_moveE:
	.zero		1
	.type		_ZN34_INTERNAL_4234e3c8_4_k_cu_596b96576thrust24THRUST_300001_SM_1000_NS6system6detail10sequential3seqE,@object
	.size		_ZN34_INTERNAL_4234e3c8_4_k_cu_596b96576thrust24THRUST_300001_SM_1000_NS6system6detail10sequential3seqE,(.L_31 - _ZN34_INTERNAL_4234e3c8_4_k_cu_596b96576thrust24THRUST_300001_SM_1000_NS6system6detail10sequential3seqE)
_ZN34_INTERNAL_4234e3c8_4_k_cu_596b96576thrust24THRUST_300001_SM_1000_NS6system6detail10sequential3seqE:
	.zero		1
.L_31:


//--------------------- .nv.shared._ZN3cub18CUB_300001_SM_10006detail6reduce18DeviceReduceKernelINS2_10policy_hubIfyN4cuda3std3__44plusIfEEE10Policy1000EN6thrust24THRUST_300001_SM_1000_NS6detail15normal_iteratorINSD_10device_ptrIKfEEEEyS9_f6SquareEEvT0_PT3_T1_NS0_13GridEvenShareISO_EET2_T4_ --------------------------
	.section	.nv.shared._ZN3cub18CUB_300001_SM_10006detail6reduce18DeviceReduceKernelINS2_10policy_hubIfyN4cuda3std3__44plusIfEEE10Policy1000EN6thrust24THRUST_300001_SM_1000_NS6detail15normal_iteratorINSD_10device_ptrIKfEEEEyS9_f6SquareEEvT0_PT3_T1_NS0_13GridEvenShareISO_EET2_T4_,"aw",@nobits
	.sectionflags	@""
	.align	4
.nv.shared._ZN3cub18CUB_300001_SM_10006detail6reduce18DeviceReduceKernelINS2_10policy_hubIfyN4cuda3std3__44plusIfEEE10Policy1000EN6thrust24THRUST_300001_SM_1000_NS6detail15normal_iteratorINSD_10device_ptrIKfEEEEyS9_f6SquareEEvT0_PT3_T1_NS0_13GridEvenShareISO_EET2_T4_:
	.zero		1068


//--------------------- .nv.shared._ZN3cub18CUB_300001_SM_10006detail6reduce28DeviceReduceSingleTileKernelINS2_10policy_hubIfyN4cuda3std3__44plusIfEEE10Policy1000EN6thrust24THRUST_300001_SM_1000_NS6detail15normal_iteratorINSD_10device_ptrIKfEEEEPfyS9_ff6SquareEEvT0_T1_T2_T3_T4_T6_ --------------------------
	.section	.nv.shared._ZN3cub18CUB_300001_SM_10006detail6reduce28DeviceReduceSingleTileKernelINS2_10policy_hubIfyN4cuda3std3__44plusIfEEE10Policy1000EN6thrust24THRUST_300001_SM_1000_NS6detail15normal_iteratorINSD_10device_ptrIKfEEEEPfyS9_ff6SquareEEvT0_T1_T2_T3_T4_T6_,"aw",@nobits
	.sectionflags	@""
	.align	4
.nv.shared._ZN3cub18CUB_300001_SM_10006detail6reduce28DeviceReduceSingleTileKernelINS2_10policy_hubIfyN4cuda3std3__44plusIfEEE10Policy1000EN6thrust24THRUST_300001_SM_1000_NS6detail15normal_iteratorINSD_10device_ptrIKfEEEEPfyS9_ff6SquareEEvT0_T1_T2_T3_T4_T6_:
	.zero		1068


//--------------------- .nv.shared._ZN3cub18CUB_300001_SM_10006detail6reduce28DeviceReduceSingleTileKernelINS2_10policy_hubIfjN4cuda3std3__44plusIfEEE10Policy1000EPfSC_iS9_ffNS7_10__identityEEEvT0_T1_T2_T3_T4_T6_ --------------------------
	.section	.nv.shared._ZN3cub18CUB_300001_SM_10006detail6reduce28DeviceReduceSingleTileKernelINS2_10policy_hubIfjN4cuda3std3__44plusIfEEE10Policy1000EPfSC_iS9_ffNS7_10__identityEEEvT0_T1_T2_T3_T4_T6_,"aw",@nobits
	.sectionflags	@""
	.align	4
.nv.shared._ZN3cub18CUB_300001_SM_10006detail6reduce28DeviceReduceSingleTileKernelINS2_10policy_hubIfjN4cuda3std3__44plusIfEEE10Policy1000EPfSC_iS9_ffNS7_10__identityEEEvT0_T1_T2_T3_T4_T6_:
	.zero		1108


//--------------------- .nv.shared._ZN3cub18CUB_300001_SM_10006detail6reduce18DeviceReduceKernelINS2_10policy_hubIfjN4cuda3std3__44plusIfEEE10Policy1000EN6thrust24THRUST_300001_SM_1000_NS6detail15normal_iteratorINSD_10device_ptrIKfEEEEjS9_f6SquareEEvT0_PT3_T1_NS0_13GridEvenShareISO_EET2_T4_ --------------------------
	.section	.nv.shared._ZN3cub18CUB_300001_SM_10006detail6reduce18DeviceReduceKernelINS2_10policy_hubIfjN4cuda3std3__44plusIfEEE10Policy1000EN6thrust24THRUST_300001_SM_1000_NS6detail15normal_iteratorINSD_10device_ptrIKfEEEEjS9_f6SquareEEvT0_PT3_T1_NS0_13GridEvenShareISO_EET2_T4_,"aw",@nobits
	.sectionflags	@""
	.align	4
.nv.shared._ZN3cub18CUB_300001_SM_10006detail6reduce18DeviceReduceKernelINS2_10policy_hubIfjN4cuda3std3__44plusIfEEE10Policy1000EN6thrust24THRUST_300001_SM_1000_NS6detail15normal_iteratorINSD_10device_ptrIKfEEEEjS9_f6SquareEEvT0_PT3_T1_NS0_13GridEvenShareISO_EET2_T4_:
	.zero		1108


//--------------------- .nv.shared._ZN3cub18CUB_300001_SM_10006detail6reduce28DeviceReduceSingleTileKernelINS2_10policy_hubIfjN4cuda3std3__44plusIfEEE10Policy1000EN6thrust24THRUST_300001_SM_1000_NS6detail15normal_iteratorINSD_10device_ptrIKfEEEEPfjS9_ff6SquareEEvT0_T1_T2_T3_T4_T6_ --------------------------
	.section	.nv.shared._ZN3cub18CUB_300001_SM_10006detail6reduce28DeviceReduceSingleTileKernelINS2_10policy_hubIfjN4cuda3std3__44plusIfEEE10Policy1000EN6thrust24THRUST_300001_SM_1000_NS6detail15normal_iteratorINSD_10device_ptrIKfEEEEPfjS9_ff6SquareEEvT0_T1_T2_T3_T4_T6_,"aw",@nobits
	.sectionflags	@""
	.align	4
.nv.shared._ZN3cub18CUB_300001_SM_10006detail6reduce28DeviceReduceSingleTileKernelINS2_10policy_hubIfjN4cuda3std3__44plusIfEEE10Policy1000EN6thrust24THRUST_300001_SM_1000_NS6detail15normal_iteratorINSD_10device_ptrIKfEEEEPfjS9_ff6SquareEEvT0_T1_T2_T3_T4_T6_:
	.zero		1108


//--------------------- .nv.constant0._ZN3cub18CUB_300001_SM_10006detail6reduce28DeviceReduceSingleTileKernelINS2_10policy_hubIfyN4cuda3std3__44plusIfEEE10Policy1000EPfSC_iS9_ffNS7_10__identityEEEvT0_T1_T2_T3_T4_T6_ --------------------------
	.section	.nv.constant0._ZN3cub18CUB_300001_SM_10006detail6reduce28DeviceReduceSingleTileKernelINS2_10policy_hubIfyN4cuda3std3__44plusIfEEE10Policy1000EPfSC_iS9_ffNS7_10__identityEEEvT0_T1_T2_T3_T4_T6_,"a",@progbits
	.sectionflags	@""
	.align	4
.nv.constant0._ZN3cub18CUB_300001_SM_10006detail6reduce28DeviceReduceSingleTileKernelINS2_10policy_hubIfyN4cuda3std3__44plusIfEEE10Policy1000EPfSC_iS9_ffNS7_10__identityEEEvT0_T1_T2_T3_T4_T6_:
	.zero		925


//--------------------- .nv.constant0._ZN3cub18CUB_300001_SM_10006detail6reduce18DeviceReduceKernelINS2_10policy_hubIfyN4cuda3std3__44plusIfEEE10Policy1000EN6thrust24THRUST_300001_SM_1000_NS6detail15normal_iteratorINSD_10device_ptrIKfEEEEyS9_f6SquareEEvT0_PT3_T1_NS0_13GridEvenShareISO_EET2_T4_ --------------------------
	.section	.nv.constant0._ZN3cub18CUB_300001_SM_10006detail6reduce18DeviceReduceKernelINS2_10policy_hubIfyN4cuda3std3__44plusIfEEE10Policy1000EN6thrust24THRUST_300001_SM_1000_NS6detail15normal_iteratorINSD_10device_ptrIKfEEEEyS9_f6SquareEEvT0_PT3_T1_NS0_13GridEvenShareISO_EET2_T4_,"a",@progbits
	.sectionflags	@""
	.align	4
.nv.constant0._ZN3cub18CUB_300001_SM_10006detail6reduce18DeviceReduceKernelINS2_10policy_hubIfyN4cuda3std3__44plusIfEEE10Policy1000EN6thrust24THRUST_300001_SM_1000_NS6detail15normal_iteratorINSD_10device_ptrIKfEEEEyS9_f6SquareEEvT0_PT3_T1_NS0_13GridEvenShareISO_EET2_T4_:
	.zero		994


//--------------------- .nv.constant0._ZN3cub18CUB_300001_SM_10006detail6reduce28DeviceReduceSingleTileKernelINS2_10policy_hubIfyN4cuda3std3__44plusIfEEE10Policy1000EN6thrust24THRUST_300001_SM_1000_NS6detail15normal_iteratorINSD_10device_ptrIKfEEEEPfyS9_ff6SquareEEvT0_T1_T2_T3_T4_T6_ --------------------------
	.section	.nv.constant0._ZN3cub18CUB_300001_SM_10006detail6reduce28DeviceReduceSingleTileKernelINS2_10policy_hubIfyN4cuda3std3__44plusIfEEE10Policy1000EN6thrust24THRUST_300001_SM_1000_NS6detail15normal_iteratorINSD_10device_ptrIKfEEEEPfyS9_ff6SquareEEvT0_T1_T2_T3_T4_T6_,"a",@progbits
	.sectionflags	@""
	.align	4
.nv.constant0._ZN3cub18CUB_300001_SM_10006detail6reduce28DeviceReduceSingleTileKernelINS2_10policy_hubIfyN4cuda3std3__44plusIfEEE10Policy1000EN6thrust24THRUST_300001_SM_1000_NS6detail15normal_iteratorINSD_10device_ptrIKfEEEEPfyS9_ff6SquareEEvT0_T1_T2_T3_T4_T6_:
	.zero		929


//--------------------- .nv.constant0._ZN3cub18CUB_300001_SM_10006detail6reduce28DeviceReduceSingleTileKernelINS2_10policy_hubIfjN4cuda3std3__44plusIfEEE10Policy1000EPfSC_iS9_ffNS7_10__identityEEEvT0_T1_T2_T3_T4_T6_ --------------------------
	.section	.nv.constant0._ZN3cub18CUB_300001_SM_10006detail6reduce28DeviceReduceSingleTileKernelINS2_10policy_hubIfjN4cuda3std3__44plusIfEEE10Policy1000EPfSC_iS9_ffNS7_10__identityEEEvT0_T1_T2_T3_T4_T6_,"a",@progbits
	.sectionflags	@""
	.align	4
.nv.constant0._ZN3cub18CUB_300001_SM_10006detail6reduce28DeviceReduceSingleTileKernelINS2_10policy_hubIfjN4cuda3std3__44plusIfEEE10Policy1000EPfSC_iS9_ffNS7_10__identityEEEvT0_T1_T2_T3_T4_T6_:
	.zero		925


//--------------------- .nv.constant0._ZN3cub18CUB_300001_SM_10006detail6reduce18DeviceReduceKernelINS2_10policy_hubIfjN4cuda3std3__44plusIfEEE10Policy1000EN6thrust24THRUST_300001_SM_1000_NS6detail15normal_iteratorINSD_10device_ptrIKfEEEEjS9_f6SquareEEvT0_PT3_T1_NS0_13GridEvenShareISO_EET2_T4_ --------------------------
	.section	.nv.constant0._ZN3cub18CUB_300001_SM_10006detail6reduce18DeviceReduceKernelINS2_10policy_hubIfjN4cuda3std3__44plusIfEEE10Policy1000EN6thrust24THRUST_300001_SM_1000_NS6detail15normal_iteratorINSD_10device_ptrIKfEEEEjS9_f6SquareEEvT0_PT3_T1_NS0_13GridEvenShareISO_EET2_T4_,"a",@progbits
	.sectionflags	@""
	.align	4
.nv.constant0._ZN3cub18CUB_300001_SM_10006detail6reduce18DeviceReduceKernelINS2_10policy_hubIfjN4cuda3std3__44plusIfEEE10Policy1000EN6thrust24THRUST_300001_SM_1000_NS6detail15normal_iteratorINSD_10device_ptrIKfEEEEjS9_f6SquareEEvT0_PT3_T1_NS0_13GridEvenShareISO_EET2_T4_:
	.zero		958


//--------------------- .nv.constant0._ZN3cub18CUB_300001_SM_10006detail6reduce28DeviceReduceSingleTileKernelINS2_10policy_hubIfjN4cuda3std3__44plusIfEEE10Policy1000EN6thrust24THRUST_300001_SM_1000_NS6detail15normal_iteratorINSD_10device_ptrIKfEEEEPfjS9_ff6SquareEEvT0_T1_T2_T3_T4_T6_ --------------------------
	.section	.nv.constant0._ZN3cub18CUB_300001_SM_10006detail6reduce28DeviceReduceSingleTileKernelINS2_10policy_hubIfjN4cuda3std3__44plusIfEEE10Policy1000EN6thrust24THRUST_300001_SM_1000_NS6detail15normal_iteratorINSD_10device_ptrIKfEEEEPfjS9_ff6SquareEEvT0_T1_T2_T3_T4_T6_,"a",@progbits
	.sectionflags	@""
	.align	4
.nv.constant0._ZN3cub18CUB_300001_SM_10006detail6reduce28DeviceReduceSingleTileKernelINS2_10policy_hubIfjN4cuda3std3__44plusIfEEE10Policy1000EN6thrust24THRUST_300001_SM_1000_NS6detail15normal_iteratorINSD_10device_ptrIKfEEEEPfjS9_ff6SquareEEvT0_T1_T2_T3_T4_T6_:
	.zero		925


//--------------------- .nv.constant0._ZN3cub18CUB_300001_SM_10006detail8for_each13static_kernelINS2_12policy_hub_t12policy_500_tEmN6thrust24THRUST_300001_SM_1000_NS8cuda_cub20__uninitialized_fill7functorINS7_10device_ptrIfEEfEEEEvT0_T1_ --------------------------
	.section	.nv.constant0._ZN3cub18CUB_300001_SM_10006detail8for_each13static_kernelINS2_12policy_hub_t12policy_500_tEmN6thrust24THRUST_300001_SM_1000_NS8cuda_cub20__uninitialized_fill7functorINS7_10device_ptrIfEEfEEEEvT0_T1_,"a",@progbits
	.sectionflags	@""
	.align	4
.nv.constant0._ZN3cub18CUB_300001_SM_10006detail8for_each13static_kernelINS2_12policy_hub_t12policy_500_tEmN6thrust24THRUST_300001_SM_1000_NS8cuda_cub20__uninitialized_fill7functorINS7_10device_ptrIfEEfEEEEvT0_T1_:
	.zero		920


//--------------------- .nv.constant0._ZN3cub18CUB_300001_SM_10006detail11EmptyKernelIvEEvv --------------------------
	.section	.nv.constant0._ZN3cub18CUB_300001_SM_10006detail11EmptyKernelIvEEvv,"a",@progbits
	.sectionflags	@""
	.align	4
.nv.constant0._ZN3cub18CUB_300001_SM_10006detail11EmptyKernelIvEEvv:
	.zero		896


//--------------------- SYMBOLS --------------------------

	.type		.nv.reservedSmem.offset0,@object
	.size		.nv.reservedSmem.offset0,0x4
	.type		.nv.reservedSmem.cap,@object
	.size		.nv.reservedSmem.cap,0x4
